//
// Generated by NVIDIA NVVM Compiler
//
// Compiler Build ID: CL-36424714
// Cuda compilation tools, release 13.0, V13.0.88
// Based on NVVM 20.0.0
//

.version 9.0
.target sm_100
.address_size 64

	// .globl	_Z5DerixILi1EEvPKdPd
.func  (.param .align 16 .b8 func_retval0[16]) __internal_trig_reduction_slowpathd
(
	.param .b64 __internal_trig_reduction_slowpathd_param_0
)
;
.const .align 8 .b8 deriv_consts[32];
.const .align 8 .b8 adams_consts[16];
.const .align 8 .b8 etatt_consts[16];
.const .align 4 .u32 dev_nx;
.const .align 4 .u32 dev_ny;
.const .align 4 .u32 dev_N;
.const .align 4 .u32 pointsPerThread;
.const .align 8 .f64 deltaX;
.const .align 8 .f64 deltaY;
.const .align 8 .f64 xLength;
.const .align 8 .f64 yLength;
.const .align 8 .f64 tempInf;
.const .align 8 .f64 pressInf;
.const .align 8 .f64 uInf;
.const .align 8 .f64 rhoInf;
.const .align 8 .f64 heatCapacityV;
.const .align 8 .f64 oneOverEta;
.const .align 8 .f64 cylinderRadSquared;
.const .align 8 .f64 dynViscosity;
.const .align 8 .f64 xkt;
.const .align 8 .f64 lambda;
// _ZZN3cub18CUB_300001_SM_10006detail6reduce28DeviceReduceSingleTileKernelINS2_10policy_hubIdjN4cuda3std3__44plusIdEEE10Policy1000EN6thrust24THRUST_300001_SM_1000_NS10device_ptrIdEEPdjS9_ddNS7_10__identityEEEvT0_T1_T2_T3_T4_T6_E12temp_storage has been demoted
// _ZZN3cub18CUB_300001_SM_10006detail6reduce18DeviceReduceKernelINS2_10policy_hubIdjN4cuda3std3__44plusIdEEE10Policy1000EN6thrust24THRUST_300001_SM_1000_NS10device_ptrIdEEjS9_dNS7_10__identityEEEvT0_PT3_T1_NS0_13GridEvenShareISK_EET2_T4_E12temp_storage has been demoted
// _ZZN3cub18CUB_300001_SM_10006detail6reduce28DeviceReduceSingleTileKernelINS2_10policy_hubIdjN4cuda3std3__44plusIdEEE10Policy1000EPdSC_iS9_ddNS7_10__identityEEEvT0_T1_T2_T3_T4_T6_E12temp_storage has been demoted
// _ZZN3cub18CUB_300001_SM_10006detail6reduce28DeviceReduceSingleTileKernelINS2_10policy_hubIdyN4cuda3std3__44plusIdEEE10Policy1000EN6thrust24THRUST_300001_SM_1000_NS10device_ptrIdEEPdyS9_ddNS7_10__identityEEEvT0_T1_T2_T3_T4_T6_E12temp_storage has been demoted
// _ZZN3cub18CUB_300001_SM_10006detail6reduce18DeviceReduceKernelINS2_10policy_hubIdyN4cuda3std3__44plusIdEEE10Policy1000EN6thrust24THRUST_300001_SM_1000_NS10device_ptrIdEEyS9_dNS7_10__identityEEEvT0_PT3_T1_NS0_13GridEvenShareISK_EET2_T4_E12temp_storage has been demoted
// _ZZN3cub18CUB_300001_SM_10006detail6reduce28DeviceReduceSingleTileKernelINS2_10policy_hubIdyN4cuda3std3__44plusIdEEE10Policy1000EPdSC_iS9_ddNS7_10__identityEEEvT0_T1_T2_T3_T4_T6_E12temp_storage has been demoted
// _ZZ5DerixILi1EEvPKdPdE6tile_f has been demoted
// _ZZ5DeriyILi1EEvPKdPdE6tile_f has been demoted
// _ZZ5DerixILi2EEvPKdPdE6tile_f has been demoted
// _ZZ5DeriyILi2EEvPKdPdE6tile_f has been demoted
.global .align 1 .b8 _ZN30_INTERNAL_0aa72efd_4_k_cu_main4cuda3std3__45__cpo5beginE[1];
.global .align 1 .b8 _ZN30_INTERNAL_0aa72efd_4_k_cu_main4cuda3std3__45__cpo3endE[1];
.global .align 1 .b8 _ZN30_INTERNAL_0aa72efd_4_k_cu_main4cuda3std3__45__cpo6cbeginE[1];
.global .align 1 .b8 _ZN30_INTERNAL_0aa72efd_4_k_cu_main4cuda3std3__45__cpo4cendE[1];
.global .align 1 .b8 _ZN30_INTERNAL_0aa72efd_4_k_cu_main4cuda3std3__45__cpo6rbeginE[1];
.global .align 1 .b8 _ZN30_INTERNAL_0aa72efd_4_k_cu_main4cuda3std3__45__cpo4rendE[1];
.global .align 1 .b8 _ZN30_INTERNAL_0aa72efd_4_k_cu_main4cuda3std3__45__cpo7crbeginE[1];
.global .align 1 .b8 _ZN30_INTERNAL_0aa72efd_4_k_cu_main4cuda3std3__45__cpo5crendE[1];
.global .align 1 .b8 _ZN30_INTERNAL_0aa72efd_4_k_cu_main4cuda3std3__432_GLOBAL__N__0aa72efd_4_k_cu_main6ignoreE[1];
.global .align 1 .b8 _ZN30_INTERNAL_0aa72efd_4_k_cu_main4cuda3std3__419piecewise_constructE[1];
.global .align 1 .b8 _ZN30_INTERNAL_0aa72efd_4_k_cu_main4cuda3std3__48in_placeE[1];
.global .align 1 .b8 _ZN30_INTERNAL_0aa72efd_4_k_cu_main4cuda3std3__420unreachable_sentinelE[1];
.global .align 1 .b8 _ZN30_INTERNAL_0aa72efd_4_k_cu_main4cuda3std3__47nulloptE[1];
.global .align 1 .b8 _ZN30_INTERNAL_0aa72efd_4_k_cu_main4cuda3std3__48unexpectE[1];
.global .align 1 .b8 _ZN30_INTERNAL_0aa72efd_4_k_cu_main4cuda3std6ranges3__45__cpo4swapE[1];
.global .align 1 .b8 _ZN30_INTERNAL_0aa72efd_4_k_cu_main4cuda3std6ranges3__45__cpo9iter_moveE[1];
.global .align 1 .b8 _ZN30_INTERNAL_0aa72efd_4_k_cu_main4cuda3std6ranges3__45__cpo5beginE[1];
.global .align 1 .b8 _ZN30_INTERNAL_0aa72efd_4_k_cu_main4cuda3std6ranges3__45__cpo3endE[1];
.global .align 1 .b8 _ZN30_INTERNAL_0aa72efd_4_k_cu_main4cuda3std6ranges3__45__cpo6cbeginE[1];
.global .align 1 .b8 _ZN30_INTERNAL_0aa72efd_4_k_cu_main4cuda3std6ranges3__45__cpo4cendE[1];
.global .align 1 .b8 _ZN30_INTERNAL_0aa72efd_4_k_cu_main4cuda3std6ranges3__45__cpo7advanceE[1];
.global .align 1 .b8 _ZN30_INTERNAL_0aa72efd_4_k_cu_main4cuda3std6ranges3__45__cpo9iter_swapE[1];
.global .align 1 .b8 _ZN30_INTERNAL_0aa72efd_4_k_cu_main4cuda3std6ranges3__45__cpo4nextE[1];
.global .align 1 .b8 _ZN30_INTERNAL_0aa72efd_4_k_cu_main4cuda3std6ranges3__45__cpo4prevE[1];
.global .align 1 .b8 _ZN30_INTERNAL_0aa72efd_4_k_cu_main4cuda3std6ranges3__45__cpo4dataE[1];
.global .align 1 .b8 _ZN30_INTERNAL_0aa72efd_4_k_cu_main4cuda3std6ranges3__45__cpo5cdataE[1];
.global .align 1 .b8 _ZN30_INTERNAL_0aa72efd_4_k_cu_main4cuda3std6ranges3__45__cpo4sizeE[1];
.global .align 1 .b8 _ZN30_INTERNAL_0aa72efd_4_k_cu_main4cuda3std6ranges3__45__cpo5ssizeE[1];
.global .align 1 .b8 _ZN30_INTERNAL_0aa72efd_4_k_cu_main4cuda3std6ranges3__45__cpo8distanceE[1];
.global .align 1 .b8 _ZN30_INTERNAL_0aa72efd_4_k_cu_main6thrust24THRUST_300001_SM_1000_NS8cuda_cub3parE[1];
.global .align 1 .b8 _ZN30_INTERNAL_0aa72efd_4_k_cu_main6thrust24THRUST_300001_SM_1000_NS8cuda_cub10par_nosyncE[1];
.global .align 1 .b8 _ZN30_INTERNAL_0aa72efd_4_k_cu_main6thrust24THRUST_300001_SM_1000_NS6system6detail10sequential3seqE[1];
.global .align 1 .b8 _ZN30_INTERNAL_0aa72efd_4_k_cu_main6thrust24THRUST_300001_SM_1000_NS12placeholders2_1E[1];
.global .align 1 .b8 _ZN30_INTERNAL_0aa72efd_4_k_cu_main6thrust24THRUST_300001_SM_1000_NS12placeholders2_2E[1];
.global .align 1 .b8 _ZN30_INTERNAL_0aa72efd_4_k_cu_main6thrust24THRUST_300001_SM_1000_NS12placeholders2_3E[1];
.global .align 1 .b8 _ZN30_INTERNAL_0aa72efd_4_k_cu_main6thrust24THRUST_300001_SM_1000_NS12placeholders2_4E[1];
.global .align 1 .b8 _ZN30_INTERNAL_0aa72efd_4_k_cu_main6thrust24THRUST_300001_SM_1000_NS12placeholders2_5E[1];
.global .align 1 .b8 _ZN30_INTERNAL_0aa72efd_4_k_cu_main6thrust24THRUST_300001_SM_1000_NS12placeholders2_6E[1];
.global .align 1 .b8 _ZN30_INTERNAL_0aa72efd_4_k_cu_main6thrust24THRUST_300001_SM_1000_NS12placeholders2_7E[1];
.global .align 1 .b8 _ZN30_INTERNAL_0aa72efd_4_k_cu_main6thrust24THRUST_300001_SM_1000_NS12placeholders2_8E[1];
.global .align 1 .b8 _ZN30_INTERNAL_0aa72efd_4_k_cu_main6thrust24THRUST_300001_SM_1000_NS12placeholders2_9E[1];
.global .align 1 .b8 _ZN30_INTERNAL_0aa72efd_4_k_cu_main6thrust24THRUST_300001_SM_1000_NS12placeholders3_10E[1];
.global .align 1 .b8 _ZN30_INTERNAL_0aa72efd_4_k_cu_main6thrust24THRUST_300001_SM_1000_NS3seqE[1];
.global .align 8 .b8 __cudart_i2opi_d[144] = {8, 93, 141, 31, 177, 95, 251, 107, 234, 146, 82, 138, 247, 57, 7, 61, 123, 241, 229, 235, 199, 186, 39, 117, 45, 234, 95, 158, 102, 63, 70, 79, 183, 9, 203, 39, 207, 126, 54, 109, 31, 109, 10, 90, 139, 17, 47, 239, 15, 152, 5, 222, 255, 151, 248, 31, 59, 40, 249, 189, 139, 95, 132, 156, 244, 57, 83, 131, 57, 214, 145, 57, 65, 126, 95, 180, 38, 112, 156, 233, 132, 68, 187, 46, 245, 53, 130, 232, 62, 167, 41, 177, 28, 235, 29, 254, 28, 146, 209, 9, 234, 46, 73, 6, 224, 210, 77, 66, 58, 110, 36, 183, 97, 197, 187, 222, 171, 99, 81, 254, 65, 144, 67, 60, 153, 149, 98, 219, 192, 221, 52, 245, 209, 87, 39, 252, 41, 21, 68, 78, 110, 131, 249, 162};
.global .align 16 .b8 __cudart_sin_cos_coeffs[128] = {70, 210, 176, 44, 241, 229, 90, 190, 146, 227, 172, 105, 227, 29, 199, 62, 161, 98, 219, 25, 160, 1, 42, 191, 24, 8, 17, 17, 17, 17, 129, 63, 84, 85, 85, 85, 85, 85, 197, 191, 0, 0, 0, 0, 0, 0, 0, 0, 0, 0, 0, 0, 0, 0, 0, 0, 100, 129, 253, 32, 131, 255, 168, 189, 40, 133, 239, 193, 167, 238, 33, 62, 217, 230, 6, 142, 79, 126, 146, 190, 233, 188, 221, 25, 160, 1, 250, 62, 71, 93, 193, 22, 108, 193, 86, 191, 81, 85, 85, 85, 85, 85, 165, 63, 0, 0, 0, 0, 0, 0, 224, 191, 0, 0, 0, 0, 0, 0, 240, 63};

.visible .entry _Z5DerixILi1EEvPKdPd(
	.param .u64 .ptr .align 1 _Z5DerixILi1EEvPKdPd_param_0,
	.param .u64 .ptr .align 1 _Z5DerixILi1EEvPKdPd_param_1
)
{
	.reg .pred 	%p<9>;
	.reg .b32 	%r<33>;
	.reg .b64 	%rd<13>;
	.reg .b64 	%fd<11>;
	// demoted variable
	.shared .align 8 .b8 _ZZ5DerixILi1EEvPKdPdE6tile_f[8208];
	ld.param.u64 	%rd4, [_Z5DerixILi1EEvPKdPd_param_0];
	ld.param.u64 	%rd3, [_Z5DerixILi1EEvPKdPd_param_1];
	cvta.to.global.u64 	%rd1, %rd4;
	mov.u32 	%r1, %ntid.x;
	mov.u32 	%r9, %ctaid.x;
	mov.u32 	%r2, %tid.x;
	mad.lo.s32 	%r3, %r1, %r9, %r2;
	mov.u32 	%r10, %ntid.y;
	mov.u32 	%r11, %ctaid.y;
	mov.u32 	%r12, %tid.y;
	mad.lo.s32 	%r13, %r10, %r11, %r12;
	ld.const.u32 	%r4, [dev_nx];
	mul.lo.s32 	%r5, %r4, %r13;
	add.s32 	%r15, %r1, 2;
	mul.lo.s32 	%r6, %r15, %r12;
	setp.gt.s32 	%p1, %r3, %r4;
	ld.const.u32 	%r16, [dev_ny];
	setp.ge.s32 	%p2, %r13, %r16;
	or.pred  	%p3, %p1, %p2;
	@%p3 bra 	$L__BB0_11;
	setp.eq.s32 	%p4, %r3, %r4;
	selp.b32 	%r18, %r4, 0, %p4;
	add.s32 	%r19, %r5, %r3;
	sub.s32 	%r7, %r19, %r18;
	mul.wide.s32 	%rd5, %r7, 8;
	add.s64 	%rd2, %rd1, %rd5;
	ld.global.nc.f64 	%fd1, [%rd2];
	add.s32 	%r20, %r2, %r6;
	shl.b32 	%r21, %r20, 3;
	mov.u32 	%r22, _ZZ5DerixILi1EEvPKdPdE6tile_f;
	add.s32 	%r8, %r22, %r21;
	st.shared.f64 	[%r8+8], %fd1;
	@%p4 bra 	$L__BB0_11;
	setp.ne.s32 	%p5, %r2, 0;
	@%p5 bra 	$L__BB0_6;
	setp.ne.s32 	%p6, %r3, 0;
	@%p6 bra 	$L__BB0_5;
	add.s32 	%r26, %r7, %r4;
	add.s32 	%r27, %r26, -1;
	mul.wide.s32 	%rd6, %r27, 8;
	add.s64 	%rd7, %rd1, %rd6;
	ld.global.nc.f64 	%fd3, [%rd7];
	shl.b32 	%r28, %r6, 3;
	add.s32 	%r30, %r22, %r28;
	st.shared.f64 	[%r30], %fd3;
	bra.uni 	$L__BB0_6;
$L__BB0_5:
	ld.global.nc.f64 	%fd2, [%rd2+-8];
	shl.b32 	%r23, %r6, 3;
	add.s32 	%r25, %r22, %r23;
	st.shared.f64 	[%r25], %fd2;
$L__BB0_6:
	add.s32 	%r31, %r1, -1;
	setp.ne.s32 	%p7, %r2, %r31;
	@%p7 bra 	$L__BB0_10;
	add.s32 	%r32, %r4, -1;
	setp.ne.s32 	%p8, %r3, %r32;
	@%p8 bra 	$L__BB0_9;
	mul.wide.s32 	%rd8, %r5, 8;
	add.s64 	%rd9, %rd1, %rd8;
	ld.global.nc.f64 	%fd5, [%rd9];
	st.shared.f64 	[%r8+16], %fd5;
	bra.uni 	$L__BB0_10;
$L__BB0_9:
	ld.global.nc.f64 	%fd4, [%rd2+8];
	st.shared.f64 	[%r8+16], %fd4;
$L__BB0_10:
	bar.sync 	0;
	ld.const.f64 	%fd6, [deriv_consts];
	ld.shared.f64 	%fd7, [%r8+16];
	ld.shared.f64 	%fd8, [%r8];
	sub.f64 	%fd9, %fd7, %fd8;
	mul.f64 	%fd10, %fd6, %fd9;
	cvta.to.global.u64 	%rd10, %rd3;
	add.s64 	%rd12, %rd10, %rd5;
	st.global.f64 	[%rd12], %fd10;
$L__BB0_11:
	ret;

}
	// .globl	_Z5DeriyILi1EEvPKdPd
.visible .entry _Z5DeriyILi1EEvPKdPd(
	.param .u64 .ptr .align 1 _Z5DeriyILi1EEvPKdPd_param_0,
	.param .u64 .ptr .align 1 _Z5DeriyILi1EEvPKdPd_param_1
)
{
	.reg .pred 	%p<22>;
	.reg .b32 	%r<78>;
	.reg .b64 	%rd<17>;
	.reg .b64 	%fd<11>;
	// demoted variable
	.shared .align 8 .b8 _ZZ5DeriyILi1EEvPKdPdE6tile_f[16896];
	ld.param.u64 	%rd4, [_Z5DeriyILi1EEvPKdPd_param_0];
	ld.param.u64 	%rd3, [_Z5DeriyILi1EEvPKdPd_param_1];
	cvta.to.global.u64 	%rd1, %rd4;
	mov.u32 	%r32, %ntid.x;
	mov.u32 	%r33, %ctaid.x;
	mov.u32 	%r34, %tid.x;
	mad.lo.s32 	%r1, %r32, %r33, %r34;
	mov.u32 	%r2, %ntid.y;
	mov.u32 	%r35, %ctaid.y;
	mul.lo.s32 	%r36, %r2, %r35;
	ld.const.u32 	%r3, [pointsPerThread];
	mov.u32 	%r4, %tid.y;
	mad.lo.s32 	%r37, %r36, %r3, %r4;
	ld.const.u32 	%r6, [dev_nx];
	mul.lo.s32 	%r7, %r37, %r6;
	mad.lo.s32 	%r38, %r3, %r2, 2;
	mul.lo.s32 	%r8, %r38, %r34;
	add.s32 	%r39, %r4, %r8;
	add.s32 	%r76, %r39, 1;
	setp.ge.s32 	%p1, %r1, %r6;
	ld.const.u32 	%r40, [dev_ny];
	setp.gt.s32 	%p2, %r37, %r40;
	or.pred  	%p3, %p1, %p2;
	@%p3 bra 	$L__BB1_16;
	setp.eq.s32 	%p4, %r37, %r40;
	selp.b32 	%r41, 0, %r7, %p4;
	add.s32 	%r73, %r41, %r1;
	setp.ne.s32 	%p5, %r4, 0;
	@%p5 bra 	$L__BB1_5;
	setp.ne.s32 	%p6, %r37, 0;
	@%p6 bra 	$L__BB1_4;
	add.s32 	%r46, %r40, -1;
	mad.lo.s32 	%r47, %r46, %r6, %r73;
	mul.wide.s32 	%rd7, %r47, 8;
	add.s64 	%rd8, %rd1, %rd7;
	ld.global.nc.f64 	%fd3, [%rd8];
	shl.b32 	%r48, %r8, 3;
	mov.u32 	%r49, _ZZ5DeriyILi1EEvPKdPdE6tile_f;
	add.s32 	%r50, %r49, %r48;
	st.shared.f64 	[%r50], %fd3;
	bra.uni 	$L__BB1_5;
$L__BB1_4:
	sub.s32 	%r42, %r73, %r6;
	mul.wide.s32 	%rd5, %r42, 8;
	add.s64 	%rd6, %rd1, %rd5;
	ld.global.nc.f64 	%fd2, [%rd6];
	shl.b32 	%r43, %r8, 3;
	mov.u32 	%r44, _ZZ5DeriyILi1EEvPKdPdE6tile_f;
	add.s32 	%r45, %r44, %r43;
	st.shared.f64 	[%r45], %fd2;
$L__BB1_5:
	setp.lt.s32 	%p7, %r3, 1;
	mul.lo.s32 	%r12, %r40, %r6;
	setp.ge.s32 	%p8, %r73, %r12;
	or.pred  	%p9, %p7, %p8;
	mov.u32 	%r74, %r76;
	@%p9 bra 	$L__BB1_8;
	mul.lo.s32 	%r13, %r6, %r2;
	mov.b32 	%r70, 0;
	mov.u32 	%r74, %r76;
$L__BB1_7:
	mul.wide.s32 	%rd9, %r73, 8;
	add.s64 	%rd10, %rd1, %rd9;
	ld.global.nc.f64 	%fd4, [%rd10];
	shl.b32 	%r52, %r74, 3;
	mov.u32 	%r53, _ZZ5DeriyILi1EEvPKdPdE6tile_f;
	add.s32 	%r54, %r53, %r52;
	st.shared.f64 	[%r54], %fd4;
	add.s32 	%r73, %r13, %r73;
	add.s32 	%r74, %r74, %r2;
	add.s32 	%r70, %r70, 1;
	setp.lt.s32 	%p10, %r70, %r3;
	setp.lt.s32 	%p11, %r73, %r12;
	and.pred  	%p12, %p10, %p11;
	@%p12 bra 	$L__BB1_7;
$L__BB1_8:
	setp.eq.s32 	%p13, %r37, %r40;
	@%p13 bra 	$L__BB1_16;
	add.s32 	%r55, %r2, -1;
	setp.ne.s32 	%p14, %r4, %r55;
	@%p14 bra 	$L__BB1_13;
	mul.lo.s32 	%r56, %r6, %r2;
	sub.s32 	%r22, %r73, %r56;
	sub.s32 	%r23, %r74, %r2;
	sub.s32 	%r57, %r12, %r6;
	add.s32 	%r58, %r57, %r1;
	setp.ne.s32 	%p15, %r22, %r58;
	@%p15 bra 	$L__BB1_12;
	mul.wide.s32 	%rd13, %r1, 8;
	add.s64 	%rd14, %rd1, %rd13;
	ld.global.nc.f64 	%fd6, [%rd14];
	shl.b32 	%r63, %r23, 3;
	mov.u32 	%r64, _ZZ5DeriyILi1EEvPKdPdE6tile_f;
	add.s32 	%r65, %r64, %r63;
	st.shared.f64 	[%r65+8], %fd6;
	bra.uni 	$L__BB1_13;
$L__BB1_12:
	add.s32 	%r59, %r6, %r22;
	mul.wide.s32 	%rd11, %r59, 8;
	add.s64 	%rd12, %rd1, %rd11;
	ld.global.nc.f64 	%fd5, [%rd12];
	shl.b32 	%r60, %r23, 3;
	mov.u32 	%r61, _ZZ5DeriyILi1EEvPKdPdE6tile_f;
	add.s32 	%r62, %r61, %r60;
	st.shared.f64 	[%r62+8], %fd5;
$L__BB1_13:
	setp.lt.s32 	%p16, %r3, 1;
	add.s32 	%r77, %r7, %r1;
	bar.sync 	0;
	setp.ge.s32 	%p17, %r77, %r12;
	or.pred  	%p18, %p16, %p17;
	@%p18 bra 	$L__BB1_16;
	ld.const.f64 	%fd1, [deriv_consts+8];
	mul.lo.s32 	%r25, %r6, %r2;
	cvta.to.global.u64 	%rd2, %rd3;
	mov.b32 	%r75, 0;
$L__BB1_15:
	shl.b32 	%r67, %r76, 3;
	mov.u32 	%r68, _ZZ5DeriyILi1EEvPKdPdE6tile_f;
	add.s32 	%r69, %r68, %r67;
	ld.shared.f64 	%fd7, [%r69+8];
	ld.shared.f64 	%fd8, [%r69+-8];
	sub.f64 	%fd9, %fd7, %fd8;
	mul.f64 	%fd10, %fd1, %fd9;
	mul.wide.s32 	%rd15, %r77, 8;
	add.s64 	%rd16, %rd2, %rd15;
	st.global.f64 	[%rd16], %fd10;
	add.s32 	%r77, %r25, %r77;
	add.s32 	%r76, %r76, %r2;
	add.s32 	%r75, %r75, 1;
	setp.lt.s32 	%p19, %r75, %r3;
	setp.lt.s32 	%p20, %r77, %r12;
	and.pred  	%p21, %p19, %p20;
	@%p21 bra 	$L__BB1_15;
$L__BB1_16:
	ret;

}
	// .globl	_Z5DerixILi2EEvPKdPd
.visible .entry _Z5DerixILi2EEvPKdPd(
	.param .u64 .ptr .align 1 _Z5DerixILi2EEvPKdPd_param_0,
	.param .u64 .ptr .align 1 _Z5DerixILi2EEvPKdPd_param_1
)
{
	.reg .pred 	%p<9>;
	.reg .b32 	%r<33>;
	.reg .b64 	%rd<13>;
	.reg .b64 	%fd<14>;
	// demoted variable
	.shared .align 8 .b8 _ZZ5DerixILi2EEvPKdPdE6tile_f[8208];
	ld.param.u64 	%rd4, [_Z5DerixILi2EEvPKdPd_param_0];
	ld.param.u64 	%rd3, [_Z5DerixILi2EEvPKdPd_param_1];
	cvta.to.global.u64 	%rd1, %rd4;
	mov.u32 	%r1, %ntid.x;
	mov.u32 	%r9, %ctaid.x;
	mov.u32 	%r2, %tid.x;
	mad.lo.s32 	%r3, %r1, %r9, %r2;
	mov.u32 	%r10, %ntid.y;
	mov.u32 	%r11, %ctaid.y;
	mov.u32 	%r12, %tid.y;
	mad.lo.s32 	%r13, %r10, %r11, %r12;
	ld.const.u32 	%r4, [dev_nx];
	mul.lo.s32 	%r5, %r4, %r13;
	add.s32 	%r15, %r1, 2;
	mul.lo.s32 	%r6, %r15, %r12;
	setp.gt.s32 	%p1, %r3, %r4;
	ld.const.u32 	%r16, [dev_ny];
	setp.ge.s32 	%p2, %r13, %r16;
	or.pred  	%p3, %p1, %p2;
	@%p3 bra 	$L__BB2_11;
	setp.eq.s32 	%p4, %r3, %r4;
	selp.b32 	%r18, %r4, 0, %p4;
	add.s32 	%r19, %r5, %r3;
	sub.s32 	%r7, %r19, %r18;
	mul.wide.s32 	%rd5, %r7, 8;
	add.s64 	%rd2, %rd1, %rd5;
	ld.global.nc.f64 	%fd1, [%rd2];
	add.s32 	%r20, %r2, %r6;
	shl.b32 	%r21, %r20, 3;
	mov.u32 	%r22, _ZZ5DerixILi2EEvPKdPdE6tile_f;
	add.s32 	%r8, %r22, %r21;
	st.shared.f64 	[%r8+8], %fd1;
	@%p4 bra 	$L__BB2_11;
	setp.ne.s32 	%p5, %r2, 0;
	@%p5 bra 	$L__BB2_6;
	setp.ne.s32 	%p6, %r3, 0;
	@%p6 bra 	$L__BB2_5;
	add.s32 	%r26, %r7, %r4;
	add.s32 	%r27, %r26, -1;
	mul.wide.s32 	%rd6, %r27, 8;
	add.s64 	%rd7, %rd1, %rd6;
	ld.global.nc.f64 	%fd3, [%rd7];
	shl.b32 	%r28, %r6, 3;
	add.s32 	%r30, %r22, %r28;
	st.shared.f64 	[%r30], %fd3;
	bra.uni 	$L__BB2_6;
$L__BB2_5:
	ld.global.nc.f64 	%fd2, [%rd2+-8];
	shl.b32 	%r23, %r6, 3;
	add.s32 	%r25, %r22, %r23;
	st.shared.f64 	[%r25], %fd2;
$L__BB2_6:
	add.s32 	%r31, %r1, -1;
	setp.ne.s32 	%p7, %r2, %r31;
	@%p7 bra 	$L__BB2_10;
	add.s32 	%r32, %r4, -1;
	setp.ne.s32 	%p8, %r3, %r32;
	@%p8 bra 	$L__BB2_9;
	mul.wide.s32 	%rd8, %r5, 8;
	add.s64 	%rd9, %rd1, %rd8;
	ld.global.nc.f64 	%fd5, [%rd9];
	st.shared.f64 	[%r8+16], %fd5;
	bra.uni 	$L__BB2_10;
$L__BB2_9:
	ld.global.nc.f64 	%fd4, [%rd2+8];
	st.shared.f64 	[%r8+16], %fd4;
$L__BB2_10:
	bar.sync 	0;
	ld.const.f64 	%fd6, [deriv_consts+16];
	ld.shared.f64 	%fd7, [%r8+16];
	ld.shared.f64 	%fd8, [%r8+8];
	add.f64 	%fd9, %fd8, %fd8;
	sub.f64 	%fd10, %fd7, %fd9;
	ld.shared.f64 	%fd11, [%r8];
	add.f64 	%fd12, %fd11, %fd10;
	mul.f64 	%fd13, %fd6, %fd12;
	cvta.to.global.u64 	%rd10, %rd3;
	add.s64 	%rd12, %rd10, %rd5;
	st.global.f64 	[%rd12], %fd13;
$L__BB2_11:
	ret;

}
	// .globl	_Z5DeriyILi2EEvPKdPd
.visible .entry _Z5DeriyILi2EEvPKdPd(
	.param .u64 .ptr .align 1 _Z5DeriyILi2EEvPKdPd_param_0,
	.param .u64 .ptr .align 1 _Z5DeriyILi2EEvPKdPd_param_1
)
{
	.reg .pred 	%p<22>;
	.reg .b32 	%r<78>;
	.reg .b64 	%rd<17>;
	.reg .b64 	%fd<14>;
	// demoted variable
	.shared .align 8 .b8 _ZZ5DeriyILi2EEvPKdPdE6tile_f[16896];
	ld.param.u64 	%rd4, [_Z5DeriyILi2EEvPKdPd_param_0];
	ld.param.u64 	%rd3, [_Z5DeriyILi2EEvPKdPd_param_1];
	cvta.to.global.u64 	%rd1, %rd4;
	mov.u32 	%r32, %ntid.x;
	mov.u32 	%r33, %ctaid.x;
	mov.u32 	%r34, %tid.x;
	mad.lo.s32 	%r1, %r32, %r33, %r34;
	mov.u32 	%r2, %ntid.y;
	mov.u32 	%r35, %ctaid.y;
	mul.lo.s32 	%r36, %r2, %r35;
	ld.const.u32 	%r3, [pointsPerThread];
	mov.u32 	%r4, %tid.y;
	mad.lo.s32 	%r37, %r36, %r3, %r4;
	ld.const.u32 	%r6, [dev_nx];
	mul.lo.s32 	%r7, %r37, %r6;
	mad.lo.s32 	%r38, %r3, %r2, 2;
	mul.lo.s32 	%r8, %r38, %r34;
	add.s32 	%r39, %r4, %r8;
	add.s32 	%r76, %r39, 1;
	setp.ge.s32 	%p1, %r1, %r6;
	ld.const.u32 	%r40, [dev_ny];
	setp.gt.s32 	%p2, %r37, %r40;
	or.pred  	%p3, %p1, %p2;
	@%p3 bra 	$L__BB3_16;
	setp.eq.s32 	%p4, %r37, %r40;
	selp.b32 	%r41, 0, %r7, %p4;
	add.s32 	%r73, %r41, %r1;
	setp.ne.s32 	%p5, %r4, 0;
	@%p5 bra 	$L__BB3_5;
	setp.ne.s32 	%p6, %r37, 0;
	@%p6 bra 	$L__BB3_4;
	add.s32 	%r46, %r40, -1;
	mad.lo.s32 	%r47, %r46, %r6, %r73;
	mul.wide.s32 	%rd7, %r47, 8;
	add.s64 	%rd8, %rd1, %rd7;
	ld.global.nc.f64 	%fd3, [%rd8];
	shl.b32 	%r48, %r8, 3;
	mov.u32 	%r49, _ZZ5DeriyILi2EEvPKdPdE6tile_f;
	add.s32 	%r50, %r49, %r48;
	st.shared.f64 	[%r50], %fd3;
	bra.uni 	$L__BB3_5;
$L__BB3_4:
	sub.s32 	%r42, %r73, %r6;
	mul.wide.s32 	%rd5, %r42, 8;
	add.s64 	%rd6, %rd1, %rd5;
	ld.global.nc.f64 	%fd2, [%rd6];
	shl.b32 	%r43, %r8, 3;
	mov.u32 	%r44, _ZZ5DeriyILi2EEvPKdPdE6tile_f;
	add.s32 	%r45, %r44, %r43;
	st.shared.f64 	[%r45], %fd2;
$L__BB3_5:
	setp.lt.s32 	%p7, %r3, 1;
	mul.lo.s32 	%r12, %r40, %r6;
	setp.ge.s32 	%p8, %r73, %r12;
	or.pred  	%p9, %p7, %p8;
	mov.u32 	%r74, %r76;
	@%p9 bra 	$L__BB3_8;
	mul.lo.s32 	%r13, %r6, %r2;
	mov.b32 	%r70, 0;
	mov.u32 	%r74, %r76;
$L__BB3_7:
	mul.wide.s32 	%rd9, %r73, 8;
	add.s64 	%rd10, %rd1, %rd9;
	ld.global.nc.f64 	%fd4, [%rd10];
	shl.b32 	%r52, %r74, 3;
	mov.u32 	%r53, _ZZ5DeriyILi2EEvPKdPdE6tile_f;
	add.s32 	%r54, %r53, %r52;
	st.shared.f64 	[%r54], %fd4;
	add.s32 	%r73, %r13, %r73;
	add.s32 	%r74, %r74, %r2;
	add.s32 	%r70, %r70, 1;
	setp.lt.s32 	%p10, %r70, %r3;
	setp.lt.s32 	%p11, %r73, %r12;
	and.pred  	%p12, %p10, %p11;
	@%p12 bra 	$L__BB3_7;
$L__BB3_8:
	setp.eq.s32 	%p13, %r37, %r40;
	@%p13 bra 	$L__BB3_16;
	add.s32 	%r55, %r2, -1;
	setp.ne.s32 	%p14, %r4, %r55;
	@%p14 bra 	$L__BB3_13;
	mul.lo.s32 	%r56, %r6, %r2;
	sub.s32 	%r22, %r73, %r56;
	sub.s32 	%r23, %r74, %r2;
	sub.s32 	%r57, %r12, %r6;
	add.s32 	%r58, %r57, %r1;
	setp.ne.s32 	%p15, %r22, %r58;
	@%p15 bra 	$L__BB3_12;
	mul.wide.s32 	%rd13, %r1, 8;
	add.s64 	%rd14, %rd1, %rd13;
	ld.global.nc.f64 	%fd6, [%rd14];
	shl.b32 	%r63, %r23, 3;
	mov.u32 	%r64, _ZZ5DeriyILi2EEvPKdPdE6tile_f;
	add.s32 	%r65, %r64, %r63;
	st.shared.f64 	[%r65+8], %fd6;
	bra.uni 	$L__BB3_13;
$L__BB3_12:
	add.s32 	%r59, %r6, %r22;
	mul.wide.s32 	%rd11, %r59, 8;
	add.s64 	%rd12, %rd1, %rd11;
	ld.global.nc.f64 	%fd5, [%rd12];
	shl.b32 	%r60, %r23, 3;
	mov.u32 	%r61, _ZZ5DeriyILi2EEvPKdPdE6tile_f;
	add.s32 	%r62, %r61, %r60;
	st.shared.f64 	[%r62+8], %fd5;
$L__BB3_13:
	setp.lt.s32 	%p16, %r3, 1;
	add.s32 	%r77, %r7, %r1;
	bar.sync 	0;
	setp.ge.s32 	%p17, %r77, %r12;
	or.pred  	%p18, %p16, %p17;
	@%p18 bra 	$L__BB3_16;
	ld.const.f64 	%fd1, [deriv_consts+24];
	mul.lo.s32 	%r25, %r6, %r2;
	cvta.to.global.u64 	%rd2, %rd3;
	mov.b32 	%r75, 0;
$L__BB3_15:
	shl.b32 	%r67, %r76, 3;
	mov.u32 	%r68, _ZZ5DeriyILi2EEvPKdPdE6tile_f;
	add.s32 	%r69, %r68, %r67;
	ld.shared.f64 	%fd7, [%r69+8];
	ld.shared.f64 	%fd8, [%r69];
	add.f64 	%fd9, %fd8, %fd8;
	sub.f64 	%fd10, %fd7, %fd9;
	ld.shared.f64 	%fd11, [%r69+-8];
	add.f64 	%fd12, %fd11, %fd10;
	mul.f64 	%fd13, %fd1, %fd12;
	mul.wide.s32 	%rd15, %r77, 8;
	add.s64 	%rd16, %rd2, %rd15;
	st.global.f64 	[%rd16], %fd13;
	add.s32 	%r77, %r25, %r77;
	add.s32 	%r76, %r76, %r2;
	add.s32 	%r75, %r75, 1;
	setp.lt.s32 	%p19, %r75, %r3;
	setp.lt.s32 	%p20, %r77, %r12;
	and.pred  	%p21, %p19, %p20;
	@%p21 bra 	$L__BB3_15;
$L__BB3_16:
	ret;

}
	// .globl	_Z16InitialiseArraysPdS_S_S_S_S_S_S_S_S_S_
.visible .entry _Z16InitialiseArraysPdS_S_S_S_S_S_S_S_S_S_(
	.param .u64 .ptr .align 1 _Z16InitialiseArraysPdS_S_S_S_S_S_S_S_S_S__param_0,
	.param .u64 .ptr .align 1 _Z16InitialiseArraysPdS_S_S_S_S_S_S_S_S_S__param_1,
	.param .u64 .ptr .align 1 _Z16InitialiseArraysPdS_S_S_S_S_S_S_S_S_S__param_2,
	.param .u64 .ptr .align 1 _Z16InitialiseArraysPdS_S_S_S_S_S_S_S_S_S__param_3,
	.param .u64 .ptr .align 1 _Z16InitialiseArraysPdS_S_S_S_S_S_S_S_S_S__param_4,
	.param .u64 .ptr .align 1 _Z16InitialiseArraysPdS_S_S_S_S_S_S_S_S_S__param_5,
	.param .u64 .ptr .align 1 _Z16InitialiseArraysPdS_S_S_S_S_S_S_S_S_S__param_6,
	.param .u64 .ptr .align 1 _Z16InitialiseArraysPdS_S_S_S_S_S_S_S_S_S__param_7,
	.param .u64 .ptr .align 1 _Z16InitialiseArraysPdS_S_S_S_S_S_S_S_S_S__param_8,
	.param .u64 .ptr .align 1 _Z16InitialiseArraysPdS_S_S_S_S_S_S_S_S_S__param_9,
	.param .u64 .ptr .align 1 _Z16InitialiseArraysPdS_S_S_S_S_S_S_S_S_S__param_10
)
{
	.reg .pred 	%p<16>;
	.reg .b32 	%r<47>;
	.reg .b32 	%f<3>;
	.reg .b64 	%rd<49>;
	.reg .b64 	%fd<127>;

	ld.param.u64 	%rd1, [_Z16InitialiseArraysPdS_S_S_S_S_S_S_S_S_S__param_0];
	ld.param.u64 	%rd2, [_Z16InitialiseArraysPdS_S_S_S_S_S_S_S_S_S__param_1];
	ld.param.u64 	%rd4, [_Z16InitialiseArraysPdS_S_S_S_S_S_S_S_S_S__param_3];
	ld.param.u64 	%rd6, [_Z16InitialiseArraysPdS_S_S_S_S_S_S_S_S_S__param_5];
	ld.param.u64 	%rd7, [_Z16InitialiseArraysPdS_S_S_S_S_S_S_S_S_S__param_6];
	ld.param.u64 	%rd8, [_Z16InitialiseArraysPdS_S_S_S_S_S_S_S_S_S__param_7];
	ld.param.u64 	%rd9, [_Z16InitialiseArraysPdS_S_S_S_S_S_S_S_S_S__param_8];
	ld.param.u64 	%rd10, [_Z16InitialiseArraysPdS_S_S_S_S_S_S_S_S_S__param_9];
	ld.param.u64 	%rd11, [_Z16InitialiseArraysPdS_S_S_S_S_S_S_S_S_S__param_10];
	mov.u32 	%r13, %ntid.x;
	mov.u32 	%r14, %ctaid.x;
	mov.u32 	%r15, %tid.x;
	mad.lo.s32 	%r1, %r13, %r14, %r15;
	mov.u32 	%r16, %ntid.y;
	mov.u32 	%r17, %ctaid.y;
	mov.u32 	%r18, %tid.y;
	mad.lo.s32 	%r19, %r16, %r17, %r18;
	ld.const.u32 	%r20, [dev_nx];
	mad.lo.s32 	%r3, %r20, %r19, %r1;
	setp.ge.s32 	%p1, %r1, %r20;
	ld.const.u32 	%r21, [dev_ny];
	setp.ge.s32 	%p2, %r19, %r21;
	or.pred  	%p3, %p1, %p2;
	@%p3 bra 	$L__BB4_15;
	cvt.rn.f64.s32 	%fd1, %r1;
	ld.const.f64 	%fd2, [deltaX];
	mul.f64 	%fd25, %fd2, %fd1;
	ld.const.f64 	%fd3, [xLength];
	mul.f64 	%fd26, %fd3, 0d3FE0000000000000;
	sub.f64 	%fd27, %fd25, %fd26;
	cvt.rn.f64.u32 	%fd28, %r19;
	ld.const.f64 	%fd29, [deltaY];
	mul.f64 	%fd30, %fd29, %fd28;
	ld.const.f64 	%fd31, [yLength];
	mul.f64 	%fd32, %fd31, 0d3FE0000000000000;
	sub.f64 	%fd4, %fd30, %fd32;
	mul.f64 	%fd33, %fd4, %fd4;
	fma.rn.f64 	%fd34, %fd27, %fd27, %fd33;
	ld.const.f64 	%fd35, [cylinderRadSquared];
	setp.geu.f64 	%p4, %fd34, %fd35;
	@%p4 bra 	$L__BB4_3;
	cvta.to.global.u64 	%rd12, %rd1;
	mul.wide.s32 	%rd13, %r3, 8;
	add.s64 	%rd14, %rd12, %rd13;
	mov.b64 	%rd15, 4607182418800017408;
	st.global.u64 	[%rd14], %rd15;
$L__BB4_3:
	ld.const.f64 	%fd5, [uInf];
	cvta.to.global.u64 	%rd16, %rd2;
	mul.wide.s32 	%rd17, %r3, 8;
	add.s64 	%rd18, %rd16, %rd17;
	st.global.f64 	[%rd18], %fd5;
	mul.f64 	%fd36, %fd1, 0d402921FB54442EEA;
	mul.f64 	%fd37, %fd36, %fd2;
	div.rn.f64 	%fd6, %fd37, %fd3;
	abs.f64 	%fd7, %fd6;
	setp.neu.f64 	%p5, %fd7, 0d7FF0000000000000;
	@%p5 bra 	$L__BB4_5;
	mov.f64 	%fd43, 0d0000000000000000;
	mul.rn.f64 	%fd124, %fd6, %fd43;
	mov.b32 	%r45, 0;
	bra.uni 	$L__BB4_7;
$L__BB4_5:
	mul.f64 	%fd38, %fd6, 0d3FE45F306DC9C883;
	cvt.rni.s32.f64 	%r45, %fd38;
	cvt.rn.f64.s32 	%fd39, %r45;
	fma.rn.f64 	%fd40, %fd39, 0dBFF921FB54442D18, %fd6;
	fma.rn.f64 	%fd41, %fd39, 0dBC91A62633145C00, %fd40;
	fma.rn.f64 	%fd124, %fd39, 0dB97B839A252049C0, %fd41;
	setp.ltu.f64 	%p6, %fd7, 0d41E0000000000000;
	@%p6 bra 	$L__BB4_7;
	{ // callseq 0, 0
	.param .b64 param0;
	st.param.f64 	[param0], %fd6;
	.param .align 16 .b8 retval0[16];
	call.uni (retval0), 
	__internal_trig_reduction_slowpathd, 
	(
	param0
	);
	ld.param.f64 	%fd124, [retval0];
	ld.param.b32 	%r45, [retval0+8];
	} // callseq 0
$L__BB4_7:
	shl.b32 	%r25, %r45, 6;
	cvt.u64.u32 	%rd19, %r25;
	and.b64  	%rd20, %rd19, 64;
	mov.u64 	%rd21, __cudart_sin_cos_coeffs;
	add.s64 	%rd22, %rd21, %rd20;
	mul.rn.f64 	%fd44, %fd124, %fd124;
	and.b32  	%r26, %r45, 1;
	setp.eq.b32 	%p7, %r26, 1;
	selp.f64 	%fd45, 0dBDA8FF8320FD8164, 0d3DE5DB65F9785EBA, %p7;
	ld.global.nc.v2.f64 	{%fd46, %fd47}, [%rd22];
	fma.rn.f64 	%fd48, %fd45, %fd44, %fd46;
	fma.rn.f64 	%fd49, %fd48, %fd44, %fd47;
	ld.global.nc.v2.f64 	{%fd50, %fd51}, [%rd22+16];
	fma.rn.f64 	%fd52, %fd49, %fd44, %fd50;
	fma.rn.f64 	%fd53, %fd52, %fd44, %fd51;
	ld.global.nc.v2.f64 	{%fd54, %fd55}, [%rd22+32];
	fma.rn.f64 	%fd56, %fd53, %fd44, %fd54;
	fma.rn.f64 	%fd57, %fd56, %fd44, %fd55;
	fma.rn.f64 	%fd58, %fd57, %fd124, %fd124;
	fma.rn.f64 	%fd59, %fd57, %fd44, 0d3FF0000000000000;
	selp.f64 	%fd60, %fd59, %fd58, %p7;
	and.b32  	%r27, %r45, 2;
	setp.eq.s32 	%p8, %r27, 0;
	mov.f64 	%fd61, 0d0000000000000000;
	sub.f64 	%fd62, %fd61, %fd60;
	selp.f64 	%fd12, %fd60, %fd62, %p8;
	mul.f64 	%fd63, %fd1, 0d4035FDBBE9BBA90D;
	mul.f64 	%fd64, %fd63, %fd2;
	div.rn.f64 	%fd13, %fd64, %fd3;
	abs.f64 	%fd14, %fd13;
	setp.neu.f64 	%p9, %fd14, 0d7FF0000000000000;
	@%p9 bra 	$L__BB4_9;
	mov.f64 	%fd70, 0d0000000000000000;
	mul.rn.f64 	%fd125, %fd13, %fd70;
	mov.b32 	%r46, 0;
	bra.uni 	$L__BB4_11;
$L__BB4_9:
	mul.f64 	%fd65, %fd13, 0d3FE45F306DC9C883;
	cvt.rni.s32.f64 	%r46, %fd65;
	cvt.rn.f64.s32 	%fd66, %r46;
	fma.rn.f64 	%fd67, %fd66, 0dBFF921FB54442D18, %fd13;
	fma.rn.f64 	%fd68, %fd66, 0dBC91A62633145C00, %fd67;
	fma.rn.f64 	%fd125, %fd66, 0dB97B839A252049C0, %fd68;
	setp.ltu.f64 	%p10, %fd14, 0d41E0000000000000;
	@%p10 bra 	$L__BB4_11;
	{ // callseq 1, 0
	.param .b64 param0;
	st.param.f64 	[param0], %fd13;
	.param .align 16 .b8 retval0[16];
	call.uni (retval0), 
	__internal_trig_reduction_slowpathd, 
	(
	param0
	);
	ld.param.f64 	%fd125, [retval0];
	ld.param.b32 	%r46, [retval0+8];
	} // callseq 1
$L__BB4_11:
	shl.b32 	%r30, %r46, 6;
	cvt.u64.u32 	%rd23, %r30;
	and.b64  	%rd24, %rd23, 64;
	mov.u64 	%rd25, __cudart_sin_cos_coeffs;
	add.s64 	%rd26, %rd25, %rd24;
	mul.rn.f64 	%fd71, %fd125, %fd125;
	and.b32  	%r31, %r46, 1;
	setp.eq.b32 	%p11, %r31, 1;
	selp.f64 	%fd72, 0dBDA8FF8320FD8164, 0d3DE5DB65F9785EBA, %p11;
	ld.global.nc.v2.f64 	{%fd73, %fd74}, [%rd26];
	fma.rn.f64 	%fd75, %fd72, %fd71, %fd73;
	fma.rn.f64 	%fd76, %fd75, %fd71, %fd74;
	ld.global.nc.v2.f64 	{%fd77, %fd78}, [%rd26+16];
	fma.rn.f64 	%fd79, %fd76, %fd71, %fd77;
	fma.rn.f64 	%fd80, %fd79, %fd71, %fd78;
	ld.global.nc.v2.f64 	{%fd81, %fd82}, [%rd26+32];
	fma.rn.f64 	%fd83, %fd80, %fd71, %fd81;
	fma.rn.f64 	%fd84, %fd83, %fd71, %fd82;
	fma.rn.f64 	%fd85, %fd84, %fd125, %fd125;
	fma.rn.f64 	%fd86, %fd84, %fd71, 0d3FF0000000000000;
	selp.f64 	%fd87, %fd86, %fd85, %p11;
	and.b32  	%r32, %r46, 2;
	setp.eq.s32 	%p12, %r32, 0;
	mov.f64 	%fd88, 0d0000000000000000;
	sub.f64 	%fd89, %fd88, %fd87;
	selp.f64 	%fd90, %fd87, %fd89, %p12;
	add.f64 	%fd19, %fd12, %fd90;
	neg.f64 	%fd91, %fd4;
	mul.f64 	%fd20, %fd4, %fd91;
	fma.rn.f64 	%fd92, %fd20, 0d3FF71547652B82FE, 0d4338000000000000;
	{
	.reg .b32 %temp; 
	mov.b64 	{%r10, %temp}, %fd92;
	}
	mov.f64 	%fd93, 0dC338000000000000;
	add.rn.f64 	%fd94, %fd92, %fd93;
	fma.rn.f64 	%fd95, %fd94, 0dBFE62E42FEFA39EF, %fd20;
	fma.rn.f64 	%fd96, %fd94, 0dBC7ABC9E3B39803F, %fd95;
	fma.rn.f64 	%fd97, %fd96, 0d3E5ADE1569CE2BDF, 0d3E928AF3FCA213EA;
	fma.rn.f64 	%fd98, %fd97, %fd96, 0d3EC71DEE62401315;
	fma.rn.f64 	%fd99, %fd98, %fd96, 0d3EFA01997C89EB71;
	fma.rn.f64 	%fd100, %fd99, %fd96, 0d3F2A01A014761F65;
	fma.rn.f64 	%fd101, %fd100, %fd96, 0d3F56C16C1852B7AF;
	fma.rn.f64 	%fd102, %fd101, %fd96, 0d3F81111111122322;
	fma.rn.f64 	%fd103, %fd102, %fd96, 0d3FA55555555502A1;
	fma.rn.f64 	%fd104, %fd103, %fd96, 0d3FC5555555555511;
	fma.rn.f64 	%fd105, %fd104, %fd96, 0d3FE000000000000B;
	fma.rn.f64 	%fd106, %fd105, %fd96, 0d3FF0000000000000;
	fma.rn.f64 	%fd107, %fd106, %fd96, 0d3FF0000000000000;
	{
	.reg .b32 %temp; 
	mov.b64 	{%r11, %temp}, %fd107;
	}
	{
	.reg .b32 %temp; 
	mov.b64 	{%temp, %r12}, %fd107;
	}
	shl.b32 	%r33, %r10, 20;
	add.s32 	%r34, %r33, %r12;
	mov.b64 	%fd126, {%r11, %r34};
	{
	.reg .b32 %temp; 
	mov.b64 	{%temp, %r35}, %fd20;
	}
	mov.b32 	%f2, %r35;
	abs.f32 	%f1, %f2;
	setp.lt.f32 	%p13, %f1, 0f4086232B;
	@%p13 bra 	$L__BB4_14;
	setp.lt.f64 	%p14, %fd20, 0d0000000000000000;
	add.f64 	%fd108, %fd20, 0d7FF0000000000000;
	selp.f64 	%fd126, 0d0000000000000000, %fd108, %p14;
	setp.geu.f32 	%p15, %f1, 0f40874800;
	@%p15 bra 	$L__BB4_14;
	shr.u32 	%r36, %r10, 31;
	add.s32 	%r37, %r10, %r36;
	shr.s32 	%r38, %r37, 1;
	shl.b32 	%r39, %r38, 20;
	add.s32 	%r40, %r12, %r39;
	mov.b64 	%fd109, {%r11, %r40};
	sub.s32 	%r41, %r10, %r38;
	shl.b32 	%r42, %r41, 20;
	add.s32 	%r43, %r42, 1072693248;
	mov.b32 	%r44, 0;
	mov.b64 	%fd110, {%r44, %r43};
	mul.f64 	%fd126, %fd110, %fd109;
$L__BB4_14:
	ld.param.u64 	%rd48, [_Z16InitialiseArraysPdS_S_S_S_S_S_S_S_S_S__param_4];
	ld.param.u64 	%rd47, [_Z16InitialiseArraysPdS_S_S_S_S_S_S_S_S_S__param_2];
	mul.f64 	%fd111, %fd19, 0d3F847AE147AE147B;
	mul.f64 	%fd112, %fd111, %fd126;
	cvta.to.global.u64 	%rd27, %rd47;
	mul.wide.s32 	%rd28, %r3, 8;
	add.s64 	%rd29, %rd27, %rd28;
	st.global.f64 	[%rd29], %fd112;
	ld.const.f64 	%fd113, [tempInf];
	cvta.to.global.u64 	%rd30, %rd4;
	add.s64 	%rd31, %rd30, %rd28;
	st.global.f64 	[%rd31], %fd113;
	ld.const.f64 	%fd114, [pressInf];
	cvta.to.global.u64 	%rd32, %rd7;
	add.s64 	%rd33, %rd32, %rd28;
	st.global.f64 	[%rd33], %fd114;
	ld.const.f64 	%fd115, [heatCapacityV];
	mul.f64 	%fd116, %fd5, %fd5;
	fma.rn.f64 	%fd117, %fd112, %fd112, %fd116;
	mul.f64 	%fd118, %fd117, 0d3FE0000000000000;
	fma.rn.f64 	%fd119, %fd115, %fd113, %fd118;
	cvta.to.global.u64 	%rd34, %rd48;
	add.s64 	%rd35, %rd34, %rd28;
	st.global.f64 	[%rd35], %fd119;
	ld.const.f64 	%fd120, [rhoInf];
	cvta.to.global.u64 	%rd36, %rd6;
	add.s64 	%rd37, %rd36, %rd28;
	st.global.f64 	[%rd37], %fd120;
	mul.f64 	%fd121, %fd120, %fd5;
	cvta.to.global.u64 	%rd38, %rd8;
	add.s64 	%rd39, %rd38, %rd28;
	st.global.f64 	[%rd39], %fd121;
	mul.f64 	%fd122, %fd112, %fd120;
	cvta.to.global.u64 	%rd40, %rd9;
	add.s64 	%rd41, %rd40, %rd28;
	st.global.f64 	[%rd41], %fd122;
	mul.f64 	%fd123, %fd119, %fd120;
	cvta.to.global.u64 	%rd42, %rd10;
	add.s64 	%rd43, %rd42, %rd28;
	st.global.f64 	[%rd43], %fd123;
	cvta.to.global.u64 	%rd44, %rd11;
	add.s64 	%rd45, %rd44, %rd28;
	mov.b64 	%rd46, 4607182418800017408;
	st.global.u64 	[%rd45], %rd46;
$L__BB4_15:
	ret;

}
	// .globl	_Z9SubFluxx1PKdS0_S0_PdS1_S1_
.visible .entry _Z9SubFluxx1PKdS0_S0_PdS1_S1_(
	.param .u64 .ptr .align 1 _Z9SubFluxx1PKdS0_S0_PdS1_S1__param_0,
	.param .u64 .ptr .align 1 _Z9SubFluxx1PKdS0_S0_PdS1_S1__param_1,
	.param .u64 .ptr .align 1 _Z9SubFluxx1PKdS0_S0_PdS1_S1__param_2,
	.param .u64 .ptr .align 1 _Z9SubFluxx1PKdS0_S0_PdS1_S1__param_3,
	.param .u64 .ptr .align 1 _Z9SubFluxx1PKdS0_S0_PdS1_S1__param_4,
	.param .u64 .ptr .align 1 _Z9SubFluxx1PKdS0_S0_PdS1_S1__param_5
)
{
	.reg .pred 	%p<2>;
	.reg .b32 	%r<8>;
	.reg .b64 	%rd<20>;
	.reg .b64 	%fd<10>;

	ld.param.u64 	%rd1, [_Z9SubFluxx1PKdS0_S0_PdS1_S1__param_0];
	ld.param.u64 	%rd2, [_Z9SubFluxx1PKdS0_S0_PdS1_S1__param_1];
	ld.param.u64 	%rd3, [_Z9SubFluxx1PKdS0_S0_PdS1_S1__param_2];
	ld.param.u64 	%rd4, [_Z9SubFluxx1PKdS0_S0_PdS1_S1__param_3];
	ld.param.u64 	%rd5, [_Z9SubFluxx1PKdS0_S0_PdS1_S1__param_4];
	ld.param.u64 	%rd6, [_Z9SubFluxx1PKdS0_S0_PdS1_S1__param_5];
	mov.u32 	%r2, %ntid.x;
	mov.u32 	%r3, %ctaid.x;
	mov.u32 	%r4, %tid.x;
	mad.lo.s32 	%r1, %r2, %r3, %r4;
	ld.const.u32 	%r5, [dev_nx];
	ld.const.u32 	%r6, [dev_ny];
	mul.lo.s32 	%r7, %r6, %r5;
	setp.ge.s32 	%p1, %r1, %r7;
	@%p1 bra 	$L__BB5_2;
	cvta.to.global.u64 	%rd7, %rd5;
	cvta.to.global.u64 	%rd8, %rd6;
	cvta.to.global.u64 	%rd9, %rd4;
	cvta.to.global.u64 	%rd10, %rd3;
	cvta.to.global.u64 	%rd11, %rd1;
	cvta.to.global.u64 	%rd12, %rd2;
	mul.wide.s32 	%rd13, %r1, 8;
	add.s64 	%rd14, %rd7, %rd13;
	ld.global.f64 	%fd1, [%rd14];
	neg.f64 	%fd2, %fd1;
	add.s64 	%rd15, %rd8, %rd13;
	ld.global.f64 	%fd3, [%rd15];
	sub.f64 	%fd4, %fd2, %fd3;
	add.s64 	%rd16, %rd9, %rd13;
	st.global.f64 	[%rd16], %fd4;
	add.s64 	%rd17, %rd10, %rd13;
	ld.global.nc.f64 	%fd5, [%rd17];
	add.s64 	%rd18, %rd11, %rd13;
	ld.global.nc.f64 	%fd6, [%rd18];
	mul.f64 	%fd7, %fd5, %fd6;
	st.global.f64 	[%rd14], %fd7;
	add.s64 	%rd19, %rd12, %rd13;
	ld.global.nc.f64 	%fd8, [%rd19];
	mul.f64 	%fd9, %fd5, %fd8;
	st.global.f64 	[%rd15], %fd9;
$L__BB5_2:
	ret;

}
	// .globl	_Z9SubFluxx2PKdS0_S0_S0_S0_S0_S0_S0_S0_S0_S0_PdS1_S1_S1_
.visible .entry _Z9SubFluxx2PKdS0_S0_S0_S0_S0_S0_S0_S0_S0_S0_PdS1_S1_S1_(
	.param .u64 .ptr .align 1 _Z9SubFluxx2PKdS0_S0_S0_S0_S0_S0_S0_S0_S0_S0_PdS1_S1_S1__param_0,
	.param .u64 .ptr .align 1 _Z9SubFluxx2PKdS0_S0_S0_S0_S0_S0_S0_S0_S0_S0_PdS1_S1_S1__param_1,
	.param .u64 .ptr .align 1 _Z9SubFluxx2PKdS0_S0_S0_S0_S0_S0_S0_S0_S0_S0_PdS1_S1_S1__param_2,
	.param .u64 .ptr .align 1 _Z9SubFluxx2PKdS0_S0_S0_S0_S0_S0_S0_S0_S0_S0_PdS1_S1_S1__param_3,
	.param .u64 .ptr .align 1 _Z9SubFluxx2PKdS0_S0_S0_S0_S0_S0_S0_S0_S0_S0_PdS1_S1_S1__param_4,
	.param .u64 .ptr .align 1 _Z9SubFluxx2PKdS0_S0_S0_S0_S0_S0_S0_S0_S0_S0_PdS1_S1_S1__param_5,
	.param .u64 .ptr .align 1 _Z9SubFluxx2PKdS0_S0_S0_S0_S0_S0_S0_S0_S0_S0_PdS1_S1_S1__param_6,
	.param .u64 .ptr .align 1 _Z9SubFluxx2PKdS0_S0_S0_S0_S0_S0_S0_S0_S0_S0_PdS1_S1_S1__param_7,
	.param .u64 .ptr .align 1 _Z9SubFluxx2PKdS0_S0_S0_S0_S0_S0_S0_S0_S0_S0_PdS1_S1_S1__param_8,
	.param .u64 .ptr .align 1 _Z9SubFluxx2PKdS0_S0_S0_S0_S0_S0_S0_S0_S0_S0_PdS1_S1_S1__param_9,
	.param .u64 .ptr .align 1 _Z9SubFluxx2PKdS0_S0_S0_S0_S0_S0_S0_S0_S0_S0_PdS1_S1_S1__param_10,
	.param .u64 .ptr .align 1 _Z9SubFluxx2PKdS0_S0_S0_S0_S0_S0_S0_S0_S0_S0_PdS1_S1_S1__param_11,
	.param .u64 .ptr .align 1 _Z9SubFluxx2PKdS0_S0_S0_S0_S0_S0_S0_S0_S0_S0_PdS1_S1_S1__param_12,
	.param .u64 .ptr .align 1 _Z9SubFluxx2PKdS0_S0_S0_S0_S0_S0_S0_S0_S0_S0_PdS1_S1_S1__param_13,
	.param .u64 .ptr .align 1 _Z9SubFluxx2PKdS0_S0_S0_S0_S0_S0_S0_S0_S0_S0_PdS1_S1_S1__param_14
)
{
	.reg .pred 	%p<2>;
	.reg .b32 	%r<8>;
	.reg .b64 	%rd<48>;
	.reg .b64 	%fd<26>;

	ld.param.u64 	%rd2, [_Z9SubFluxx2PKdS0_S0_S0_S0_S0_S0_S0_S0_S0_S0_PdS1_S1_S1__param_1];
	ld.param.u64 	%rd3, [_Z9SubFluxx2PKdS0_S0_S0_S0_S0_S0_S0_S0_S0_S0_PdS1_S1_S1__param_2];
	ld.param.u64 	%rd4, [_Z9SubFluxx2PKdS0_S0_S0_S0_S0_S0_S0_S0_S0_S0_PdS1_S1_S1__param_3];
	ld.param.u64 	%rd5, [_Z9SubFluxx2PKdS0_S0_S0_S0_S0_S0_S0_S0_S0_S0_PdS1_S1_S1__param_4];
	ld.param.u64 	%rd6, [_Z9SubFluxx2PKdS0_S0_S0_S0_S0_S0_S0_S0_S0_S0_PdS1_S1_S1__param_5];
	ld.param.u64 	%rd7, [_Z9SubFluxx2PKdS0_S0_S0_S0_S0_S0_S0_S0_S0_S0_PdS1_S1_S1__param_6];
	ld.param.u64 	%rd8, [_Z9SubFluxx2PKdS0_S0_S0_S0_S0_S0_S0_S0_S0_S0_PdS1_S1_S1__param_7];
	ld.param.u64 	%rd9, [_Z9SubFluxx2PKdS0_S0_S0_S0_S0_S0_S0_S0_S0_S0_PdS1_S1_S1__param_8];
	ld.param.u64 	%rd10, [_Z9SubFluxx2PKdS0_S0_S0_S0_S0_S0_S0_S0_S0_S0_PdS1_S1_S1__param_9];
	ld.param.u64 	%rd11, [_Z9SubFluxx2PKdS0_S0_S0_S0_S0_S0_S0_S0_S0_S0_PdS1_S1_S1__param_10];
	ld.param.u64 	%rd12, [_Z9SubFluxx2PKdS0_S0_S0_S0_S0_S0_S0_S0_S0_S0_PdS1_S1_S1__param_11];
	ld.param.u64 	%rd13, [_Z9SubFluxx2PKdS0_S0_S0_S0_S0_S0_S0_S0_S0_S0_PdS1_S1_S1__param_12];
	ld.param.u64 	%rd14, [_Z9SubFluxx2PKdS0_S0_S0_S0_S0_S0_S0_S0_S0_S0_PdS1_S1_S1__param_13];
	ld.param.u64 	%rd15, [_Z9SubFluxx2PKdS0_S0_S0_S0_S0_S0_S0_S0_S0_S0_PdS1_S1_S1__param_14];
	mov.u32 	%r2, %ntid.x;
	mov.u32 	%r3, %ctaid.x;
	mov.u32 	%r4, %tid.x;
	mad.lo.s32 	%r1, %r2, %r3, %r4;
	ld.const.u32 	%r5, [dev_nx];
	ld.const.u32 	%r6, [dev_ny];
	mul.lo.s32 	%r7, %r6, %r5;
	setp.ge.s32 	%p1, %r1, %r7;
	@%p1 bra 	$L__BB6_2;
	ld.param.u64 	%rd47, [_Z9SubFluxx2PKdS0_S0_S0_S0_S0_S0_S0_S0_S0_S0_PdS1_S1_S1__param_0];
	cvta.to.global.u64 	%rd16, %rd4;
	cvta.to.global.u64 	%rd17, %rd5;
	cvta.to.global.u64 	%rd18, %rd6;
	cvta.to.global.u64 	%rd19, %rd14;
	cvta.to.global.u64 	%rd20, %rd47;
	cvta.to.global.u64 	%rd21, %rd2;
	cvta.to.global.u64 	%rd22, %rd3;
	cvta.to.global.u64 	%rd23, %rd7;
	cvta.to.global.u64 	%rd24, %rd8;
	cvta.to.global.u64 	%rd25, %rd15;
	cvta.to.global.u64 	%rd26, %rd9;
	cvta.to.global.u64 	%rd27, %rd10;
	cvta.to.global.u64 	%rd28, %rd12;
	cvta.to.global.u64 	%rd29, %rd11;
	cvta.to.global.u64 	%rd30, %rd13;
	ld.const.f64 	%fd1, [dynViscosity];
	mul.wide.s32 	%rd31, %r1, 8;
	add.s64 	%rd32, %rd16, %rd31;
	ld.global.nc.f64 	%fd2, [%rd32];
	add.s64 	%rd33, %rd17, %rd31;
	ld.global.nc.f64 	%fd3, [%rd33];
	fma.rn.f64 	%fd4, %fd2, 0d3FF5555555555555, %fd3;
	add.s64 	%rd34, %rd18, %rd31;
	ld.global.nc.f64 	%fd5, [%rd34];
	fma.rn.f64 	%fd6, %fd5, 0d3FD5555555555555, %fd4;
	mul.f64 	%fd7, %fd1, %fd6;
	add.s64 	%rd35, %rd19, %rd31;
	st.global.f64 	[%rd35], %fd7;
	add.s64 	%rd36, %rd20, %rd31;
	ld.global.nc.f64 	%fd8, [%rd36];
	neg.f64 	%fd9, %fd8;
	add.s64 	%rd37, %rd21, %rd31;
	ld.global.nc.f64 	%fd10, [%rd37];
	sub.f64 	%fd11, %fd9, %fd10;
	add.s64 	%rd38, %rd22, %rd31;
	ld.global.nc.f64 	%fd12, [%rd38];
	sub.f64 	%fd13, %fd11, %fd12;
	add.f64 	%fd14, %fd7, %fd13;
	ld.const.f64 	%fd15, [oneOverEta];
	add.s64 	%rd39, %rd23, %rd31;
	ld.global.nc.f64 	%fd16, [%rd39];
	mul.f64 	%fd17, %fd15, %fd16;
	add.s64 	%rd40, %rd24, %rd31;
	ld.global.nc.f64 	%fd18, [%rd40];
	mul.f64 	%fd19, %fd17, %fd18;
	sub.f64 	%fd20, %fd14, %fd19;
	add.s64 	%rd41, %rd25, %rd31;
	st.global.f64 	[%rd41], %fd20;
	add.s64 	%rd42, %rd26, %rd31;
	ld.global.nc.f64 	%fd21, [%rd42];
	add.s64 	%rd43, %rd27, %rd31;
	ld.global.nc.f64 	%fd22, [%rd43];
	mul.f64 	%fd23, %fd21, %fd22;
	add.s64 	%rd44, %rd28, %rd31;
	st.global.f64 	[%rd44], %fd23;
	add.s64 	%rd45, %rd29, %rd31;
	ld.global.nc.f64 	%fd24, [%rd45];
	mul.f64 	%fd25, %fd21, %fd24;
	add.s64 	%rd46, %rd30, %rd31;
	st.global.f64 	[%rd46], %fd25;
$L__BB6_2:
	ret;

}
	// .globl	_Z9SubFluxx3PKdS0_S0_S0_S0_S0_S0_S0_PdS1_
.visible .entry _Z9SubFluxx3PKdS0_S0_S0_S0_S0_S0_S0_PdS1_(
	.param .u64 .ptr .align 1 _Z9SubFluxx3PKdS0_S0_S0_S0_S0_S0_S0_PdS1__param_0,
	.param .u64 .ptr .align 1 _Z9SubFluxx3PKdS0_S0_S0_S0_S0_S0_S0_PdS1__param_1,
	.param .u64 .ptr .align 1 _Z9SubFluxx3PKdS0_S0_S0_S0_S0_S0_S0_PdS1__param_2,
	.param .u64 .ptr .align 1 _Z9SubFluxx3PKdS0_S0_S0_S0_S0_S0_S0_PdS1__param_3,
	.param .u64 .ptr .align 1 _Z9SubFluxx3PKdS0_S0_S0_S0_S0_S0_S0_PdS1__param_4,
	.param .u64 .ptr .align 1 _Z9SubFluxx3PKdS0_S0_S0_S0_S0_S0_S0_PdS1__param_5,
	.param .u64 .ptr .align 1 _Z9SubFluxx3PKdS0_S0_S0_S0_S0_S0_S0_PdS1__param_6,
	.param .u64 .ptr .align 1 _Z9SubFluxx3PKdS0_S0_S0_S0_S0_S0_S0_PdS1__param_7,
	.param .u64 .ptr .align 1 _Z9SubFluxx3PKdS0_S0_S0_S0_S0_S0_S0_PdS1__param_8,
	.param .u64 .ptr .align 1 _Z9SubFluxx3PKdS0_S0_S0_S0_S0_S0_S0_PdS1__param_9
)
{
	.reg .pred 	%p<2>;
	.reg .b32 	%r<8>;
	.reg .b64 	%rd<35>;
	.reg .b64 	%fd<21>;

	ld.param.u64 	%rd2, [_Z9SubFluxx3PKdS0_S0_S0_S0_S0_S0_S0_PdS1__param_1];
	ld.param.u64 	%rd4, [_Z9SubFluxx3PKdS0_S0_S0_S0_S0_S0_S0_PdS1__param_3];
	ld.param.u64 	%rd5, [_Z9SubFluxx3PKdS0_S0_S0_S0_S0_S0_S0_PdS1__param_4];
	ld.param.u64 	%rd6, [_Z9SubFluxx3PKdS0_S0_S0_S0_S0_S0_S0_PdS1__param_5];
	ld.param.u64 	%rd8, [_Z9SubFluxx3PKdS0_S0_S0_S0_S0_S0_S0_PdS1__param_7];
	ld.param.u64 	%rd9, [_Z9SubFluxx3PKdS0_S0_S0_S0_S0_S0_S0_PdS1__param_8];
	ld.param.u64 	%rd10, [_Z9SubFluxx3PKdS0_S0_S0_S0_S0_S0_S0_PdS1__param_9];
	mov.u32 	%r2, %ntid.x;
	mov.u32 	%r3, %ctaid.x;
	mov.u32 	%r4, %tid.x;
	mad.lo.s32 	%r1, %r2, %r3, %r4;
	ld.const.u32 	%r5, [dev_nx];
	ld.const.u32 	%r6, [dev_ny];
	mul.lo.s32 	%r7, %r6, %r5;
	setp.ge.s32 	%p1, %r1, %r7;
	@%p1 bra 	$L__BB7_2;
	ld.param.u64 	%rd34, [_Z9SubFluxx3PKdS0_S0_S0_S0_S0_S0_S0_PdS1__param_6];
	ld.param.u64 	%rd33, [_Z9SubFluxx3PKdS0_S0_S0_S0_S0_S0_S0_PdS1__param_2];
	ld.param.u64 	%rd32, [_Z9SubFluxx3PKdS0_S0_S0_S0_S0_S0_S0_PdS1__param_0];
	cvta.to.global.u64 	%rd11, %rd4;
	cvta.to.global.u64 	%rd12, %rd5;
	cvta.to.global.u64 	%rd13, %rd6;
	cvta.to.global.u64 	%rd14, %rd32;
	cvta.to.global.u64 	%rd15, %rd2;
	cvta.to.global.u64 	%rd16, %rd33;
	cvta.to.global.u64 	%rd17, %rd34;
	cvta.to.global.u64 	%rd18, %rd8;
	cvta.to.global.u64 	%rd19, %rd10;
	cvta.to.global.u64 	%rd20, %rd9;
	ld.const.f64 	%fd1, [dynViscosity];
	mul.wide.s32 	%rd21, %r1, 8;
	add.s64 	%rd22, %rd11, %rd21;
	ld.global.nc.f64 	%fd2, [%rd22];
	add.s64 	%rd23, %rd12, %rd21;
	ld.global.nc.f64 	%fd3, [%rd23];
	fma.rn.f64 	%fd4, %fd3, 0d3FF5555555555555, %fd2;
	add.s64 	%rd24, %rd13, %rd21;
	ld.global.nc.f64 	%fd5, [%rd24];
	fma.rn.f64 	%fd6, %fd5, 0d3FD5555555555555, %fd4;
	mul.f64 	%fd7, %fd1, %fd6;
	add.s64 	%rd25, %rd14, %rd21;
	ld.global.nc.f64 	%fd8, [%rd25];
	neg.f64 	%fd9, %fd8;
	add.s64 	%rd26, %rd15, %rd21;
	ld.global.nc.f64 	%fd10, [%rd26];
	sub.f64 	%fd11, %fd9, %fd10;
	add.s64 	%rd27, %rd16, %rd21;
	ld.global.nc.f64 	%fd12, [%rd27];
	sub.f64 	%fd13, %fd11, %fd12;
	add.f64 	%fd14, %fd7, %fd13;
	ld.const.f64 	%fd15, [oneOverEta];
	add.s64 	%rd28, %rd17, %rd21;
	ld.global.nc.f64 	%fd16, [%rd28];
	mul.f64 	%fd17, %fd15, %fd16;
	add.s64 	%rd29, %rd18, %rd21;
	ld.global.nc.f64 	%fd18, [%rd29];
	mul.f64 	%fd19, %fd17, %fd18;
	sub.f64 	%fd20, %fd14, %fd19;
	add.s64 	%rd30, %rd19, %rd21;
	st.global.f64 	[%rd30], %fd20;
	add.s64 	%rd31, %rd20, %rd21;
	st.global.f64 	[%rd31], %fd7;
$L__BB7_2:
	ret;

}
	// .globl	_Z9SubFluxx4PKdS0_S0_S0_S0_S0_S0_S0_Pd
.visible .entry _Z9SubFluxx4PKdS0_S0_S0_S0_S0_S0_S0_Pd(
	.param .u64 .ptr .align 1 _Z9SubFluxx4PKdS0_S0_S0_S0_S0_S0_S0_Pd_param_0,
	.param .u64 .ptr .align 1 _Z9SubFluxx4PKdS0_S0_S0_S0_S0_S0_S0_Pd_param_1,
	.param .u64 .ptr .align 1 _Z9SubFluxx4PKdS0_S0_S0_S0_S0_S0_S0_Pd_param_2,
	.param .u64 .ptr .align 1 _Z9SubFluxx4PKdS0_S0_S0_S0_S0_S0_S0_Pd_param_3,
	.param .u64 .ptr .align 1 _Z9SubFluxx4PKdS0_S0_S0_S0_S0_S0_S0_Pd_param_4,
	.param .u64 .ptr .align 1 _Z9SubFluxx4PKdS0_S0_S0_S0_S0_S0_S0_Pd_param_5,
	.param .u64 .ptr .align 1 _Z9SubFluxx4PKdS0_S0_S0_S0_S0_S0_S0_Pd_param_6,
	.param .u64 .ptr .align 1 _Z9SubFluxx4PKdS0_S0_S0_S0_S0_S0_S0_Pd_param_7,
	.param .u64 .ptr .align 1 _Z9SubFluxx4PKdS0_S0_S0_S0_S0_S0_S0_Pd_param_8
)
{
	.reg .pred 	%p<2>;
	.reg .b32 	%r<8>;
	.reg .b64 	%rd<33>;
	.reg .b64 	%fd<20>;

	ld.param.u64 	%rd2, [_Z9SubFluxx4PKdS0_S0_S0_S0_S0_S0_S0_Pd_param_1];
	ld.param.u64 	%rd4, [_Z9SubFluxx4PKdS0_S0_S0_S0_S0_S0_S0_Pd_param_3];
	ld.param.u64 	%rd5, [_Z9SubFluxx4PKdS0_S0_S0_S0_S0_S0_S0_Pd_param_4];
	ld.param.u64 	%rd8, [_Z9SubFluxx4PKdS0_S0_S0_S0_S0_S0_S0_Pd_param_7];
	ld.param.u64 	%rd9, [_Z9SubFluxx4PKdS0_S0_S0_S0_S0_S0_S0_Pd_param_8];
	mov.u32 	%r2, %ntid.x;
	mov.u32 	%r3, %ctaid.x;
	mov.u32 	%r4, %tid.x;
	mad.lo.s32 	%r1, %r2, %r3, %r4;
	ld.const.u32 	%r5, [dev_nx];
	ld.const.u32 	%r6, [dev_ny];
	mul.lo.s32 	%r7, %r6, %r5;
	setp.ge.s32 	%p1, %r1, %r7;
	@%p1 bra 	$L__BB8_2;
	ld.param.u64 	%rd32, [_Z9SubFluxx4PKdS0_S0_S0_S0_S0_S0_S0_Pd_param_6];
	ld.param.u64 	%rd31, [_Z9SubFluxx4PKdS0_S0_S0_S0_S0_S0_S0_Pd_param_5];
	ld.param.u64 	%rd30, [_Z9SubFluxx4PKdS0_S0_S0_S0_S0_S0_S0_Pd_param_2];
	ld.param.u64 	%rd29, [_Z9SubFluxx4PKdS0_S0_S0_S0_S0_S0_S0_Pd_param_0];
	cvta.to.global.u64 	%rd10, %rd5;
	cvta.to.global.u64 	%rd11, %rd29;
	cvta.to.global.u64 	%rd12, %rd31;
	cvta.to.global.u64 	%rd13, %rd2;
	cvta.to.global.u64 	%rd14, %rd30;
	cvta.to.global.u64 	%rd15, %rd4;
	cvta.to.global.u64 	%rd16, %rd8;
	cvta.to.global.u64 	%rd17, %rd32;
	cvta.to.global.u64 	%rd18, %rd9;
	mul.wide.s32 	%rd19, %r1, 8;
	add.s64 	%rd20, %rd10, %rd19;
	ld.global.nc.f64 	%fd1, [%rd20];
	neg.f64 	%fd2, %fd1;
	add.s64 	%rd21, %rd11, %rd19;
	ld.global.nc.f64 	%fd3, [%rd21];
	mul.f64 	%fd4, %fd3, %fd2;
	add.s64 	%rd22, %rd12, %rd19;
	ld.global.nc.f64 	%fd5, [%rd22];
	add.s64 	%rd23, %rd13, %rd19;
	ld.global.nc.f64 	%fd6, [%rd23];
	mul.f64 	%fd7, %fd5, %fd6;
	sub.f64 	%fd8, %fd4, %fd7;
	ld.const.f64 	%fd9, [xkt];
	add.s64 	%rd24, %rd14, %rd19;
	ld.global.nc.f64 	%fd10, [%rd24];
	add.s64 	%rd25, %rd15, %rd19;
	ld.global.nc.f64 	%fd11, [%rd25];
	add.f64 	%fd12, %fd10, %fd11;
	fma.rn.f64 	%fd13, %fd9, %fd12, %fd8;
	ld.const.f64 	%fd14, [oneOverEta];
	add.s64 	%rd26, %rd16, %rd19;
	ld.global.nc.f64 	%fd15, [%rd26];
	mul.f64 	%fd16, %fd14, %fd15;
	add.s64 	%rd27, %rd17, %rd19;
	ld.global.nc.f64 	%fd17, [%rd27];
	mul.f64 	%fd18, %fd16, %fd17;
	sub.f64 	%fd19, %fd13, %fd18;
	add.s64 	%rd28, %rd18, %rd19;
	st.global.f64 	[%rd28], %fd19;
$L__BB8_2:
	ret;

}
	// .globl	_Z9SubFluxx5PKdS0_S0_S0_S0_S0_PdS1_S1_S1_S1_
.visible .entry _Z9SubFluxx5PKdS0_S0_S0_S0_S0_PdS1_S1_S1_S1_(
	.param .u64 .ptr .align 1 _Z9SubFluxx5PKdS0_S0_S0_S0_S0_PdS1_S1_S1_S1__param_0,
	.param .u64 .ptr .align 1 _Z9SubFluxx5PKdS0_S0_S0_S0_S0_PdS1_S1_S1_S1__param_1,
	.param .u64 .ptr .align 1 _Z9SubFluxx5PKdS0_S0_S0_S0_S0_PdS1_S1_S1_S1__param_2,
	.param .u64 .ptr .align 1 _Z9SubFluxx5PKdS0_S0_S0_S0_S0_PdS1_S1_S1_S1__param_3,
	.param .u64 .ptr .align 1 _Z9SubFluxx5PKdS0_S0_S0_S0_S0_PdS1_S1_S1_S1__param_4,
	.param .u64 .ptr .align 1 _Z9SubFluxx5PKdS0_S0_S0_S0_S0_PdS1_S1_S1_S1__param_5,
	.param .u64 .ptr .align 1 _Z9SubFluxx5PKdS0_S0_S0_S0_S0_PdS1_S1_S1_S1__param_6,
	.param .u64 .ptr .align 1 _Z9SubFluxx5PKdS0_S0_S0_S0_S0_PdS1_S1_S1_S1__param_7,
	.param .u64 .ptr .align 1 _Z9SubFluxx5PKdS0_S0_S0_S0_S0_PdS1_S1_S1_S1__param_8,
	.param .u64 .ptr .align 1 _Z9SubFluxx5PKdS0_S0_S0_S0_S0_PdS1_S1_S1_S1__param_9,
	.param .u64 .ptr .align 1 _Z9SubFluxx5PKdS0_S0_S0_S0_S0_PdS1_S1_S1_S1__param_10
)
{
	.reg .pred 	%p<2>;
	.reg .b32 	%r<8>;
	.reg .b64 	%rd<41>;
	.reg .b64 	%fd<27>;

	ld.param.u64 	%rd2, [_Z9SubFluxx5PKdS0_S0_S0_S0_S0_PdS1_S1_S1_S1__param_1];
	ld.param.u64 	%rd4, [_Z9SubFluxx5PKdS0_S0_S0_S0_S0_PdS1_S1_S1_S1__param_3];
	ld.param.u64 	%rd5, [_Z9SubFluxx5PKdS0_S0_S0_S0_S0_PdS1_S1_S1_S1__param_4];
	ld.param.u64 	%rd8, [_Z9SubFluxx5PKdS0_S0_S0_S0_S0_PdS1_S1_S1_S1__param_7];
	ld.param.u64 	%rd9, [_Z9SubFluxx5PKdS0_S0_S0_S0_S0_PdS1_S1_S1_S1__param_8];
	mov.u32 	%r2, %ntid.x;
	mov.u32 	%r3, %ctaid.x;
	mov.u32 	%r4, %tid.x;
	mad.lo.s32 	%r1, %r2, %r3, %r4;
	ld.const.u32 	%r5, [dev_nx];
	ld.const.u32 	%r6, [dev_ny];
	mul.lo.s32 	%r7, %r6, %r5;
	setp.ge.s32 	%p1, %r1, %r7;
	@%p1 bra 	$L__BB9_2;
	ld.param.u64 	%rd40, [_Z9SubFluxx5PKdS0_S0_S0_S0_S0_PdS1_S1_S1_S1__param_10];
	ld.param.u64 	%rd39, [_Z9SubFluxx5PKdS0_S0_S0_S0_S0_PdS1_S1_S1_S1__param_9];
	ld.param.u64 	%rd38, [_Z9SubFluxx5PKdS0_S0_S0_S0_S0_PdS1_S1_S1_S1__param_6];
	ld.param.u64 	%rd37, [_Z9SubFluxx5PKdS0_S0_S0_S0_S0_PdS1_S1_S1_S1__param_5];
	ld.param.u64 	%rd36, [_Z9SubFluxx5PKdS0_S0_S0_S0_S0_PdS1_S1_S1_S1__param_2];
	ld.param.u64 	%rd35, [_Z9SubFluxx5PKdS0_S0_S0_S0_S0_PdS1_S1_S1_S1__param_0];
	cvta.to.global.u64 	%rd12, %rd38;
	cvta.to.global.u64 	%rd13, %rd8;
	cvta.to.global.u64 	%rd14, %rd9;
	cvta.to.global.u64 	%rd15, %rd39;
	cvta.to.global.u64 	%rd16, %rd35;
	cvta.to.global.u64 	%rd17, %rd2;
	cvta.to.global.u64 	%rd18, %rd37;
	cvta.to.global.u64 	%rd19, %rd5;
	cvta.to.global.u64 	%rd20, %rd36;
	cvta.to.global.u64 	%rd21, %rd4;
	cvta.to.global.u64 	%rd22, %rd40;
	mul.wide.s32 	%rd23, %r1, 8;
	add.s64 	%rd24, %rd12, %rd23;
	ld.global.f64 	%fd1, [%rd24];
	add.s64 	%rd25, %rd13, %rd23;
	ld.global.f64 	%fd2, [%rd25];
	add.s64 	%rd26, %rd14, %rd23;
	ld.global.f64 	%fd3, [%rd26];
	add.s64 	%rd27, %rd15, %rd23;
	ld.global.f64 	%fd4, [%rd27];
	add.s64 	%rd28, %rd16, %rd23;
	ld.global.nc.f64 	%fd5, [%rd28];
	add.s64 	%rd29, %rd17, %rd23;
	ld.global.nc.f64 	%fd6, [%rd29];
	add.s64 	%rd30, %rd18, %rd23;
	ld.global.nc.f64 	%fd7, [%rd30];
	add.s64 	%rd31, %rd19, %rd23;
	ld.global.nc.f64 	%fd8, [%rd31];
	ld.const.f64 	%fd9, [dynViscosity];
	add.s64 	%rd32, %rd20, %rd23;
	ld.global.nc.f64 	%fd10, [%rd32];
	add.s64 	%rd33, %rd21, %rd23;
	ld.global.nc.f64 	%fd11, [%rd33];
	mul.f64 	%fd12, %fd6, %fd11;
	fma.rn.f64 	%fd13, %fd5, %fd10, %fd12;
	mul.f64 	%fd14, %fd2, %fd2;
	fma.rn.f64 	%fd15, %fd1, %fd1, %fd14;
	fma.rn.f64 	%fd16, %fd15, 0d4000000000000000, %fd13;
	add.f64 	%fd17, %fd1, %fd2;
	mul.f64 	%fd18, %fd17, 0dBFE5555555555555;
	fma.rn.f64 	%fd19, %fd17, %fd18, %fd16;
	add.f64 	%fd20, %fd3, %fd4;
	fma.rn.f64 	%fd21, %fd20, %fd20, %fd19;
	mul.f64 	%fd22, %fd9, %fd21;
	add.s64 	%rd34, %rd22, %rd23;
	st.global.f64 	[%rd34], %fd22;
	mul.f64 	%fd23, %fd5, %fd7;
	st.global.f64 	[%rd24], %fd23;
	mul.f64 	%fd24, %fd5, %fd8;
	st.global.f64 	[%rd25], %fd24;
	mul.f64 	%fd25, %fd6, %fd7;
	st.global.f64 	[%rd26], %fd25;
	mul.f64 	%fd26, %fd6, %fd8;
	st.global.f64 	[%rd27], %fd26;
$L__BB9_2:
	ret;

}
	// .globl	_Z9SubFluxx6PKdS0_S0_S0_S0_S0_Pd
.visible .entry _Z9SubFluxx6PKdS0_S0_S0_S0_S0_Pd(
	.param .u64 .ptr .align 1 _Z9SubFluxx6PKdS0_S0_S0_S0_S0_Pd_param_0,
	.param .u64 .ptr .align 1 _Z9SubFluxx6PKdS0_S0_S0_S0_S0_Pd_param_1,
	.param .u64 .ptr .align 1 _Z9SubFluxx6PKdS0_S0_S0_S0_S0_Pd_param_2,
	.param .u64 .ptr .align 1 _Z9SubFluxx6PKdS0_S0_S0_S0_S0_Pd_param_3,
	.param .u64 .ptr .align 1 _Z9SubFluxx6PKdS0_S0_S0_S0_S0_Pd_param_4,
	.param .u64 .ptr .align 1 _Z9SubFluxx6PKdS0_S0_S0_S0_S0_Pd_param_5,
	.param .u64 .ptr .align 1 _Z9SubFluxx6PKdS0_S0_S0_S0_S0_Pd_param_6
)
{
	.reg .pred 	%p<2>;
	.reg .b32 	%r<8>;
	.reg .b64 	%rd<24>;
	.reg .b64 	%fd<15>;

	ld.param.u64 	%rd2, [_Z9SubFluxx6PKdS0_S0_S0_S0_S0_Pd_param_1];
	ld.param.u64 	%rd3, [_Z9SubFluxx6PKdS0_S0_S0_S0_S0_Pd_param_2];
	ld.param.u64 	%rd4, [_Z9SubFluxx6PKdS0_S0_S0_S0_S0_Pd_param_3];
	ld.param.u64 	%rd5, [_Z9SubFluxx6PKdS0_S0_S0_S0_S0_Pd_param_4];
	ld.param.u64 	%rd6, [_Z9SubFluxx6PKdS0_S0_S0_S0_S0_Pd_param_5];
	ld.param.u64 	%rd7, [_Z9SubFluxx6PKdS0_S0_S0_S0_S0_Pd_param_6];
	mov.u32 	%r2, %ntid.x;
	mov.u32 	%r3, %ctaid.x;
	mov.u32 	%r4, %tid.x;
	mad.lo.s32 	%r1, %r2, %r3, %r4;
	ld.const.u32 	%r5, [dev_nx];
	ld.const.u32 	%r6, [dev_ny];
	mul.lo.s32 	%r7, %r6, %r5;
	setp.ge.s32 	%p1, %r1, %r7;
	@%p1 bra 	$L__BB10_2;
	ld.param.u64 	%rd23, [_Z9SubFluxx6PKdS0_S0_S0_S0_S0_Pd_param_0];
	cvta.to.global.u64 	%rd8, %rd7;
	cvta.to.global.u64 	%rd9, %rd23;
	cvta.to.global.u64 	%rd10, %rd2;
	cvta.to.global.u64 	%rd11, %rd3;
	cvta.to.global.u64 	%rd12, %rd4;
	cvta.to.global.u64 	%rd13, %rd5;
	cvta.to.global.u64 	%rd14, %rd6;
	mul.wide.s32 	%rd15, %r1, 8;
	add.s64 	%rd16, %rd8, %rd15;
	ld.global.f64 	%fd1, [%rd16];
	add.s64 	%rd17, %rd9, %rd15;
	ld.global.nc.f64 	%fd2, [%rd17];
	sub.f64 	%fd3, %fd1, %fd2;
	add.s64 	%rd18, %rd10, %rd15;
	ld.global.nc.f64 	%fd4, [%rd18];
	sub.f64 	%fd5, %fd3, %fd4;
	add.s64 	%rd19, %rd11, %rd15;
	ld.global.nc.f64 	%fd6, [%rd19];
	sub.f64 	%fd7, %fd5, %fd6;
	add.s64 	%rd20, %rd12, %rd15;
	ld.global.nc.f64 	%fd8, [%rd20];
	sub.f64 	%fd9, %fd7, %fd8;
	ld.const.f64 	%fd10, [lambda];
	add.s64 	%rd21, %rd13, %rd15;
	ld.global.nc.f64 	%fd11, [%rd21];
	add.s64 	%rd22, %rd14, %rd15;
	ld.global.nc.f64 	%fd12, [%rd22];
	add.f64 	%fd13, %fd11, %fd12;
	fma.rn.f64 	%fd14, %fd10, %fd13, %fd9;
	st.global.f64 	[%rd16], %fd14;
$L__BB10_2:
	ret;

}
	// .globl	_Z5AdamsPKdPdS1_
.visible .entry _Z5AdamsPKdPdS1_(
	.param .u64 .ptr .align 1 _Z5AdamsPKdPdS1__param_0,
	.param .u64 .ptr .align 1 _Z5AdamsPKdPdS1__param_1,
	.param .u64 .ptr .align 1 _Z5AdamsPKdPdS1__param_2
)
{
	.reg .pred 	%p<4>;
	.reg .b32 	%r<15>;
	.reg .b64 	%rd<24>;
	.reg .b64 	%fd<38>;

	ld.param.u64 	%rd1, [_Z5AdamsPKdPdS1__param_0];
	ld.param.u64 	%rd2, [_Z5AdamsPKdPdS1__param_1];
	ld.param.u64 	%rd3, [_Z5AdamsPKdPdS1__param_2];
	mov.u32 	%r2, %ntid.x;
	mov.u32 	%r3, %ctaid.x;
	mov.u32 	%r4, %tid.x;
	mad.lo.s32 	%r5, %r2, %r3, %r4;
	mov.u32 	%r6, %ntid.y;
	mov.u32 	%r7, %ctaid.y;
	mov.u32 	%r8, %tid.y;
	mad.lo.s32 	%r9, %r6, %r7, %r8;
	ld.const.u32 	%r11, [dev_nx];
	mad.lo.s32 	%r1, %r11, %r9, %r5;
	setp.ge.s32 	%p1, %r5, %r11;
	ld.const.u32 	%r12, [dev_ny];
	setp.ge.s32 	%p2, %r9, %r12;
	or.pred  	%p3, %p1, %p2;
	@%p3 bra 	$L__BB11_2;
	cvta.to.global.u64 	%rd4, %rd1;
	cvta.to.global.u64 	%rd5, %rd2;
	cvta.to.global.u64 	%rd6, %rd3;
	ld.const.u32 	%r14, [dev_N];
	ld.const.f64 	%fd1, [adams_consts+8];
	ld.const.f64 	%fd2, [adams_consts];
	mul.wide.s32 	%rd7, %r1, 8;
	add.s64 	%rd8, %rd4, %rd7;
	ld.global.nc.f64 	%fd3, [%rd8];
	mul.f64 	%fd4, %fd3, %fd2;
	add.s64 	%rd9, %rd5, %rd7;
	ld.global.f64 	%fd5, [%rd9];
	mul.f64 	%fd6, %fd1, %fd5;
	sub.f64 	%fd7, %fd4, %fd6;
	add.s64 	%rd10, %rd6, %rd7;
	ld.global.f64 	%fd8, [%rd10];
	add.f64 	%fd9, %fd8, %fd7;
	st.global.f64 	[%rd10], %fd9;
	st.global.f64 	[%rd9], %fd3;
	mul.wide.s32 	%rd11, %r14, 8;
	add.s64 	%rd12, %rd8, %rd11;
	ld.global.nc.f64 	%fd10, [%rd12];
	mul.f64 	%fd11, %fd10, %fd2;
	add.s64 	%rd13, %rd9, %rd11;
	ld.global.f64 	%fd12, [%rd13];
	mul.f64 	%fd13, %fd1, %fd12;
	sub.f64 	%fd14, %fd11, %fd13;
	add.s64 	%rd14, %rd10, %rd11;
	ld.global.f64 	%fd15, [%rd14];
	add.f64 	%fd16, %fd15, %fd14;
	st.global.f64 	[%rd14], %fd16;
	st.global.f64 	[%rd13], %fd10;
	add.s64 	%rd15, %rd12, %rd11;
	ld.global.nc.f64 	%fd17, [%rd15];
	mul.f64 	%fd18, %fd17, %fd2;
	add.s64 	%rd16, %rd13, %rd11;
	ld.global.f64 	%fd19, [%rd16];
	mul.f64 	%fd20, %fd1, %fd19;
	sub.f64 	%fd21, %fd18, %fd20;
	add.s64 	%rd17, %rd14, %rd11;
	ld.global.f64 	%fd22, [%rd17];
	add.f64 	%fd23, %fd22, %fd21;
	st.global.f64 	[%rd17], %fd23;
	st.global.f64 	[%rd16], %fd17;
	add.s64 	%rd18, %rd15, %rd11;
	ld.global.nc.f64 	%fd24, [%rd18];
	mul.f64 	%fd25, %fd24, %fd2;
	add.s64 	%rd19, %rd16, %rd11;
	ld.global.f64 	%fd26, [%rd19];
	mul.f64 	%fd27, %fd1, %fd26;
	sub.f64 	%fd28, %fd25, %fd27;
	add.s64 	%rd20, %rd17, %rd11;
	ld.global.f64 	%fd29, [%rd20];
	add.f64 	%fd30, %fd29, %fd28;
	st.global.f64 	[%rd20], %fd30;
	st.global.f64 	[%rd19], %fd24;
	add.s64 	%rd21, %rd18, %rd11;
	ld.global.nc.f64 	%fd31, [%rd21];
	mul.f64 	%fd32, %fd31, %fd2;
	add.s64 	%rd22, %rd19, %rd11;
	ld.global.f64 	%fd33, [%rd22];
	mul.f64 	%fd34, %fd1, %fd33;
	sub.f64 	%fd35, %fd32, %fd34;
	add.s64 	%rd23, %rd20, %rd11;
	ld.global.f64 	%fd36, [%rd23];
	add.f64 	%fd37, %fd36, %fd35;
	st.global.f64 	[%rd23], %fd37;
	st.global.f64 	[%rd22], %fd31;
$L__BB11_2:
	ret;

}
	// .globl	_Z5EtattPKdS0_S0_S0_PdS1_S1_S1_
.visible .entry _Z5EtattPKdS0_S0_S0_PdS1_S1_S1_(
	.param .u64 .ptr .align 1 _Z5EtattPKdS0_S0_S0_PdS1_S1_S1__param_0,
	.param .u64 .ptr .align 1 _Z5EtattPKdS0_S0_S0_PdS1_S1_S1__param_1,
	.param .u64 .ptr .align 1 _Z5EtattPKdS0_S0_S0_PdS1_S1_S1__param_2,
	.param .u64 .ptr .align 1 _Z5EtattPKdS0_S0_S0_PdS1_S1_S1__param_3,
	.param .u64 .ptr .align 1 _Z5EtattPKdS0_S0_S0_PdS1_S1_S1__param_4,
	.param .u64 .ptr .align 1 _Z5EtattPKdS0_S0_S0_PdS1_S1_S1__param_5,
	.param .u64 .ptr .align 1 _Z5EtattPKdS0_S0_S0_PdS1_S1_S1__param_6,
	.param .u64 .ptr .align 1 _Z5EtattPKdS0_S0_S0_PdS1_S1_S1__param_7
)
{
	.reg .pred 	%p<2>;
	.reg .b32 	%r<8>;
	.reg .b64 	%rd<27>;
	.reg .b64 	%fd<16>;

	ld.param.u64 	%rd2, [_Z5EtattPKdS0_S0_S0_PdS1_S1_S1__param_1];
	ld.param.u64 	%rd3, [_Z5EtattPKdS0_S0_S0_PdS1_S1_S1__param_2];
	ld.param.u64 	%rd4, [_Z5EtattPKdS0_S0_S0_PdS1_S1_S1__param_3];
	ld.param.u64 	%rd5, [_Z5EtattPKdS0_S0_S0_PdS1_S1_S1__param_4];
	ld.param.u64 	%rd6, [_Z5EtattPKdS0_S0_S0_PdS1_S1_S1__param_5];
	ld.param.u64 	%rd7, [_Z5EtattPKdS0_S0_S0_PdS1_S1_S1__param_6];
	ld.param.u64 	%rd8, [_Z5EtattPKdS0_S0_S0_PdS1_S1_S1__param_7];
	mov.u32 	%r2, %ntid.x;
	mov.u32 	%r3, %ctaid.x;
	mov.u32 	%r4, %tid.x;
	mad.lo.s32 	%r1, %r2, %r3, %r4;
	ld.const.u32 	%r5, [dev_nx];
	ld.const.u32 	%r6, [dev_ny];
	mul.lo.s32 	%r7, %r6, %r5;
	setp.ge.s32 	%p1, %r1, %r7;
	@%p1 bra 	$L__BB12_2;
	ld.param.u64 	%rd26, [_Z5EtattPKdS0_S0_S0_PdS1_S1_S1__param_0];
	cvta.to.global.u64 	%rd9, %rd26;
	cvta.to.global.u64 	%rd10, %rd2;
	cvta.to.global.u64 	%rd11, %rd3;
	cvta.to.global.u64 	%rd12, %rd4;
	cvta.to.global.u64 	%rd13, %rd8;
	cvta.to.global.u64 	%rd14, %rd7;
	cvta.to.global.u64 	%rd15, %rd5;
	cvta.to.global.u64 	%rd16, %rd6;
	mul.wide.s32 	%rd17, %r1, 8;
	add.s64 	%rd18, %rd9, %rd17;
	ld.global.nc.f64 	%fd1, [%rd18];
	rcp.rn.f64 	%fd2, %fd1;
	add.s64 	%rd19, %rd10, %rd17;
	ld.global.nc.f64 	%fd3, [%rd19];
	add.s64 	%rd20, %rd11, %rd17;
	ld.global.nc.f64 	%fd4, [%rd20];
	mul.f64 	%fd5, %fd2, %fd3;
	mul.f64 	%fd6, %fd2, %fd4;
	ld.const.f64 	%fd7, [etatt_consts];
	add.s64 	%rd21, %rd12, %rd17;
	ld.global.nc.f64 	%fd8, [%rd21];
	mul.f64 	%fd9, %fd4, %fd6;
	fma.rn.f64 	%fd10, %fd3, %fd5, %fd9;
	fma.rn.f64 	%fd11, %fd10, 0dBFE0000000000000, %fd8;
	mul.f64 	%fd12, %fd7, %fd11;
	ld.const.f64 	%fd13, [etatt_consts+8];
	mul.f64 	%fd14, %fd2, %fd13;
	mul.f64 	%fd15, %fd14, %fd12;
	add.s64 	%rd22, %rd13, %rd17;
	st.global.f64 	[%rd22], %fd15;
	add.s64 	%rd23, %rd14, %rd17;
	st.global.f64 	[%rd23], %fd12;
	add.s64 	%rd24, %rd15, %rd17;
	st.global.f64 	[%rd24], %fd5;
	add.s64 	%rd25, %rd16, %rd17;
	st.global.f64 	[%rd25], %fd6;
$L__BB12_2:
	ret;

}
	// .globl	_ZN3cub18CUB_300001_SM_10006detail11EmptyKernelIvEEvv
.visible .entry _ZN3cub18CUB_300001_SM_10006detail11EmptyKernelIvEEvv()
{


	ret;

}
	// .globl	_ZN3cub18CUB_300001_SM_10006detail6reduce28DeviceReduceSingleTileKernelINS2_10policy_hubIdjN4cuda3std3__44plusIdEEE10Policy1000EN6thrust24THRUST_300001_SM_1000_NS10device_ptrIdEEPdjS9_ddNS7_10__identityEEEvT0_T1_T2_T3_T4_T6_
.visible .entry _ZN3cub18CUB_300001_SM_10006detail6reduce28DeviceReduceSingleTileKernelINS2_10policy_hubIdjN4cuda3std3__44plusIdEEE10Policy1000EN6thrust24THRUST_300001_SM_1000_NS10device_ptrIdEEPdjS9_ddNS7_10__identityEEEvT0_T1_T2_T3_T4_T6_(
	.param .align 8 .b8 _ZN3cub18CUB_300001_SM_10006detail6reduce28DeviceReduceSingleTileKernelINS2_10policy_hubIdjN4cuda3std3__44plusIdEEE10Policy1000EN6thrust24THRUST_300001_SM_1000_NS10device_ptrIdEEPdjS9_ddNS7_10__identityEEEvT0_T1_T2_T3_T4_T6__param_0[8],
	.param .u64 .ptr .align 1 _ZN3cub18CUB_300001_SM_10006detail6reduce28DeviceReduceSingleTileKernelINS2_10policy_hubIdjN4cuda3std3__44plusIdEEE10Policy1000EN6thrust24THRUST_300001_SM_1000_NS10device_ptrIdEEPdjS9_ddNS7_10__identityEEEvT0_T1_T2_T3_T4_T6__param_1,
	.param .u32 _ZN3cub18CUB_300001_SM_10006detail6reduce28DeviceReduceSingleTileKernelINS2_10policy_hubIdjN4cuda3std3__44plusIdEEE10Policy1000EN6thrust24THRUST_300001_SM_1000_NS10device_ptrIdEEPdjS9_ddNS7_10__identityEEEvT0_T1_T2_T3_T4_T6__param_2,
	.param .align 1 .b8 _ZN3cub18CUB_300001_SM_10006detail6reduce28DeviceReduceSingleTileKernelINS2_10policy_hubIdjN4cuda3std3__44plusIdEEE10Policy1000EN6thrust24THRUST_300001_SM_1000_NS10device_ptrIdEEPdjS9_ddNS7_10__identityEEEvT0_T1_T2_T3_T4_T6__param_3[1],
	.param .f64 _ZN3cub18CUB_300001_SM_10006detail6reduce28DeviceReduceSingleTileKernelINS2_10policy_hubIdjN4cuda3std3__44plusIdEEE10Policy1000EN6thrust24THRUST_300001_SM_1000_NS10device_ptrIdEEPdjS9_ddNS7_10__identityEEEvT0_T1_T2_T3_T4_T6__param_4,
	.param .align 1 .b8 _ZN3cub18CUB_300001_SM_10006detail6reduce28DeviceReduceSingleTileKernelINS2_10policy_hubIdjN4cuda3std3__44plusIdEEE10Policy1000EN6thrust24THRUST_300001_SM_1000_NS10device_ptrIdEEPdjS9_ddNS7_10__identityEEEvT0_T1_T2_T3_T4_T6__param_5[1]
)
.maxntid 640
.minnctapersm 1
{
	.reg .pred 	%p<71>;
	.reg .b32 	%r<288>;
	.reg .b64 	%rd<114>;
	.reg .b64 	%fd<380>;
	// demoted variable
	.shared .align 8 .b8 _ZZN3cub18CUB_300001_SM_10006detail6reduce28DeviceReduceSingleTileKernelINS2_10policy_hubIdjN4cuda3std3__44plusIdEEE10Policy1000EN6thrust24THRUST_300001_SM_1000_NS10device_ptrIdEEPdjS9_ddNS7_10__identityEEEvT0_T1_T2_T3_T4_T6_E12temp_storage[192];
	ld.param.u64 	%rd9, [_ZN3cub18CUB_300001_SM_10006detail6reduce28DeviceReduceSingleTileKernelINS2_10policy_hubIdjN4cuda3std3__44plusIdEEE10Policy1000EN6thrust24THRUST_300001_SM_1000_NS10device_ptrIdEEPdjS9_ddNS7_10__identityEEEvT0_T1_T2_T3_T4_T6__param_0];
	ld.param.u64 	%rd10, [_ZN3cub18CUB_300001_SM_10006detail6reduce28DeviceReduceSingleTileKernelINS2_10policy_hubIdjN4cuda3std3__44plusIdEEE10Policy1000EN6thrust24THRUST_300001_SM_1000_NS10device_ptrIdEEPdjS9_ddNS7_10__identityEEEvT0_T1_T2_T3_T4_T6__param_1];
	ld.param.u32 	%r51, [_ZN3cub18CUB_300001_SM_10006detail6reduce28DeviceReduceSingleTileKernelINS2_10policy_hubIdjN4cuda3std3__44plusIdEEE10Policy1000EN6thrust24THRUST_300001_SM_1000_NS10device_ptrIdEEPdjS9_ddNS7_10__identityEEEvT0_T1_T2_T3_T4_T6__param_2];
	ld.param.f64 	%fd42, [_ZN3cub18CUB_300001_SM_10006detail6reduce28DeviceReduceSingleTileKernelINS2_10policy_hubIdjN4cuda3std3__44plusIdEEE10Policy1000EN6thrust24THRUST_300001_SM_1000_NS10device_ptrIdEEPdjS9_ddNS7_10__identityEEEvT0_T1_T2_T3_T4_T6__param_4];
	cvta.to.global.u64 	%rd1, %rd10;
	setp.ne.s32 	%p1, %r51, 0;
	@%p1 bra 	$L__BB14_3;
	mov.u32 	%r270, %tid.x;
	setp.ne.s32 	%p70, %r270, 0;
	@%p70 bra 	$L__BB14_52;
	st.global.f64 	[%rd1], %fd42;
	bra.uni 	$L__BB14_52;
$L__BB14_3:
	cvta.to.global.u64 	%rd2, %rd9;
	setp.gt.u32 	%p2, %r51, 5119;
	@%p2 bra 	$L__BB14_28;
	mov.u32 	%r1, %tid.x;
	setp.ge.u32 	%p24, %r1, %r51;
	mov.f64 	%fd367, 0d0000000000000000;
	mov.u32 	%r274, %r1;
	@%p24 bra 	$L__BB14_6;
	mul.wide.u32 	%rd83, %r1, 8;
	add.s64 	%rd84, %rd2, %rd83;
	ld.global.f64 	%fd367, [%rd84];
	add.s32 	%r274, %r1, 640;
$L__BB14_6:
	setp.ge.u32 	%p25, %r274, %r51;
	@%p25 bra 	$L__BB14_19;
	not.b32 	%r146, %r274;
	add.s32 	%r147, %r51, %r146;
	mul.hi.u32 	%r148, %r147, -858993459;
	shr.u32 	%r149, %r148, 9;
	add.s32 	%r4, %r149, 1;
	and.b32  	%r5, %r4, 15;
	setp.lt.u32 	%p26, %r147, 9600;
	@%p26 bra 	$L__BB14_10;
	and.b32  	%r150, %r4, 16777200;
	neg.s32 	%r272, %r150;
	mul.wide.u32 	%rd85, %r274, 8;
	add.s64 	%rd86, %rd85, %rd2;
	add.s64 	%rd112, %rd86, 40960;
$L__BB14_9:
	.pragma "nounroll";
	ld.global.f64 	%fd181, [%rd112+-40960];
	add.f64 	%fd182, %fd367, %fd181;
	ld.global.f64 	%fd183, [%rd112+-35840];
	add.f64 	%fd184, %fd182, %fd183;
	ld.global.f64 	%fd185, [%rd112+-30720];
	add.f64 	%fd186, %fd184, %fd185;
	ld.global.f64 	%fd187, [%rd112+-25600];
	add.f64 	%fd188, %fd186, %fd187;
	ld.global.f64 	%fd189, [%rd112+-20480];
	add.f64 	%fd190, %fd188, %fd189;
	ld.global.f64 	%fd191, [%rd112+-15360];
	add.f64 	%fd192, %fd190, %fd191;
	ld.global.f64 	%fd193, [%rd112+-10240];
	add.f64 	%fd194, %fd192, %fd193;
	ld.global.f64 	%fd195, [%rd112+-5120];
	add.f64 	%fd196, %fd194, %fd195;
	ld.global.f64 	%fd197, [%rd112];
	add.f64 	%fd198, %fd196, %fd197;
	ld.global.f64 	%fd199, [%rd112+5120];
	add.f64 	%fd200, %fd198, %fd199;
	ld.global.f64 	%fd201, [%rd112+10240];
	add.f64 	%fd202, %fd200, %fd201;
	ld.global.f64 	%fd203, [%rd112+15360];
	add.f64 	%fd204, %fd202, %fd203;
	ld.global.f64 	%fd205, [%rd112+20480];
	add.f64 	%fd206, %fd204, %fd205;
	ld.global.f64 	%fd207, [%rd112+25600];
	add.f64 	%fd208, %fd206, %fd207;
	ld.global.f64 	%fd209, [%rd112+30720];
	add.f64 	%fd210, %fd208, %fd209;
	ld.global.f64 	%fd211, [%rd112+35840];
	add.f64 	%fd367, %fd210, %fd211;
	add.s32 	%r274, %r274, 10240;
	add.s32 	%r272, %r272, 16;
	add.s64 	%rd112, %rd112, 81920;
	setp.ne.s32 	%p27, %r272, 0;
	@%p27 bra 	$L__BB14_9;
$L__BB14_10:
	setp.eq.s32 	%p28, %r5, 0;
	@%p28 bra 	$L__BB14_19;
	and.b32  	%r12, %r4, 7;
	setp.lt.u32 	%p29, %r5, 8;
	@%p29 bra 	$L__BB14_13;
	mul.wide.u32 	%rd87, %r274, 8;
	add.s64 	%rd88, %rd2, %rd87;
	ld.global.f64 	%fd213, [%rd88];
	add.f64 	%fd214, %fd367, %fd213;
	ld.global.f64 	%fd215, [%rd88+5120];
	add.f64 	%fd216, %fd214, %fd215;
	ld.global.f64 	%fd217, [%rd88+10240];
	add.f64 	%fd218, %fd216, %fd217;
	ld.global.f64 	%fd219, [%rd88+15360];
	add.f64 	%fd220, %fd218, %fd219;
	ld.global.f64 	%fd221, [%rd88+20480];
	add.f64 	%fd222, %fd220, %fd221;
	ld.global.f64 	%fd223, [%rd88+25600];
	add.f64 	%fd224, %fd222, %fd223;
	ld.global.f64 	%fd225, [%rd88+30720];
	add.f64 	%fd226, %fd224, %fd225;
	ld.global.f64 	%fd227, [%rd88+35840];
	add.f64 	%fd367, %fd226, %fd227;
	add.s32 	%r274, %r274, 5120;
$L__BB14_13:
	setp.eq.s32 	%p30, %r12, 0;
	@%p30 bra 	$L__BB14_19;
	and.b32  	%r15, %r4, 3;
	setp.lt.u32 	%p31, %r12, 4;
	@%p31 bra 	$L__BB14_16;
	mul.wide.u32 	%rd89, %r274, 8;
	add.s64 	%rd90, %rd2, %rd89;
	ld.global.f64 	%fd229, [%rd90];
	add.f64 	%fd230, %fd367, %fd229;
	ld.global.f64 	%fd231, [%rd90+5120];
	add.f64 	%fd232, %fd230, %fd231;
	ld.global.f64 	%fd233, [%rd90+10240];
	add.f64 	%fd234, %fd232, %fd233;
	ld.global.f64 	%fd235, [%rd90+15360];
	add.f64 	%fd367, %fd234, %fd235;
	add.s32 	%r274, %r274, 2560;
$L__BB14_16:
	setp.eq.s32 	%p32, %r15, 0;
	@%p32 bra 	$L__BB14_19;
	mul.wide.u32 	%rd91, %r274, 8;
	add.s64 	%rd113, %rd2, %rd91;
	neg.s32 	%r277, %r15;
$L__BB14_18:
	.pragma "nounroll";
	ld.global.f64 	%fd236, [%rd113];
	add.f64 	%fd367, %fd367, %fd236;
	add.s64 	%rd113, %rd113, 5120;
	add.s32 	%r277, %r277, 1;
	setp.ne.s32 	%p33, %r277, 0;
	@%p33 bra 	$L__BB14_18;
$L__BB14_19:
	setp.lt.u32 	%p34, %r51, 640;
	@%p34 bra 	$L__BB14_24;
	// begin inline asm
	mov.u32 %r214, %laneid;
	// end inline asm
	mov.b64 	%rd102, %fd367;
	mov.b64 	{%r216, %r221}, %rd102;
	mov.b32 	%r222, 1;
	mov.b32 	%r263, 31;
	mov.b32 	%r264, -1;
	// begin inline asm
	shfl.sync.down.b32 %r215, %r216, %r222, %r263, %r264;
	// end inline asm
	// begin inline asm
	shfl.sync.down.b32 %r220, %r221, %r222, %r263, %r264;
	// end inline asm
	mov.b64 	%rd103, {%r215, %r220};
	mov.b64 	%fd307, %rd103;
	setp.gt.s32 	%p62, %r214, 30;
	add.f64 	%fd308, %fd367, %fd307;
	selp.f64 	%fd309, %fd367, %fd308, %p62;
	mov.b64 	%rd104, %fd309;
	mov.b64 	{%r226, %r231}, %rd104;
	mov.b32 	%r232, 2;
	// begin inline asm
	shfl.sync.down.b32 %r225, %r226, %r232, %r263, %r264;
	// end inline asm
	// begin inline asm
	shfl.sync.down.b32 %r230, %r231, %r232, %r263, %r264;
	// end inline asm
	mov.b64 	%rd105, {%r225, %r230};
	mov.b64 	%fd310, %rd105;
	setp.gt.s32 	%p63, %r214, 29;
	add.f64 	%fd311, %fd309, %fd310;
	selp.f64 	%fd312, %fd309, %fd311, %p63;
	mov.b64 	%rd106, %fd312;
	mov.b64 	{%r236, %r241}, %rd106;
	mov.b32 	%r242, 4;
	// begin inline asm
	shfl.sync.down.b32 %r235, %r236, %r242, %r263, %r264;
	// end inline asm
	// begin inline asm
	shfl.sync.down.b32 %r240, %r241, %r242, %r263, %r264;
	// end inline asm
	mov.b64 	%rd107, {%r235, %r240};
	mov.b64 	%fd313, %rd107;
	setp.gt.s32 	%p64, %r214, 27;
	add.f64 	%fd314, %fd312, %fd313;
	selp.f64 	%fd315, %fd312, %fd314, %p64;
	mov.b64 	%rd108, %fd315;
	mov.b64 	{%r246, %r251}, %rd108;
	mov.b32 	%r252, 8;
	// begin inline asm
	shfl.sync.down.b32 %r245, %r246, %r252, %r263, %r264;
	// end inline asm
	// begin inline asm
	shfl.sync.down.b32 %r250, %r251, %r252, %r263, %r264;
	// end inline asm
	mov.b64 	%rd109, {%r245, %r250};
	mov.b64 	%fd316, %rd109;
	setp.gt.s32 	%p65, %r214, 23;
	add.f64 	%fd317, %fd315, %fd316;
	selp.f64 	%fd318, %fd315, %fd317, %p65;
	mov.b64 	%rd110, %fd318;
	mov.b64 	{%r256, %r261}, %rd110;
	mov.b32 	%r262, 16;
	// begin inline asm
	shfl.sync.down.b32 %r255, %r256, %r262, %r263, %r264;
	// end inline asm
	// begin inline asm
	shfl.sync.down.b32 %r260, %r261, %r262, %r263, %r264;
	// end inline asm
	mov.b64 	%rd111, {%r255, %r260};
	mov.b64 	%fd319, %rd111;
	setp.gt.s32 	%p66, %r214, 15;
	add.f64 	%fd16, %fd318, %fd319;
	selp.f64 	%fd379, %fd318, %fd16, %p66;
	setp.ne.s32 	%p67, %r214, 0;
	@%p67 bra 	$L__BB14_22;
	shr.u32 	%r265, %r1, 2;
	and.b32  	%r266, %r265, 248;
	mov.u32 	%r267, _ZZN3cub18CUB_300001_SM_10006detail6reduce28DeviceReduceSingleTileKernelINS2_10policy_hubIdjN4cuda3std3__44plusIdEEE10Policy1000EN6thrust24THRUST_300001_SM_1000_NS10device_ptrIdEEPdjS9_ddNS7_10__identityEEEvT0_T1_T2_T3_T4_T6_E12temp_storage;
	add.s32 	%r268, %r267, %r266;
	st.shared.f64 	[%r268+24], %fd16;
$L__BB14_22:
	bar.sync 	0;
	setp.ne.s32 	%p68, %r1, 0;
	@%p68 bra 	$L__BB14_50;
	ld.shared.f64 	%fd320, [_ZZN3cub18CUB_300001_SM_10006detail6reduce28DeviceReduceSingleTileKernelINS2_10policy_hubIdjN4cuda3std3__44plusIdEEE10Policy1000EN6thrust24THRUST_300001_SM_1000_NS10device_ptrIdEEPdjS9_ddNS7_10__identityEEEvT0_T1_T2_T3_T4_T6_E12temp_storage+32];
	add.f64 	%fd321, %fd379, %fd320;
	ld.shared.f64 	%fd322, [_ZZN3cub18CUB_300001_SM_10006detail6reduce28DeviceReduceSingleTileKernelINS2_10policy_hubIdjN4cuda3std3__44plusIdEEE10Policy1000EN6thrust24THRUST_300001_SM_1000_NS10device_ptrIdEEPdjS9_ddNS7_10__identityEEEvT0_T1_T2_T3_T4_T6_E12temp_storage+40];
	add.f64 	%fd323, %fd321, %fd322;
	ld.shared.f64 	%fd324, [_ZZN3cub18CUB_300001_SM_10006detail6reduce28DeviceReduceSingleTileKernelINS2_10policy_hubIdjN4cuda3std3__44plusIdEEE10Policy1000EN6thrust24THRUST_300001_SM_1000_NS10device_ptrIdEEPdjS9_ddNS7_10__identityEEEvT0_T1_T2_T3_T4_T6_E12temp_storage+48];
	add.f64 	%fd325, %fd323, %fd324;
	ld.shared.f64 	%fd326, [_ZZN3cub18CUB_300001_SM_10006detail6reduce28DeviceReduceSingleTileKernelINS2_10policy_hubIdjN4cuda3std3__44plusIdEEE10Policy1000EN6thrust24THRUST_300001_SM_1000_NS10device_ptrIdEEPdjS9_ddNS7_10__identityEEEvT0_T1_T2_T3_T4_T6_E12temp_storage+56];
	add.f64 	%fd327, %fd325, %fd326;
	ld.shared.f64 	%fd328, [_ZZN3cub18CUB_300001_SM_10006detail6reduce28DeviceReduceSingleTileKernelINS2_10policy_hubIdjN4cuda3std3__44plusIdEEE10Policy1000EN6thrust24THRUST_300001_SM_1000_NS10device_ptrIdEEPdjS9_ddNS7_10__identityEEEvT0_T1_T2_T3_T4_T6_E12temp_storage+64];
	add.f64 	%fd329, %fd327, %fd328;
	ld.shared.f64 	%fd330, [_ZZN3cub18CUB_300001_SM_10006detail6reduce28DeviceReduceSingleTileKernelINS2_10policy_hubIdjN4cuda3std3__44plusIdEEE10Policy1000EN6thrust24THRUST_300001_SM_1000_NS10device_ptrIdEEPdjS9_ddNS7_10__identityEEEvT0_T1_T2_T3_T4_T6_E12temp_storage+72];
	add.f64 	%fd331, %fd329, %fd330;
	ld.shared.f64 	%fd332, [_ZZN3cub18CUB_300001_SM_10006detail6reduce28DeviceReduceSingleTileKernelINS2_10policy_hubIdjN4cuda3std3__44plusIdEEE10Policy1000EN6thrust24THRUST_300001_SM_1000_NS10device_ptrIdEEPdjS9_ddNS7_10__identityEEEvT0_T1_T2_T3_T4_T6_E12temp_storage+80];
	add.f64 	%fd333, %fd331, %fd332;
	ld.shared.f64 	%fd334, [_ZZN3cub18CUB_300001_SM_10006detail6reduce28DeviceReduceSingleTileKernelINS2_10policy_hubIdjN4cuda3std3__44plusIdEEE10Policy1000EN6thrust24THRUST_300001_SM_1000_NS10device_ptrIdEEPdjS9_ddNS7_10__identityEEEvT0_T1_T2_T3_T4_T6_E12temp_storage+88];
	add.f64 	%fd335, %fd333, %fd334;
	ld.shared.f64 	%fd336, [_ZZN3cub18CUB_300001_SM_10006detail6reduce28DeviceReduceSingleTileKernelINS2_10policy_hubIdjN4cuda3std3__44plusIdEEE10Policy1000EN6thrust24THRUST_300001_SM_1000_NS10device_ptrIdEEPdjS9_ddNS7_10__identityEEEvT0_T1_T2_T3_T4_T6_E12temp_storage+96];
	add.f64 	%fd337, %fd335, %fd336;
	ld.shared.f64 	%fd338, [_ZZN3cub18CUB_300001_SM_10006detail6reduce28DeviceReduceSingleTileKernelINS2_10policy_hubIdjN4cuda3std3__44plusIdEEE10Policy1000EN6thrust24THRUST_300001_SM_1000_NS10device_ptrIdEEPdjS9_ddNS7_10__identityEEEvT0_T1_T2_T3_T4_T6_E12temp_storage+104];
	add.f64 	%fd339, %fd337, %fd338;
	ld.shared.f64 	%fd340, [_ZZN3cub18CUB_300001_SM_10006detail6reduce28DeviceReduceSingleTileKernelINS2_10policy_hubIdjN4cuda3std3__44plusIdEEE10Policy1000EN6thrust24THRUST_300001_SM_1000_NS10device_ptrIdEEPdjS9_ddNS7_10__identityEEEvT0_T1_T2_T3_T4_T6_E12temp_storage+112];
	add.f64 	%fd341, %fd339, %fd340;
	ld.shared.f64 	%fd342, [_ZZN3cub18CUB_300001_SM_10006detail6reduce28DeviceReduceSingleTileKernelINS2_10policy_hubIdjN4cuda3std3__44plusIdEEE10Policy1000EN6thrust24THRUST_300001_SM_1000_NS10device_ptrIdEEPdjS9_ddNS7_10__identityEEEvT0_T1_T2_T3_T4_T6_E12temp_storage+120];
	add.f64 	%fd343, %fd341, %fd342;
	ld.shared.f64 	%fd344, [_ZZN3cub18CUB_300001_SM_10006detail6reduce28DeviceReduceSingleTileKernelINS2_10policy_hubIdjN4cuda3std3__44plusIdEEE10Policy1000EN6thrust24THRUST_300001_SM_1000_NS10device_ptrIdEEPdjS9_ddNS7_10__identityEEEvT0_T1_T2_T3_T4_T6_E12temp_storage+128];
	add.f64 	%fd345, %fd343, %fd344;
	ld.shared.f64 	%fd346, [_ZZN3cub18CUB_300001_SM_10006detail6reduce28DeviceReduceSingleTileKernelINS2_10policy_hubIdjN4cuda3std3__44plusIdEEE10Policy1000EN6thrust24THRUST_300001_SM_1000_NS10device_ptrIdEEPdjS9_ddNS7_10__identityEEEvT0_T1_T2_T3_T4_T6_E12temp_storage+136];
	add.f64 	%fd347, %fd345, %fd346;
	ld.shared.f64 	%fd348, [_ZZN3cub18CUB_300001_SM_10006detail6reduce28DeviceReduceSingleTileKernelINS2_10policy_hubIdjN4cuda3std3__44plusIdEEE10Policy1000EN6thrust24THRUST_300001_SM_1000_NS10device_ptrIdEEPdjS9_ddNS7_10__identityEEEvT0_T1_T2_T3_T4_T6_E12temp_storage+144];
	add.f64 	%fd349, %fd347, %fd348;
	ld.shared.f64 	%fd350, [_ZZN3cub18CUB_300001_SM_10006detail6reduce28DeviceReduceSingleTileKernelINS2_10policy_hubIdjN4cuda3std3__44plusIdEEE10Policy1000EN6thrust24THRUST_300001_SM_1000_NS10device_ptrIdEEPdjS9_ddNS7_10__identityEEEvT0_T1_T2_T3_T4_T6_E12temp_storage+152];
	add.f64 	%fd351, %fd349, %fd350;
	ld.shared.f64 	%fd352, [_ZZN3cub18CUB_300001_SM_10006detail6reduce28DeviceReduceSingleTileKernelINS2_10policy_hubIdjN4cuda3std3__44plusIdEEE10Policy1000EN6thrust24THRUST_300001_SM_1000_NS10device_ptrIdEEPdjS9_ddNS7_10__identityEEEvT0_T1_T2_T3_T4_T6_E12temp_storage+160];
	add.f64 	%fd353, %fd351, %fd352;
	ld.shared.f64 	%fd354, [_ZZN3cub18CUB_300001_SM_10006detail6reduce28DeviceReduceSingleTileKernelINS2_10policy_hubIdjN4cuda3std3__44plusIdEEE10Policy1000EN6thrust24THRUST_300001_SM_1000_NS10device_ptrIdEEPdjS9_ddNS7_10__identityEEEvT0_T1_T2_T3_T4_T6_E12temp_storage+168];
	add.f64 	%fd355, %fd353, %fd354;
	ld.shared.f64 	%fd356, [_ZZN3cub18CUB_300001_SM_10006detail6reduce28DeviceReduceSingleTileKernelINS2_10policy_hubIdjN4cuda3std3__44plusIdEEE10Policy1000EN6thrust24THRUST_300001_SM_1000_NS10device_ptrIdEEPdjS9_ddNS7_10__identityEEEvT0_T1_T2_T3_T4_T6_E12temp_storage+176];
	add.f64 	%fd379, %fd355, %fd356;
	bra.uni 	$L__BB14_50;
$L__BB14_24:
	// begin inline asm
	mov.u32 %r151, %laneid;
	// end inline asm
	and.b32  	%r202, %r1, 992;
	add.s32 	%r203, %r202, 32;
	setp.gt.u32 	%p35, %r203, %r51;
	not.b32 	%r204, %r202;
	add.s32 	%r205, %r51, %r204;
	selp.b32 	%r200, %r205, 31, %p35;
	mov.b64 	%rd92, %fd367;
	mov.b64 	{%r153, %r158}, %rd92;
	mov.b32 	%r159, 1;
	mov.b32 	%r201, -1;
	// begin inline asm
	shfl.sync.down.b32 %r152, %r153, %r159, %r200, %r201;
	// end inline asm
	// begin inline asm
	shfl.sync.down.b32 %r157, %r158, %r159, %r200, %r201;
	// end inline asm
	mov.b64 	%rd93, {%r152, %r157};
	mov.b64 	%fd237, %rd93;
	setp.lt.s32 	%p36, %r151, %r200;
	add.f64 	%fd238, %fd367, %fd237;
	selp.f64 	%fd239, %fd238, %fd367, %p36;
	mov.b64 	%rd94, %fd239;
	mov.b64 	{%r163, %r168}, %rd94;
	mov.b32 	%r169, 2;
	// begin inline asm
	shfl.sync.down.b32 %r162, %r163, %r169, %r200, %r201;
	// end inline asm
	// begin inline asm
	shfl.sync.down.b32 %r167, %r168, %r169, %r200, %r201;
	// end inline asm
	mov.b64 	%rd95, {%r162, %r167};
	mov.b64 	%fd240, %rd95;
	add.s32 	%r206, %r151, 2;
	setp.gt.s32 	%p37, %r206, %r200;
	add.f64 	%fd241, %fd239, %fd240;
	selp.f64 	%fd242, %fd239, %fd241, %p37;
	mov.b64 	%rd96, %fd242;
	mov.b64 	{%r173, %r178}, %rd96;
	mov.b32 	%r179, 4;
	// begin inline asm
	shfl.sync.down.b32 %r172, %r173, %r179, %r200, %r201;
	// end inline asm
	// begin inline asm
	shfl.sync.down.b32 %r177, %r178, %r179, %r200, %r201;
	// end inline asm
	mov.b64 	%rd97, {%r172, %r177};
	mov.b64 	%fd243, %rd97;
	add.s32 	%r207, %r151, 4;
	setp.gt.s32 	%p38, %r207, %r200;
	add.f64 	%fd244, %fd242, %fd243;
	selp.f64 	%fd245, %fd242, %fd244, %p38;
	mov.b64 	%rd98, %fd245;
	mov.b64 	{%r183, %r188}, %rd98;
	mov.b32 	%r189, 8;
	// begin inline asm
	shfl.sync.down.b32 %r182, %r183, %r189, %r200, %r201;
	// end inline asm
	// begin inline asm
	shfl.sync.down.b32 %r187, %r188, %r189, %r200, %r201;
	// end inline asm
	mov.b64 	%rd99, {%r182, %r187};
	mov.b64 	%fd246, %rd99;
	add.s32 	%r208, %r151, 8;
	setp.gt.s32 	%p39, %r208, %r200;
	add.f64 	%fd247, %fd245, %fd246;
	selp.f64 	%fd248, %fd245, %fd247, %p39;
	mov.b64 	%rd100, %fd248;
	mov.b64 	{%r193, %r198}, %rd100;
	mov.b32 	%r199, 16;
	// begin inline asm
	shfl.sync.down.b32 %r192, %r193, %r199, %r200, %r201;
	// end inline asm
	// begin inline asm
	shfl.sync.down.b32 %r197, %r198, %r199, %r200, %r201;
	// end inline asm
	mov.b64 	%rd101, {%r192, %r197};
	mov.b64 	%fd249, %rd101;
	add.s32 	%r209, %r151, 16;
	setp.gt.s32 	%p40, %r209, %r200;
	add.f64 	%fd250, %fd248, %fd249;
	selp.f64 	%fd379, %fd248, %fd250, %p40;
	setp.ne.s32 	%p41, %r151, 0;
	@%p41 bra 	$L__BB14_26;
	shr.u32 	%r210, %r1, 2;
	and.b32  	%r211, %r210, 248;
	mov.u32 	%r212, _ZZN3cub18CUB_300001_SM_10006detail6reduce28DeviceReduceSingleTileKernelINS2_10policy_hubIdjN4cuda3std3__44plusIdEEE10Policy1000EN6thrust24THRUST_300001_SM_1000_NS10device_ptrIdEEPdjS9_ddNS7_10__identityEEEvT0_T1_T2_T3_T4_T6_E12temp_storage;
	add.s32 	%r213, %r212, %r211;
	st.shared.f64 	[%r213+24], %fd379;
$L__BB14_26:
	bar.sync 	0;
	setp.ne.s32 	%p42, %r1, 0;
	@%p42 bra 	$L__BB14_50;
	setp.gt.u32 	%p43, %r51, 32;
	ld.shared.f64 	%fd251, [_ZZN3cub18CUB_300001_SM_10006detail6reduce28DeviceReduceSingleTileKernelINS2_10policy_hubIdjN4cuda3std3__44plusIdEEE10Policy1000EN6thrust24THRUST_300001_SM_1000_NS10device_ptrIdEEPdjS9_ddNS7_10__identityEEEvT0_T1_T2_T3_T4_T6_E12temp_storage+32];
	add.f64 	%fd252, %fd379, %fd251;
	selp.f64 	%fd253, %fd252, %fd379, %p43;
	setp.gt.u32 	%p44, %r51, 64;
	ld.shared.f64 	%fd254, [_ZZN3cub18CUB_300001_SM_10006detail6reduce28DeviceReduceSingleTileKernelINS2_10policy_hubIdjN4cuda3std3__44plusIdEEE10Policy1000EN6thrust24THRUST_300001_SM_1000_NS10device_ptrIdEEPdjS9_ddNS7_10__identityEEEvT0_T1_T2_T3_T4_T6_E12temp_storage+40];
	add.f64 	%fd255, %fd254, %fd253;
	selp.f64 	%fd256, %fd255, %fd253, %p44;
	setp.gt.u32 	%p45, %r51, 96;
	ld.shared.f64 	%fd257, [_ZZN3cub18CUB_300001_SM_10006detail6reduce28DeviceReduceSingleTileKernelINS2_10policy_hubIdjN4cuda3std3__44plusIdEEE10Policy1000EN6thrust24THRUST_300001_SM_1000_NS10device_ptrIdEEPdjS9_ddNS7_10__identityEEEvT0_T1_T2_T3_T4_T6_E12temp_storage+48];
	add.f64 	%fd258, %fd257, %fd256;
	selp.f64 	%fd259, %fd258, %fd256, %p45;
	setp.gt.u32 	%p46, %r51, 128;
	ld.shared.f64 	%fd260, [_ZZN3cub18CUB_300001_SM_10006detail6reduce28DeviceReduceSingleTileKernelINS2_10policy_hubIdjN4cuda3std3__44plusIdEEE10Policy1000EN6thrust24THRUST_300001_SM_1000_NS10device_ptrIdEEPdjS9_ddNS7_10__identityEEEvT0_T1_T2_T3_T4_T6_E12temp_storage+56];
	add.f64 	%fd261, %fd260, %fd259;
	selp.f64 	%fd262, %fd261, %fd259, %p46;
	setp.gt.u32 	%p47, %r51, 160;
	ld.shared.f64 	%fd263, [_ZZN3cub18CUB_300001_SM_10006detail6reduce28DeviceReduceSingleTileKernelINS2_10policy_hubIdjN4cuda3std3__44plusIdEEE10Policy1000EN6thrust24THRUST_300001_SM_1000_NS10device_ptrIdEEPdjS9_ddNS7_10__identityEEEvT0_T1_T2_T3_T4_T6_E12temp_storage+64];
	add.f64 	%fd264, %fd263, %fd262;
	selp.f64 	%fd265, %fd264, %fd262, %p47;
	setp.gt.u32 	%p48, %r51, 192;
	ld.shared.f64 	%fd266, [_ZZN3cub18CUB_300001_SM_10006detail6reduce28DeviceReduceSingleTileKernelINS2_10policy_hubIdjN4cuda3std3__44plusIdEEE10Policy1000EN6thrust24THRUST_300001_SM_1000_NS10device_ptrIdEEPdjS9_ddNS7_10__identityEEEvT0_T1_T2_T3_T4_T6_E12temp_storage+72];
	add.f64 	%fd267, %fd266, %fd265;
	selp.f64 	%fd268, %fd267, %fd265, %p48;
	setp.gt.u32 	%p49, %r51, 224;
	ld.shared.f64 	%fd269, [_ZZN3cub18CUB_300001_SM_10006detail6reduce28DeviceReduceSingleTileKernelINS2_10policy_hubIdjN4cuda3std3__44plusIdEEE10Policy1000EN6thrust24THRUST_300001_SM_1000_NS10device_ptrIdEEPdjS9_ddNS7_10__identityEEEvT0_T1_T2_T3_T4_T6_E12temp_storage+80];
	add.f64 	%fd270, %fd269, %fd268;
	selp.f64 	%fd271, %fd270, %fd268, %p49;
	setp.gt.u32 	%p50, %r51, 256;
	ld.shared.f64 	%fd272, [_ZZN3cub18CUB_300001_SM_10006detail6reduce28DeviceReduceSingleTileKernelINS2_10policy_hubIdjN4cuda3std3__44plusIdEEE10Policy1000EN6thrust24THRUST_300001_SM_1000_NS10device_ptrIdEEPdjS9_ddNS7_10__identityEEEvT0_T1_T2_T3_T4_T6_E12temp_storage+88];
	add.f64 	%fd273, %fd272, %fd271;
	selp.f64 	%fd274, %fd273, %fd271, %p50;
	setp.gt.u32 	%p51, %r51, 288;
	ld.shared.f64 	%fd275, [_ZZN3cub18CUB_300001_SM_10006detail6reduce28DeviceReduceSingleTileKernelINS2_10policy_hubIdjN4cuda3std3__44plusIdEEE10Policy1000EN6thrust24THRUST_300001_SM_1000_NS10device_ptrIdEEPdjS9_ddNS7_10__identityEEEvT0_T1_T2_T3_T4_T6_E12temp_storage+96];
	add.f64 	%fd276, %fd275, %fd274;
	selp.f64 	%fd277, %fd276, %fd274, %p51;
	setp.gt.u32 	%p52, %r51, 320;
	ld.shared.f64 	%fd278, [_ZZN3cub18CUB_300001_SM_10006detail6reduce28DeviceReduceSingleTileKernelINS2_10policy_hubIdjN4cuda3std3__44plusIdEEE10Policy1000EN6thrust24THRUST_300001_SM_1000_NS10device_ptrIdEEPdjS9_ddNS7_10__identityEEEvT0_T1_T2_T3_T4_T6_E12temp_storage+104];
	add.f64 	%fd279, %fd278, %fd277;
	selp.f64 	%fd280, %fd279, %fd277, %p52;
	setp.gt.u32 	%p53, %r51, 352;
	ld.shared.f64 	%fd281, [_ZZN3cub18CUB_300001_SM_10006detail6reduce28DeviceReduceSingleTileKernelINS2_10policy_hubIdjN4cuda3std3__44plusIdEEE10Policy1000EN6thrust24THRUST_300001_SM_1000_NS10device_ptrIdEEPdjS9_ddNS7_10__identityEEEvT0_T1_T2_T3_T4_T6_E12temp_storage+112];
	add.f64 	%fd282, %fd281, %fd280;
	selp.f64 	%fd283, %fd282, %fd280, %p53;
	setp.gt.u32 	%p54, %r51, 384;
	ld.shared.f64 	%fd284, [_ZZN3cub18CUB_300001_SM_10006detail6reduce28DeviceReduceSingleTileKernelINS2_10policy_hubIdjN4cuda3std3__44plusIdEEE10Policy1000EN6thrust24THRUST_300001_SM_1000_NS10device_ptrIdEEPdjS9_ddNS7_10__identityEEEvT0_T1_T2_T3_T4_T6_E12temp_storage+120];
	add.f64 	%fd285, %fd284, %fd283;
	selp.f64 	%fd286, %fd285, %fd283, %p54;
	setp.gt.u32 	%p55, %r51, 416;
	ld.shared.f64 	%fd287, [_ZZN3cub18CUB_300001_SM_10006detail6reduce28DeviceReduceSingleTileKernelINS2_10policy_hubIdjN4cuda3std3__44plusIdEEE10Policy1000EN6thrust24THRUST_300001_SM_1000_NS10device_ptrIdEEPdjS9_ddNS7_10__identityEEEvT0_T1_T2_T3_T4_T6_E12temp_storage+128];
	add.f64 	%fd288, %fd287, %fd286;
	selp.f64 	%fd289, %fd288, %fd286, %p55;
	setp.gt.u32 	%p56, %r51, 448;
	ld.shared.f64 	%fd290, [_ZZN3cub18CUB_300001_SM_10006detail6reduce28DeviceReduceSingleTileKernelINS2_10policy_hubIdjN4cuda3std3__44plusIdEEE10Policy1000EN6thrust24THRUST_300001_SM_1000_NS10device_ptrIdEEPdjS9_ddNS7_10__identityEEEvT0_T1_T2_T3_T4_T6_E12temp_storage+136];
	add.f64 	%fd291, %fd290, %fd289;
	selp.f64 	%fd292, %fd291, %fd289, %p56;
	setp.gt.u32 	%p57, %r51, 480;
	ld.shared.f64 	%fd293, [_ZZN3cub18CUB_300001_SM_10006detail6reduce28DeviceReduceSingleTileKernelINS2_10policy_hubIdjN4cuda3std3__44plusIdEEE10Policy1000EN6thrust24THRUST_300001_SM_1000_NS10device_ptrIdEEPdjS9_ddNS7_10__identityEEEvT0_T1_T2_T3_T4_T6_E12temp_storage+144];
	add.f64 	%fd294, %fd293, %fd292;
	selp.f64 	%fd295, %fd294, %fd292, %p57;
	setp.gt.u32 	%p58, %r51, 512;
	ld.shared.f64 	%fd296, [_ZZN3cub18CUB_300001_SM_10006detail6reduce28DeviceReduceSingleTileKernelINS2_10policy_hubIdjN4cuda3std3__44plusIdEEE10Policy1000EN6thrust24THRUST_300001_SM_1000_NS10device_ptrIdEEPdjS9_ddNS7_10__identityEEEvT0_T1_T2_T3_T4_T6_E12temp_storage+152];
	add.f64 	%fd297, %fd296, %fd295;
	selp.f64 	%fd298, %fd297, %fd295, %p58;
	setp.gt.u32 	%p59, %r51, 544;
	ld.shared.f64 	%fd299, [_ZZN3cub18CUB_300001_SM_10006detail6reduce28DeviceReduceSingleTileKernelINS2_10policy_hubIdjN4cuda3std3__44plusIdEEE10Policy1000EN6thrust24THRUST_300001_SM_1000_NS10device_ptrIdEEPdjS9_ddNS7_10__identityEEEvT0_T1_T2_T3_T4_T6_E12temp_storage+160];
	add.f64 	%fd300, %fd299, %fd298;
	selp.f64 	%fd301, %fd300, %fd298, %p59;
	setp.gt.u32 	%p60, %r51, 576;
	ld.shared.f64 	%fd302, [_ZZN3cub18CUB_300001_SM_10006detail6reduce28DeviceReduceSingleTileKernelINS2_10policy_hubIdjN4cuda3std3__44plusIdEEE10Policy1000EN6thrust24THRUST_300001_SM_1000_NS10device_ptrIdEEPdjS9_ddNS7_10__identityEEEvT0_T1_T2_T3_T4_T6_E12temp_storage+168];
	add.f64 	%fd303, %fd302, %fd301;
	selp.f64 	%fd304, %fd303, %fd301, %p60;
	setp.gt.u32 	%p61, %r51, 608;
	ld.shared.f64 	%fd305, [_ZZN3cub18CUB_300001_SM_10006detail6reduce28DeviceReduceSingleTileKernelINS2_10policy_hubIdjN4cuda3std3__44plusIdEEE10Policy1000EN6thrust24THRUST_300001_SM_1000_NS10device_ptrIdEEPdjS9_ddNS7_10__identityEEEvT0_T1_T2_T3_T4_T6_E12temp_storage+176];
	add.f64 	%fd306, %fd305, %fd304;
	selp.f64 	%fd379, %fd306, %fd304, %p61;
	bra.uni 	$L__BB14_50;
$L__BB14_28:
	mov.u32 	%r21, %tid.x;
	mul.wide.u32 	%rd11, %r21, 8;
	add.s64 	%rd12, %rd2, %rd11;
	ld.global.f64 	%fd43, [%rd12];
	ld.global.f64 	%fd44, [%rd12+5120];
	ld.global.f64 	%fd45, [%rd12+10240];
	ld.global.f64 	%fd46, [%rd12+15360];
	ld.global.f64 	%fd47, [%rd12+20480];
	ld.global.f64 	%fd48, [%rd12+25600];
	ld.global.f64 	%fd49, [%rd12+30720];
	ld.global.f64 	%fd50, [%rd12+35840];
	add.f64 	%fd51, %fd43, %fd44;
	add.f64 	%fd52, %fd51, %fd45;
	add.f64 	%fd53, %fd52, %fd46;
	add.f64 	%fd54, %fd53, %fd47;
	add.f64 	%fd55, %fd54, %fd48;
	add.f64 	%fd56, %fd55, %fd49;
	add.f64 	%fd378, %fd56, %fd50;
	add.s32 	%r22, %r51, -5120;
	setp.lt.u32 	%p3, %r22, 5120;
	mov.b32 	%r279, 5120;
	@%p3 bra 	$L__BB14_32;
	mov.b32 	%r279, 5120;
$L__BB14_30:
	add.s32 	%r54, %r21, %r279;
	mul.wide.u32 	%rd13, %r54, 8;
	add.s64 	%rd14, %rd2, %rd13;
	ld.global.f64 	%fd57, [%rd14];
	ld.global.f64 	%fd58, [%rd14+5120];
	ld.global.f64 	%fd59, [%rd14+10240];
	ld.global.f64 	%fd60, [%rd14+15360];
	ld.global.f64 	%fd61, [%rd14+20480];
	ld.global.f64 	%fd62, [%rd14+25600];
	ld.global.f64 	%fd63, [%rd14+30720];
	ld.global.f64 	%fd64, [%rd14+35840];
	add.f64 	%fd65, %fd378, %fd57;
	add.f64 	%fd66, %fd65, %fd58;
	add.f64 	%fd67, %fd66, %fd59;
	add.f64 	%fd68, %fd67, %fd60;
	add.f64 	%fd69, %fd68, %fd61;
	add.f64 	%fd70, %fd69, %fd62;
	add.f64 	%fd71, %fd70, %fd63;
	add.f64 	%fd378, %fd71, %fd64;
	sub.s32 	%r55, %r51, %r279;
	setp.lt.u32 	%p4, %r55, 5120;
	@%p4 bra 	$L__BB14_46;
	add.s32 	%r279, %r279, 5120;
	setp.le.u32 	%p5, %r279, %r22;
	@%p5 bra 	$L__BB14_30;
$L__BB14_32:
	setp.le.u32 	%p6, %r51, %r279;
	sub.s32 	%r56, %r51, %r279;
	setp.ge.s32 	%p7, %r21, %r56;
	or.pred  	%p8, %p6, %p7;
	@%p8 bra 	$L__BB14_46;
	not.b32 	%r58, %r21;
	add.s32 	%r59, %r51, %r58;
	sub.s32 	%r60, %r59, %r279;
	mul.hi.u32 	%r61, %r60, -858993459;
	shr.u32 	%r62, %r61, 9;
	add.s32 	%r26, %r62, 1;
	and.b32  	%r27, %r26, 15;
	setp.lt.u32 	%p9, %r60, 9600;
	mov.u32 	%r284, %r21;
	@%p9 bra 	$L__BB14_37;
	or.b32  	%r282, %r21, 5120;
	add.s32 	%r281, %r21, %r279;
	and.b32  	%r63, %r26, 16777200;
	neg.s32 	%r280, %r63;
$L__BB14_35:
	.pragma "nounroll";
	mul.wide.u32 	%rd15, %r281, 8;
	add.s64 	%rd16, %rd2, %rd15;
	ld.global.f64 	%fd73, [%rd16];
	add.f64 	%fd74, %fd378, %fd73;
	add.s32 	%r64, %r281, 640;
	mul.wide.u32 	%rd17, %r64, 8;
	add.s64 	%rd18, %rd2, %rd17;
	ld.global.f64 	%fd75, [%rd18];
	add.f64 	%fd76, %fd74, %fd75;
	add.s32 	%r65, %r281, 1280;
	mul.wide.u32 	%rd19, %r65, 8;
	add.s64 	%rd20, %rd2, %rd19;
	ld.global.f64 	%fd77, [%rd20];
	add.f64 	%fd78, %fd76, %fd77;
	add.s32 	%r66, %r281, 1920;
	mul.wide.u32 	%rd21, %r66, 8;
	add.s64 	%rd22, %rd2, %rd21;
	ld.global.f64 	%fd79, [%rd22];
	add.f64 	%fd80, %fd78, %fd79;
	add.s32 	%r67, %r281, 2560;
	mul.wide.u32 	%rd23, %r67, 8;
	add.s64 	%rd24, %rd2, %rd23;
	ld.global.f64 	%fd81, [%rd24];
	add.f64 	%fd82, %fd80, %fd81;
	add.s32 	%r68, %r281, 3200;
	mul.wide.u32 	%rd25, %r68, 8;
	add.s64 	%rd26, %rd2, %rd25;
	ld.global.f64 	%fd83, [%rd26];
	add.f64 	%fd84, %fd82, %fd83;
	add.s32 	%r69, %r281, 3840;
	mul.wide.u32 	%rd27, %r69, 8;
	add.s64 	%rd28, %rd2, %rd27;
	ld.global.f64 	%fd85, [%rd28];
	add.f64 	%fd86, %fd84, %fd85;
	add.s32 	%r70, %r281, 4480;
	mul.wide.u32 	%rd29, %r70, 8;
	add.s64 	%rd30, %rd2, %rd29;
	ld.global.f64 	%fd87, [%rd30];
	add.f64 	%fd88, %fd86, %fd87;
	add.s32 	%r71, %r281, 5120;
	mul.wide.u32 	%rd31, %r71, 8;
	add.s64 	%rd32, %rd2, %rd31;
	ld.global.f64 	%fd89, [%rd32];
	add.f64 	%fd90, %fd88, %fd89;
	add.s32 	%r72, %r281, 5760;
	mul.wide.u32 	%rd33, %r72, 8;
	add.s64 	%rd34, %rd2, %rd33;
	ld.global.f64 	%fd91, [%rd34];
	add.f64 	%fd92, %fd90, %fd91;
	add.s32 	%r73, %r281, 6400;
	mul.wide.u32 	%rd35, %r73, 8;
	add.s64 	%rd36, %rd2, %rd35;
	ld.global.f64 	%fd93, [%rd36];
	add.f64 	%fd94, %fd92, %fd93;
	add.s32 	%r74, %r281, 7040;
	mul.wide.u32 	%rd37, %r74, 8;
	add.s64 	%rd38, %rd2, %rd37;
	ld.global.f64 	%fd95, [%rd38];
	add.f64 	%fd96, %fd94, %fd95;
	add.s32 	%r75, %r281, 7680;
	mul.wide.u32 	%rd39, %r75, 8;
	add.s64 	%rd40, %rd2, %rd39;
	ld.global.f64 	%fd97, [%rd40];
	add.f64 	%fd98, %fd96, %fd97;
	add.s32 	%r76, %r281, 8320;
	mul.wide.u32 	%rd41, %r76, 8;
	add.s64 	%rd42, %rd2, %rd41;
	ld.global.f64 	%fd99, [%rd42];
	add.f64 	%fd100, %fd98, %fd99;
	add.s32 	%r77, %r281, 8960;
	mul.wide.u32 	%rd43, %r77, 8;
	add.s64 	%rd44, %rd2, %rd43;
	ld.global.f64 	%fd101, [%rd44];
	add.f64 	%fd102, %fd100, %fd101;
	add.s32 	%r78, %r281, 9600;
	mul.wide.u32 	%rd45, %r78, 8;
	add.s64 	%rd46, %rd2, %rd45;
	ld.global.f64 	%fd103, [%rd46];
	add.f64 	%fd378, %fd102, %fd103;
	add.s32 	%r282, %r282, 10240;
	add.s32 	%r281, %r281, 10240;
	add.s32 	%r280, %r280, 16;
	setp.ne.s32 	%p10, %r280, 0;
	@%p10 bra 	$L__BB14_35;
	add.s32 	%r284, %r282, -5120;
$L__BB14_37:
	setp.eq.s32 	%p11, %r27, 0;
	@%p11 bra 	$L__BB14_46;
	and.b32  	%r39, %r26, 7;
	setp.lt.u32 	%p12, %r27, 8;
	@%p12 bra 	$L__BB14_40;
	add.s32 	%r79, %r284, %r279;
	mul.wide.u32 	%rd47, %r79, 8;
	add.s64 	%rd48, %rd2, %rd47;
	ld.global.f64 	%fd105, [%rd48];
	add.f64 	%fd106, %fd378, %fd105;
	add.s32 	%r80, %r79, 640;
	mul.wide.u32 	%rd49, %r80, 8;
	add.s64 	%rd50, %rd2, %rd49;
	ld.global.f64 	%fd107, [%rd50];
	add.f64 	%fd108, %fd106, %fd107;
	add.s32 	%r81, %r79, 1280;
	mul.wide.u32 	%rd51, %r81, 8;
	add.s64 	%rd52, %rd2, %rd51;
	ld.global.f64 	%fd109, [%rd52];
	add.f64 	%fd110, %fd108, %fd109;
	add.s32 	%r82, %r79, 1920;
	mul.wide.u32 	%rd53, %r82, 8;
	add.s64 	%rd54, %rd2, %rd53;
	ld.global.f64 	%fd111, [%rd54];
	add.f64 	%fd112, %fd110, %fd111;
	add.s32 	%r83, %r79, 2560;
	mul.wide.u32 	%rd55, %r83, 8;
	add.s64 	%rd56, %rd2, %rd55;
	ld.global.f64 	%fd113, [%rd56];
	add.f64 	%fd114, %fd112, %fd113;
	add.s32 	%r84, %r79, 3200;
	mul.wide.u32 	%rd57, %r84, 8;
	add.s64 	%rd58, %rd2, %rd57;
	ld.global.f64 	%fd115, [%rd58];
	add.f64 	%fd116, %fd114, %fd115;
	add.s32 	%r85, %r79, 3840;
	mul.wide.u32 	%rd59, %r85, 8;
	add.s64 	%rd60, %rd2, %rd59;
	ld.global.f64 	%fd117, [%rd60];
	add.f64 	%fd118, %fd116, %fd117;
	add.s32 	%r86, %r79, 4480;
	mul.wide.u32 	%rd61, %r86, 8;
	add.s64 	%rd62, %rd2, %rd61;
	ld.global.f64 	%fd119, [%rd62];
	add.f64 	%fd378, %fd118, %fd119;
	add.s32 	%r284, %r284, 5120;
$L__BB14_40:
	setp.eq.s32 	%p13, %r39, 0;
	@%p13 bra 	$L__BB14_46;
	and.b32  	%r42, %r26, 3;
	setp.lt.u32 	%p14, %r39, 4;
	@%p14 bra 	$L__BB14_43;
	add.s32 	%r87, %r284, %r279;
	mul.wide.u32 	%rd63, %r87, 8;
	add.s64 	%rd64, %rd2, %rd63;
	ld.global.f64 	%fd121, [%rd64];
	add.f64 	%fd122, %fd378, %fd121;
	add.s32 	%r88, %r87, 640;
	mul.wide.u32 	%rd65, %r88, 8;
	add.s64 	%rd66, %rd2, %rd65;
	ld.global.f64 	%fd123, [%rd66];
	add.f64 	%fd124, %fd122, %fd123;
	add.s32 	%r89, %r87, 1280;
	mul.wide.u32 	%rd67, %r89, 8;
	add.s64 	%rd68, %rd2, %rd67;
	ld.global.f64 	%fd125, [%rd68];
	add.f64 	%fd126, %fd124, %fd125;
	add.s32 	%r90, %r87, 1920;
	mul.wide.u32 	%rd69, %r90, 8;
	add.s64 	%rd70, %rd2, %rd69;
	ld.global.f64 	%fd127, [%rd70];
	add.f64 	%fd378, %fd126, %fd127;
	add.s32 	%r284, %r284, 2560;
$L__BB14_43:
	setp.eq.s32 	%p15, %r42, 0;
	@%p15 bra 	$L__BB14_46;
	add.s32 	%r287, %r284, %r279;
	neg.s32 	%r286, %r42;
$L__BB14_45:
	.pragma "nounroll";
	mul.wide.u32 	%rd71, %r287, 8;
	add.s64 	%rd72, %rd2, %rd71;
	ld.global.f64 	%fd128, [%rd72];
	add.f64 	%fd378, %fd378, %fd128;
	add.s32 	%r287, %r287, 640;
	add.s32 	%r286, %r286, 1;
	setp.ne.s32 	%p16, %r286, 0;
	@%p16 bra 	$L__BB14_45;
$L__BB14_46:
	// begin inline asm
	mov.u32 %r91, %laneid;
	// end inline asm
	mov.b64 	%rd73, %fd378;
	mov.b64 	{%r93, %r98}, %rd73;
	mov.b32 	%r99, 1;
	mov.b32 	%r140, 31;
	mov.b32 	%r141, -1;
	// begin inline asm
	shfl.sync.down.b32 %r92, %r93, %r99, %r140, %r141;
	// end inline asm
	// begin inline asm
	shfl.sync.down.b32 %r97, %r98, %r99, %r140, %r141;
	// end inline asm
	mov.b64 	%rd74, {%r92, %r97};
	mov.b64 	%fd129, %rd74;
	setp.gt.s32 	%p17, %r91, 30;
	add.f64 	%fd130, %fd378, %fd129;
	selp.f64 	%fd131, %fd378, %fd130, %p17;
	mov.b64 	%rd75, %fd131;
	mov.b64 	{%r103, %r108}, %rd75;
	mov.b32 	%r109, 2;
	// begin inline asm
	shfl.sync.down.b32 %r102, %r103, %r109, %r140, %r141;
	// end inline asm
	// begin inline asm
	shfl.sync.down.b32 %r107, %r108, %r109, %r140, %r141;
	// end inline asm
	mov.b64 	%rd76, {%r102, %r107};
	mov.b64 	%fd132, %rd76;
	setp.gt.s32 	%p18, %r91, 29;
	add.f64 	%fd133, %fd131, %fd132;
	selp.f64 	%fd134, %fd131, %fd133, %p18;
	mov.b64 	%rd77, %fd134;
	mov.b64 	{%r113, %r118}, %rd77;
	mov.b32 	%r119, 4;
	// begin inline asm
	shfl.sync.down.b32 %r112, %r113, %r119, %r140, %r141;
	// end inline asm
	// begin inline asm
	shfl.sync.down.b32 %r117, %r118, %r119, %r140, %r141;
	// end inline asm
	mov.b64 	%rd78, {%r112, %r117};
	mov.b64 	%fd135, %rd78;
	setp.gt.s32 	%p19, %r91, 27;
	add.f64 	%fd136, %fd134, %fd135;
	selp.f64 	%fd137, %fd134, %fd136, %p19;
	mov.b64 	%rd79, %fd137;
	mov.b64 	{%r123, %r128}, %rd79;
	mov.b32 	%r129, 8;
	// begin inline asm
	shfl.sync.down.b32 %r122, %r123, %r129, %r140, %r141;
	// end inline asm
	// begin inline asm
	shfl.sync.down.b32 %r127, %r128, %r129, %r140, %r141;
	// end inline asm
	mov.b64 	%rd80, {%r122, %r127};
	mov.b64 	%fd138, %rd80;
	setp.gt.s32 	%p20, %r91, 23;
	add.f64 	%fd139, %fd137, %fd138;
	selp.f64 	%fd140, %fd137, %fd139, %p20;
	mov.b64 	%rd81, %fd140;
	mov.b64 	{%r133, %r138}, %rd81;
	mov.b32 	%r139, 16;
	// begin inline asm
	shfl.sync.down.b32 %r132, %r133, %r139, %r140, %r141;
	// end inline asm
	// begin inline asm
	shfl.sync.down.b32 %r137, %r138, %r139, %r140, %r141;
	// end inline asm
	mov.b64 	%rd82, {%r132, %r137};
	mov.b64 	%fd141, %rd82;
	setp.gt.s32 	%p21, %r91, 15;
	add.f64 	%fd38, %fd140, %fd141;
	selp.f64 	%fd379, %fd140, %fd38, %p21;
	setp.ne.s32 	%p22, %r91, 0;
	@%p22 bra 	$L__BB14_48;
	shr.u32 	%r142, %r21, 2;
	and.b32  	%r143, %r142, 248;
	mov.u32 	%r144, _ZZN3cub18CUB_300001_SM_10006detail6reduce28DeviceReduceSingleTileKernelINS2_10policy_hubIdjN4cuda3std3__44plusIdEEE10Policy1000EN6thrust24THRUST_300001_SM_1000_NS10device_ptrIdEEPdjS9_ddNS7_10__identityEEEvT0_T1_T2_T3_T4_T6_E12temp_storage;
	add.s32 	%r145, %r144, %r143;
	st.shared.f64 	[%r145+24], %fd38;
$L__BB14_48:
	bar.sync 	0;
	setp.ne.s32 	%p23, %r21, 0;
	@%p23 bra 	$L__BB14_50;
	ld.shared.f64 	%fd142, [_ZZN3cub18CUB_300001_SM_10006detail6reduce28DeviceReduceSingleTileKernelINS2_10policy_hubIdjN4cuda3std3__44plusIdEEE10Policy1000EN6thrust24THRUST_300001_SM_1000_NS10device_ptrIdEEPdjS9_ddNS7_10__identityEEEvT0_T1_T2_T3_T4_T6_E12temp_storage+32];
	add.f64 	%fd143, %fd379, %fd142;
	ld.shared.f64 	%fd144, [_ZZN3cub18CUB_300001_SM_10006detail6reduce28DeviceReduceSingleTileKernelINS2_10policy_hubIdjN4cuda3std3__44plusIdEEE10Policy1000EN6thrust24THRUST_300001_SM_1000_NS10device_ptrIdEEPdjS9_ddNS7_10__identityEEEvT0_T1_T2_T3_T4_T6_E12temp_storage+40];
	add.f64 	%fd145, %fd143, %fd144;
	ld.shared.f64 	%fd146, [_ZZN3cub18CUB_300001_SM_10006detail6reduce28DeviceReduceSingleTileKernelINS2_10policy_hubIdjN4cuda3std3__44plusIdEEE10Policy1000EN6thrust24THRUST_300001_SM_1000_NS10device_ptrIdEEPdjS9_ddNS7_10__identityEEEvT0_T1_T2_T3_T4_T6_E12temp_storage+48];
	add.f64 	%fd147, %fd145, %fd146;
	ld.shared.f64 	%fd148, [_ZZN3cub18CUB_300001_SM_10006detail6reduce28DeviceReduceSingleTileKernelINS2_10policy_hubIdjN4cuda3std3__44plusIdEEE10Policy1000EN6thrust24THRUST_300001_SM_1000_NS10device_ptrIdEEPdjS9_ddNS7_10__identityEEEvT0_T1_T2_T3_T4_T6_E12temp_storage+56];
	add.f64 	%fd149, %fd147, %fd148;
	ld.shared.f64 	%fd150, [_ZZN3cub18CUB_300001_SM_10006detail6reduce28DeviceReduceSingleTileKernelINS2_10policy_hubIdjN4cuda3std3__44plusIdEEE10Policy1000EN6thrust24THRUST_300001_SM_1000_NS10device_ptrIdEEPdjS9_ddNS7_10__identityEEEvT0_T1_T2_T3_T4_T6_E12temp_storage+64];
	add.f64 	%fd151, %fd149, %fd150;
	ld.shared.f64 	%fd152, [_ZZN3cub18CUB_300001_SM_10006detail6reduce28DeviceReduceSingleTileKernelINS2_10policy_hubIdjN4cuda3std3__44plusIdEEE10Policy1000EN6thrust24THRUST_300001_SM_1000_NS10device_ptrIdEEPdjS9_ddNS7_10__identityEEEvT0_T1_T2_T3_T4_T6_E12temp_storage+72];
	add.f64 	%fd153, %fd151, %fd152;
	ld.shared.f64 	%fd154, [_ZZN3cub18CUB_300001_SM_10006detail6reduce28DeviceReduceSingleTileKernelINS2_10policy_hubIdjN4cuda3std3__44plusIdEEE10Policy1000EN6thrust24THRUST_300001_SM_1000_NS10device_ptrIdEEPdjS9_ddNS7_10__identityEEEvT0_T1_T2_T3_T4_T6_E12temp_storage+80];
	add.f64 	%fd155, %fd153, %fd154;
	ld.shared.f64 	%fd156, [_ZZN3cub18CUB_300001_SM_10006detail6reduce28DeviceReduceSingleTileKernelINS2_10policy_hubIdjN4cuda3std3__44plusIdEEE10Policy1000EN6thrust24THRUST_300001_SM_1000_NS10device_ptrIdEEPdjS9_ddNS7_10__identityEEEvT0_T1_T2_T3_T4_T6_E12temp_storage+88];
	add.f64 	%fd157, %fd155, %fd156;
	ld.shared.f64 	%fd158, [_ZZN3cub18CUB_300001_SM_10006detail6reduce28DeviceReduceSingleTileKernelINS2_10policy_hubIdjN4cuda3std3__44plusIdEEE10Policy1000EN6thrust24THRUST_300001_SM_1000_NS10device_ptrIdEEPdjS9_ddNS7_10__identityEEEvT0_T1_T2_T3_T4_T6_E12temp_storage+96];
	add.f64 	%fd159, %fd157, %fd158;
	ld.shared.f64 	%fd160, [_ZZN3cub18CUB_300001_SM_10006detail6reduce28DeviceReduceSingleTileKernelINS2_10policy_hubIdjN4cuda3std3__44plusIdEEE10Policy1000EN6thrust24THRUST_300001_SM_1000_NS10device_ptrIdEEPdjS9_ddNS7_10__identityEEEvT0_T1_T2_T3_T4_T6_E12temp_storage+104];
	add.f64 	%fd161, %fd159, %fd160;
	ld.shared.f64 	%fd162, [_ZZN3cub18CUB_300001_SM_10006detail6reduce28DeviceReduceSingleTileKernelINS2_10policy_hubIdjN4cuda3std3__44plusIdEEE10Policy1000EN6thrust24THRUST_300001_SM_1000_NS10device_ptrIdEEPdjS9_ddNS7_10__identityEEEvT0_T1_T2_T3_T4_T6_E12temp_storage+112];
	add.f64 	%fd163, %fd161, %fd162;
	ld.shared.f64 	%fd164, [_ZZN3cub18CUB_300001_SM_10006detail6reduce28DeviceReduceSingleTileKernelINS2_10policy_hubIdjN4cuda3std3__44plusIdEEE10Policy1000EN6thrust24THRUST_300001_SM_1000_NS10device_ptrIdEEPdjS9_ddNS7_10__identityEEEvT0_T1_T2_T3_T4_T6_E12temp_storage+120];
	add.f64 	%fd165, %fd163, %fd164;
	ld.shared.f64 	%fd166, [_ZZN3cub18CUB_300001_SM_10006detail6reduce28DeviceReduceSingleTileKernelINS2_10policy_hubIdjN4cuda3std3__44plusIdEEE10Policy1000EN6thrust24THRUST_300001_SM_1000_NS10device_ptrIdEEPdjS9_ddNS7_10__identityEEEvT0_T1_T2_T3_T4_T6_E12temp_storage+128];
	add.f64 	%fd167, %fd165, %fd166;
	ld.shared.f64 	%fd168, [_ZZN3cub18CUB_300001_SM_10006detail6reduce28DeviceReduceSingleTileKernelINS2_10policy_hubIdjN4cuda3std3__44plusIdEEE10Policy1000EN6thrust24THRUST_300001_SM_1000_NS10device_ptrIdEEPdjS9_ddNS7_10__identityEEEvT0_T1_T2_T3_T4_T6_E12temp_storage+136];
	add.f64 	%fd169, %fd167, %fd168;
	ld.shared.f64 	%fd170, [_ZZN3cub18CUB_300001_SM_10006detail6reduce28DeviceReduceSingleTileKernelINS2_10policy_hubIdjN4cuda3std3__44plusIdEEE10Policy1000EN6thrust24THRUST_300001_SM_1000_NS10device_ptrIdEEPdjS9_ddNS7_10__identityEEEvT0_T1_T2_T3_T4_T6_E12temp_storage+144];
	add.f64 	%fd171, %fd169, %fd170;
	ld.shared.f64 	%fd172, [_ZZN3cub18CUB_300001_SM_10006detail6reduce28DeviceReduceSingleTileKernelINS2_10policy_hubIdjN4cuda3std3__44plusIdEEE10Policy1000EN6thrust24THRUST_300001_SM_1000_NS10device_ptrIdEEPdjS9_ddNS7_10__identityEEEvT0_T1_T2_T3_T4_T6_E12temp_storage+152];
	add.f64 	%fd173, %fd171, %fd172;
	ld.shared.f64 	%fd174, [_ZZN3cub18CUB_300001_SM_10006detail6reduce28DeviceReduceSingleTileKernelINS2_10policy_hubIdjN4cuda3std3__44plusIdEEE10Policy1000EN6thrust24THRUST_300001_SM_1000_NS10device_ptrIdEEPdjS9_ddNS7_10__identityEEEvT0_T1_T2_T3_T4_T6_E12temp_storage+160];
	add.f64 	%fd175, %fd173, %fd174;
	ld.shared.f64 	%fd176, [_ZZN3cub18CUB_300001_SM_10006detail6reduce28DeviceReduceSingleTileKernelINS2_10policy_hubIdjN4cuda3std3__44plusIdEEE10Policy1000EN6thrust24THRUST_300001_SM_1000_NS10device_ptrIdEEPdjS9_ddNS7_10__identityEEEvT0_T1_T2_T3_T4_T6_E12temp_storage+168];
	add.f64 	%fd177, %fd175, %fd176;
	ld.shared.f64 	%fd178, [_ZZN3cub18CUB_300001_SM_10006detail6reduce28DeviceReduceSingleTileKernelINS2_10policy_hubIdjN4cuda3std3__44plusIdEEE10Policy1000EN6thrust24THRUST_300001_SM_1000_NS10device_ptrIdEEPdjS9_ddNS7_10__identityEEEvT0_T1_T2_T3_T4_T6_E12temp_storage+176];
	add.f64 	%fd379, %fd177, %fd178;
$L__BB14_50:
	mov.u32 	%r269, %tid.x;
	setp.ne.s32 	%p69, %r269, 0;
	@%p69 bra 	$L__BB14_52;
	add.f64 	%fd357, %fd42, %fd379;
	st.global.f64 	[%rd1], %fd357;
$L__BB14_52:
	ret;

}
	// .globl	_ZN3cub18CUB_300001_SM_10006detail6reduce18DeviceReduceKernelINS2_10policy_hubIdjN4cuda3std3__44plusIdEEE10Policy1000EN6thrust24THRUST_300001_SM_1000_NS10device_ptrIdEEjS9_dNS7_10__identityEEEvT0_PT3_T1_NS0_13GridEvenShareISK_EET2_T4_
.visible .entry _ZN3cub18CUB_300001_SM_10006detail6reduce18DeviceReduceKernelINS2_10policy_hubIdjN4cuda3std3__44plusIdEEE10Policy1000EN6thrust24THRUST_300001_SM_1000_NS10device_ptrIdEEjS9_dNS7_10__identityEEEvT0_PT3_T1_NS0_13GridEvenShareISK_EET2_T4_(
	.param .align 8 .b8 _ZN3cub18CUB_300001_SM_10006detail6reduce18DeviceReduceKernelINS2_10policy_hubIdjN4cuda3std3__44plusIdEEE10Policy1000EN6thrust24THRUST_300001_SM_1000_NS10device_ptrIdEEjS9_dNS7_10__identityEEEvT0_PT3_T1_NS0_13GridEvenShareISK_EET2_T4__param_0[8],
	.param .u64 .ptr .align 1 _ZN3cub18CUB_300001_SM_10006detail6reduce18DeviceReduceKernelINS2_10policy_hubIdjN4cuda3std3__44plusIdEEE10Policy1000EN6thrust24THRUST_300001_SM_1000_NS10device_ptrIdEEjS9_dNS7_10__identityEEEvT0_PT3_T1_NS0_13GridEvenShareISK_EET2_T4__param_1,
	.param .u32 _ZN3cub18CUB_300001_SM_10006detail6reduce18DeviceReduceKernelINS2_10policy_hubIdjN4cuda3std3__44plusIdEEE10Policy1000EN6thrust24THRUST_300001_SM_1000_NS10device_ptrIdEEjS9_dNS7_10__identityEEEvT0_PT3_T1_NS0_13GridEvenShareISK_EET2_T4__param_2,
	.param .align 4 .b8 _ZN3cub18CUB_300001_SM_10006detail6reduce18DeviceReduceKernelINS2_10policy_hubIdjN4cuda3std3__44plusIdEEE10Policy1000EN6thrust24THRUST_300001_SM_1000_NS10device_ptrIdEEjS9_dNS7_10__identityEEEvT0_PT3_T1_NS0_13GridEvenShareISK_EET2_T4__param_3[40],
	.param .align 1 .b8 _ZN3cub18CUB_300001_SM_10006detail6reduce18DeviceReduceKernelINS2_10policy_hubIdjN4cuda3std3__44plusIdEEE10Policy1000EN6thrust24THRUST_300001_SM_1000_NS10device_ptrIdEEjS9_dNS7_10__identityEEEvT0_PT3_T1_NS0_13GridEvenShareISK_EET2_T4__param_4[1],
	.param .align 1 .b8 _ZN3cub18CUB_300001_SM_10006detail6reduce18DeviceReduceKernelINS2_10policy_hubIdjN4cuda3std3__44plusIdEEE10Policy1000EN6thrust24THRUST_300001_SM_1000_NS10device_ptrIdEEjS9_dNS7_10__identityEEEvT0_PT3_T1_NS0_13GridEvenShareISK_EET2_T4__param_5[1]
)
.maxntid 640
{
	.reg .pred 	%p<69>;
	.reg .b16 	%rs<4>;
	.reg .b32 	%r<356>;
	.reg .b64 	%rd<160>;
	.reg .b64 	%fd<376>;
	// demoted variable
	.shared .align 8 .b8 _ZZN3cub18CUB_300001_SM_10006detail6reduce18DeviceReduceKernelINS2_10policy_hubIdjN4cuda3std3__44plusIdEEE10Policy1000EN6thrust24THRUST_300001_SM_1000_NS10device_ptrIdEEjS9_dNS7_10__identityEEEvT0_PT3_T1_NS0_13GridEvenShareISK_EET2_T4_E12temp_storage[192];
	ld.param.u32 	%r1, [_ZN3cub18CUB_300001_SM_10006detail6reduce18DeviceReduceKernelINS2_10policy_hubIdjN4cuda3std3__44plusIdEEE10Policy1000EN6thrust24THRUST_300001_SM_1000_NS10device_ptrIdEEjS9_dNS7_10__identityEEEvT0_PT3_T1_NS0_13GridEvenShareISK_EET2_T4__param_3+20];
	ld.param.u32 	%r2, [_ZN3cub18CUB_300001_SM_10006detail6reduce18DeviceReduceKernelINS2_10policy_hubIdjN4cuda3std3__44plusIdEEE10Policy1000EN6thrust24THRUST_300001_SM_1000_NS10device_ptrIdEEjS9_dNS7_10__identityEEEvT0_PT3_T1_NS0_13GridEvenShareISK_EET2_T4__param_3+24];
	ld.param.u64 	%rd3, [_ZN3cub18CUB_300001_SM_10006detail6reduce18DeviceReduceKernelINS2_10policy_hubIdjN4cuda3std3__44plusIdEEE10Policy1000EN6thrust24THRUST_300001_SM_1000_NS10device_ptrIdEEjS9_dNS7_10__identityEEEvT0_PT3_T1_NS0_13GridEvenShareISK_EET2_T4__param_0];
	cvta.to.global.u64 	%rd1, %rd3;
	mov.u32 	%r3, %ctaid.x;
	mul.lo.s32 	%r4, %r2, 5120;
	mul.lo.s32 	%r347, %r3, 5120;
	sub.s32 	%r6, %r1, %r347;
	setp.gt.u32 	%p1, %r6, 5119;
	@%p1 bra 	$L__BB15_26;
	mov.u32 	%r7, %tid.x;
	setp.ge.u32 	%p23, %r7, %r6;
	mov.f64 	%fd364, 0d0000000000000000;
	mov.u32 	%r338, %r7;
	@%p23 bra 	$L__BB15_3;
	add.s32 	%r181, %r347, %r7;
	mul.wide.u32 	%rd76, %r181, 8;
	add.s64 	%rd77, %rd1, %rd76;
	ld.global.f64 	%fd364, [%rd77];
	add.s32 	%r338, %r7, 640;
$L__BB15_3:
	setp.ge.u32 	%p24, %r338, %r6;
	@%p24 bra 	$L__BB15_17;
	not.b32 	%r182, %r338;
	add.s32 	%r183, %r1, %r182;
	sub.s32 	%r184, %r183, %r347;
	mul.hi.u32 	%r185, %r184, -858993459;
	shr.u32 	%r186, %r185, 9;
	add.s32 	%r10, %r186, 1;
	and.b32  	%r11, %r10, 15;
	setp.lt.u32 	%p25, %r184, 9600;
	@%p25 bra 	$L__BB15_8;
	add.s32 	%r337, %r338, 5120;
	add.s32 	%r336, %r338, %r347;
	and.b32  	%r187, %r10, 16777200;
	neg.s32 	%r335, %r187;
$L__BB15_6:
	.pragma "nounroll";
	mul.wide.u32 	%rd78, %r336, 8;
	add.s64 	%rd79, %rd1, %rd78;
	ld.global.f64 	%fd179, [%rd79];
	add.f64 	%fd180, %fd364, %fd179;
	add.s32 	%r188, %r336, 640;
	mul.wide.u32 	%rd80, %r188, 8;
	add.s64 	%rd81, %rd1, %rd80;
	ld.global.f64 	%fd181, [%rd81];
	add.f64 	%fd182, %fd180, %fd181;
	add.s32 	%r189, %r336, 1280;
	mul.wide.u32 	%rd82, %r189, 8;
	add.s64 	%rd83, %rd1, %rd82;
	ld.global.f64 	%fd183, [%rd83];
	add.f64 	%fd184, %fd182, %fd183;
	add.s32 	%r190, %r336, 1920;
	mul.wide.u32 	%rd84, %r190, 8;
	add.s64 	%rd85, %rd1, %rd84;
	ld.global.f64 	%fd185, [%rd85];
	add.f64 	%fd186, %fd184, %fd185;
	add.s32 	%r191, %r336, 2560;
	mul.wide.u32 	%rd86, %r191, 8;
	add.s64 	%rd87, %rd1, %rd86;
	ld.global.f64 	%fd187, [%rd87];
	add.f64 	%fd188, %fd186, %fd187;
	add.s32 	%r192, %r336, 3200;
	mul.wide.u32 	%rd88, %r192, 8;
	add.s64 	%rd89, %rd1, %rd88;
	ld.global.f64 	%fd189, [%rd89];
	add.f64 	%fd190, %fd188, %fd189;
	add.s32 	%r193, %r336, 3840;
	mul.wide.u32 	%rd90, %r193, 8;
	add.s64 	%rd91, %rd1, %rd90;
	ld.global.f64 	%fd191, [%rd91];
	add.f64 	%fd192, %fd190, %fd191;
	add.s32 	%r194, %r336, 4480;
	mul.wide.u32 	%rd92, %r194, 8;
	add.s64 	%rd93, %rd1, %rd92;
	ld.global.f64 	%fd193, [%rd93];
	add.f64 	%fd194, %fd192, %fd193;
	add.s32 	%r195, %r336, 5120;
	mul.wide.u32 	%rd94, %r195, 8;
	add.s64 	%rd95, %rd1, %rd94;
	ld.global.f64 	%fd195, [%rd95];
	add.f64 	%fd196, %fd194, %fd195;
	add.s32 	%r196, %r336, 5760;
	mul.wide.u32 	%rd96, %r196, 8;
	add.s64 	%rd97, %rd1, %rd96;
	ld.global.f64 	%fd197, [%rd97];
	add.f64 	%fd198, %fd196, %fd197;
	add.s32 	%r197, %r336, 6400;
	mul.wide.u32 	%rd98, %r197, 8;
	add.s64 	%rd99, %rd1, %rd98;
	ld.global.f64 	%fd199, [%rd99];
	add.f64 	%fd200, %fd198, %fd199;
	add.s32 	%r198, %r336, 7040;
	mul.wide.u32 	%rd100, %r198, 8;
	add.s64 	%rd101, %rd1, %rd100;
	ld.global.f64 	%fd201, [%rd101];
	add.f64 	%fd202, %fd200, %fd201;
	add.s32 	%r199, %r336, 7680;
	mul.wide.u32 	%rd102, %r199, 8;
	add.s64 	%rd103, %rd1, %rd102;
	ld.global.f64 	%fd203, [%rd103];
	add.f64 	%fd204, %fd202, %fd203;
	add.s32 	%r200, %r336, 8320;
	mul.wide.u32 	%rd104, %r200, 8;
	add.s64 	%rd105, %rd1, %rd104;
	ld.global.f64 	%fd205, [%rd105];
	add.f64 	%fd206, %fd204, %fd205;
	add.s32 	%r201, %r336, 8960;
	mul.wide.u32 	%rd106, %r201, 8;
	add.s64 	%rd107, %rd1, %rd106;
	ld.global.f64 	%fd207, [%rd107];
	add.f64 	%fd208, %fd206, %fd207;
	add.s32 	%r202, %r336, 9600;
	mul.wide.u32 	%rd108, %r202, 8;
	add.s64 	%rd109, %rd1, %rd108;
	ld.global.f64 	%fd209, [%rd109];
	add.f64 	%fd364, %fd208, %fd209;
	add.s32 	%r337, %r337, 10240;
	add.s32 	%r336, %r336, 10240;
	add.s32 	%r335, %r335, 16;
	setp.ne.s32 	%p26, %r335, 0;
	@%p26 bra 	$L__BB15_6;
	add.s32 	%r338, %r337, -5120;
$L__BB15_8:
	setp.eq.s32 	%p27, %r11, 0;
	@%p27 bra 	$L__BB15_17;
	and.b32  	%r23, %r10, 7;
	setp.lt.u32 	%p28, %r11, 8;
	@%p28 bra 	$L__BB15_11;
	add.s32 	%r203, %r338, %r347;
	mul.wide.u32 	%rd110, %r203, 8;
	add.s64 	%rd111, %rd1, %rd110;
	ld.global.f64 	%fd211, [%rd111];
	add.f64 	%fd212, %fd364, %fd211;
	add.s32 	%r204, %r203, 640;
	mul.wide.u32 	%rd112, %r204, 8;
	add.s64 	%rd113, %rd1, %rd112;
	ld.global.f64 	%fd213, [%rd113];
	add.f64 	%fd214, %fd212, %fd213;
	add.s32 	%r205, %r203, 1280;
	mul.wide.u32 	%rd114, %r205, 8;
	add.s64 	%rd115, %rd1, %rd114;
	ld.global.f64 	%fd215, [%rd115];
	add.f64 	%fd216, %fd214, %fd215;
	add.s32 	%r206, %r203, 1920;
	mul.wide.u32 	%rd116, %r206, 8;
	add.s64 	%rd117, %rd1, %rd116;
	ld.global.f64 	%fd217, [%rd117];
	add.f64 	%fd218, %fd216, %fd217;
	add.s32 	%r207, %r203, 2560;
	mul.wide.u32 	%rd118, %r207, 8;
	add.s64 	%rd119, %rd1, %rd118;
	ld.global.f64 	%fd219, [%rd119];
	add.f64 	%fd220, %fd218, %fd219;
	add.s32 	%r208, %r203, 3200;
	mul.wide.u32 	%rd120, %r208, 8;
	add.s64 	%rd121, %rd1, %rd120;
	ld.global.f64 	%fd221, [%rd121];
	add.f64 	%fd222, %fd220, %fd221;
	add.s32 	%r209, %r203, 3840;
	mul.wide.u32 	%rd122, %r209, 8;
	add.s64 	%rd123, %rd1, %rd122;
	ld.global.f64 	%fd223, [%rd123];
	add.f64 	%fd224, %fd222, %fd223;
	add.s32 	%r210, %r203, 4480;
	mul.wide.u32 	%rd124, %r210, 8;
	add.s64 	%rd125, %rd1, %rd124;
	ld.global.f64 	%fd225, [%rd125];
	add.f64 	%fd364, %fd224, %fd225;
	add.s32 	%r338, %r338, 5120;
$L__BB15_11:
	setp.eq.s32 	%p29, %r23, 0;
	@%p29 bra 	$L__BB15_17;
	and.b32  	%r26, %r10, 3;
	setp.lt.u32 	%p30, %r23, 4;
	@%p30 bra 	$L__BB15_14;
	add.s32 	%r211, %r338, %r347;
	mul.wide.u32 	%rd126, %r211, 8;
	add.s64 	%rd127, %rd1, %rd126;
	ld.global.f64 	%fd227, [%rd127];
	add.f64 	%fd228, %fd364, %fd227;
	add.s32 	%r212, %r211, 640;
	mul.wide.u32 	%rd128, %r212, 8;
	add.s64 	%rd129, %rd1, %rd128;
	ld.global.f64 	%fd229, [%rd129];
	add.f64 	%fd230, %fd228, %fd229;
	add.s32 	%r213, %r211, 1280;
	mul.wide.u32 	%rd130, %r213, 8;
	add.s64 	%rd131, %rd1, %rd130;
	ld.global.f64 	%fd231, [%rd131];
	add.f64 	%fd232, %fd230, %fd231;
	add.s32 	%r214, %r211, 1920;
	mul.wide.u32 	%rd132, %r214, 8;
	add.s64 	%rd133, %rd1, %rd132;
	ld.global.f64 	%fd233, [%rd133];
	add.f64 	%fd364, %fd232, %fd233;
	add.s32 	%r338, %r338, 2560;
$L__BB15_14:
	setp.eq.s32 	%p31, %r26, 0;
	@%p31 bra 	$L__BB15_17;
	add.s32 	%r342, %r338, %r347;
	neg.s32 	%r341, %r26;
$L__BB15_16:
	.pragma "nounroll";
	mul.wide.u32 	%rd134, %r342, 8;
	add.s64 	%rd135, %rd1, %rd134;
	ld.global.f64 	%fd234, [%rd135];
	add.f64 	%fd364, %fd364, %fd234;
	add.s32 	%r342, %r342, 640;
	add.s32 	%r341, %r341, 1;
	setp.ne.s32 	%p32, %r341, 0;
	@%p32 bra 	$L__BB15_16;
$L__BB15_17:
	setp.lt.u32 	%p33, %r6, 640;
	@%p33 bra 	$L__BB15_22;
	// begin inline asm
	mov.u32 %r278, %laneid;
	// end inline asm
	mov.b64 	%rd146, %fd364;
	mov.b64 	{%r280, %r285}, %rd146;
	mov.b32 	%r286, 1;
	mov.b32 	%r327, 31;
	mov.b32 	%r328, -1;
	// begin inline asm
	shfl.sync.down.b32 %r279, %r280, %r286, %r327, %r328;
	// end inline asm
	// begin inline asm
	shfl.sync.down.b32 %r284, %r285, %r286, %r327, %r328;
	// end inline asm
	mov.b64 	%rd147, {%r279, %r284};
	mov.b64 	%fd305, %rd147;
	setp.gt.s32 	%p61, %r278, 30;
	add.f64 	%fd306, %fd364, %fd305;
	selp.f64 	%fd307, %fd364, %fd306, %p61;
	mov.b64 	%rd148, %fd307;
	mov.b64 	{%r290, %r295}, %rd148;
	mov.b32 	%r296, 2;
	// begin inline asm
	shfl.sync.down.b32 %r289, %r290, %r296, %r327, %r328;
	// end inline asm
	// begin inline asm
	shfl.sync.down.b32 %r294, %r295, %r296, %r327, %r328;
	// end inline asm
	mov.b64 	%rd149, {%r289, %r294};
	mov.b64 	%fd308, %rd149;
	setp.gt.s32 	%p62, %r278, 29;
	add.f64 	%fd309, %fd307, %fd308;
	selp.f64 	%fd310, %fd307, %fd309, %p62;
	mov.b64 	%rd150, %fd310;
	mov.b64 	{%r300, %r305}, %rd150;
	mov.b32 	%r306, 4;
	// begin inline asm
	shfl.sync.down.b32 %r299, %r300, %r306, %r327, %r328;
	// end inline asm
	// begin inline asm
	shfl.sync.down.b32 %r304, %r305, %r306, %r327, %r328;
	// end inline asm
	mov.b64 	%rd151, {%r299, %r304};
	mov.b64 	%fd311, %rd151;
	setp.gt.s32 	%p63, %r278, 27;
	add.f64 	%fd312, %fd310, %fd311;
	selp.f64 	%fd313, %fd310, %fd312, %p63;
	mov.b64 	%rd152, %fd313;
	mov.b64 	{%r310, %r315}, %rd152;
	mov.b32 	%r316, 8;
	// begin inline asm
	shfl.sync.down.b32 %r309, %r310, %r316, %r327, %r328;
	// end inline asm
	// begin inline asm
	shfl.sync.down.b32 %r314, %r315, %r316, %r327, %r328;
	// end inline asm
	mov.b64 	%rd153, {%r309, %r314};
	mov.b64 	%fd314, %rd153;
	setp.gt.s32 	%p64, %r278, 23;
	add.f64 	%fd315, %fd313, %fd314;
	selp.f64 	%fd316, %fd313, %fd315, %p64;
	mov.b64 	%rd154, %fd316;
	mov.b64 	{%r320, %r325}, %rd154;
	mov.b32 	%r326, 16;
	// begin inline asm
	shfl.sync.down.b32 %r319, %r320, %r326, %r327, %r328;
	// end inline asm
	// begin inline asm
	shfl.sync.down.b32 %r324, %r325, %r326, %r327, %r328;
	// end inline asm
	mov.b64 	%rd155, {%r319, %r324};
	mov.b64 	%fd317, %rd155;
	setp.gt.s32 	%p65, %r278, 15;
	add.f64 	%fd16, %fd316, %fd317;
	selp.f64 	%fd375, %fd316, %fd16, %p65;
	setp.ne.s32 	%p66, %r278, 0;
	@%p66 bra 	$L__BB15_20;
	shr.u32 	%r329, %r7, 2;
	and.b32  	%r330, %r329, 248;
	mov.u32 	%r331, _ZZN3cub18CUB_300001_SM_10006detail6reduce18DeviceReduceKernelINS2_10policy_hubIdjN4cuda3std3__44plusIdEEE10Policy1000EN6thrust24THRUST_300001_SM_1000_NS10device_ptrIdEEjS9_dNS7_10__identityEEEvT0_PT3_T1_NS0_13GridEvenShareISK_EET2_T4_E12temp_storage;
	add.s32 	%r332, %r331, %r330;
	st.shared.f64 	[%r332+24], %fd16;
$L__BB15_20:
	bar.sync 	0;
	setp.ne.s32 	%p67, %r7, 0;
	@%p67 bra 	$L__BB15_48;
	ld.shared.f64 	%fd318, [_ZZN3cub18CUB_300001_SM_10006detail6reduce18DeviceReduceKernelINS2_10policy_hubIdjN4cuda3std3__44plusIdEEE10Policy1000EN6thrust24THRUST_300001_SM_1000_NS10device_ptrIdEEjS9_dNS7_10__identityEEEvT0_PT3_T1_NS0_13GridEvenShareISK_EET2_T4_E12temp_storage+32];
	add.f64 	%fd319, %fd375, %fd318;
	ld.shared.f64 	%fd320, [_ZZN3cub18CUB_300001_SM_10006detail6reduce18DeviceReduceKernelINS2_10policy_hubIdjN4cuda3std3__44plusIdEEE10Policy1000EN6thrust24THRUST_300001_SM_1000_NS10device_ptrIdEEjS9_dNS7_10__identityEEEvT0_PT3_T1_NS0_13GridEvenShareISK_EET2_T4_E12temp_storage+40];
	add.f64 	%fd321, %fd319, %fd320;
	ld.shared.f64 	%fd322, [_ZZN3cub18CUB_300001_SM_10006detail6reduce18DeviceReduceKernelINS2_10policy_hubIdjN4cuda3std3__44plusIdEEE10Policy1000EN6thrust24THRUST_300001_SM_1000_NS10device_ptrIdEEjS9_dNS7_10__identityEEEvT0_PT3_T1_NS0_13GridEvenShareISK_EET2_T4_E12temp_storage+48];
	add.f64 	%fd323, %fd321, %fd322;
	ld.shared.f64 	%fd324, [_ZZN3cub18CUB_300001_SM_10006detail6reduce18DeviceReduceKernelINS2_10policy_hubIdjN4cuda3std3__44plusIdEEE10Policy1000EN6thrust24THRUST_300001_SM_1000_NS10device_ptrIdEEjS9_dNS7_10__identityEEEvT0_PT3_T1_NS0_13GridEvenShareISK_EET2_T4_E12temp_storage+56];
	add.f64 	%fd325, %fd323, %fd324;
	ld.shared.f64 	%fd326, [_ZZN3cub18CUB_300001_SM_10006detail6reduce18DeviceReduceKernelINS2_10policy_hubIdjN4cuda3std3__44plusIdEEE10Policy1000EN6thrust24THRUST_300001_SM_1000_NS10device_ptrIdEEjS9_dNS7_10__identityEEEvT0_PT3_T1_NS0_13GridEvenShareISK_EET2_T4_E12temp_storage+64];
	add.f64 	%fd327, %fd325, %fd326;
	ld.shared.f64 	%fd328, [_ZZN3cub18CUB_300001_SM_10006detail6reduce18DeviceReduceKernelINS2_10policy_hubIdjN4cuda3std3__44plusIdEEE10Policy1000EN6thrust24THRUST_300001_SM_1000_NS10device_ptrIdEEjS9_dNS7_10__identityEEEvT0_PT3_T1_NS0_13GridEvenShareISK_EET2_T4_E12temp_storage+72];
	add.f64 	%fd329, %fd327, %fd328;
	ld.shared.f64 	%fd330, [_ZZN3cub18CUB_300001_SM_10006detail6reduce18DeviceReduceKernelINS2_10policy_hubIdjN4cuda3std3__44plusIdEEE10Policy1000EN6thrust24THRUST_300001_SM_1000_NS10device_ptrIdEEjS9_dNS7_10__identityEEEvT0_PT3_T1_NS0_13GridEvenShareISK_EET2_T4_E12temp_storage+80];
	add.f64 	%fd331, %fd329, %fd330;
	ld.shared.f64 	%fd332, [_ZZN3cub18CUB_300001_SM_10006detail6reduce18DeviceReduceKernelINS2_10policy_hubIdjN4cuda3std3__44plusIdEEE10Policy1000EN6thrust24THRUST_300001_SM_1000_NS10device_ptrIdEEjS9_dNS7_10__identityEEEvT0_PT3_T1_NS0_13GridEvenShareISK_EET2_T4_E12temp_storage+88];
	add.f64 	%fd333, %fd331, %fd332;
	ld.shared.f64 	%fd334, [_ZZN3cub18CUB_300001_SM_10006detail6reduce18DeviceReduceKernelINS2_10policy_hubIdjN4cuda3std3__44plusIdEEE10Policy1000EN6thrust24THRUST_300001_SM_1000_NS10device_ptrIdEEjS9_dNS7_10__identityEEEvT0_PT3_T1_NS0_13GridEvenShareISK_EET2_T4_E12temp_storage+96];
	add.f64 	%fd335, %fd333, %fd334;
	ld.shared.f64 	%fd336, [_ZZN3cub18CUB_300001_SM_10006detail6reduce18DeviceReduceKernelINS2_10policy_hubIdjN4cuda3std3__44plusIdEEE10Policy1000EN6thrust24THRUST_300001_SM_1000_NS10device_ptrIdEEjS9_dNS7_10__identityEEEvT0_PT3_T1_NS0_13GridEvenShareISK_EET2_T4_E12temp_storage+104];
	add.f64 	%fd337, %fd335, %fd336;
	ld.shared.f64 	%fd338, [_ZZN3cub18CUB_300001_SM_10006detail6reduce18DeviceReduceKernelINS2_10policy_hubIdjN4cuda3std3__44plusIdEEE10Policy1000EN6thrust24THRUST_300001_SM_1000_NS10device_ptrIdEEjS9_dNS7_10__identityEEEvT0_PT3_T1_NS0_13GridEvenShareISK_EET2_T4_E12temp_storage+112];
	add.f64 	%fd339, %fd337, %fd338;
	ld.shared.f64 	%fd340, [_ZZN3cub18CUB_300001_SM_10006detail6reduce18DeviceReduceKernelINS2_10policy_hubIdjN4cuda3std3__44plusIdEEE10Policy1000EN6thrust24THRUST_300001_SM_1000_NS10device_ptrIdEEjS9_dNS7_10__identityEEEvT0_PT3_T1_NS0_13GridEvenShareISK_EET2_T4_E12temp_storage+120];
	add.f64 	%fd341, %fd339, %fd340;
	ld.shared.f64 	%fd342, [_ZZN3cub18CUB_300001_SM_10006detail6reduce18DeviceReduceKernelINS2_10policy_hubIdjN4cuda3std3__44plusIdEEE10Policy1000EN6thrust24THRUST_300001_SM_1000_NS10device_ptrIdEEjS9_dNS7_10__identityEEEvT0_PT3_T1_NS0_13GridEvenShareISK_EET2_T4_E12temp_storage+128];
	add.f64 	%fd343, %fd341, %fd342;
	ld.shared.f64 	%fd344, [_ZZN3cub18CUB_300001_SM_10006detail6reduce18DeviceReduceKernelINS2_10policy_hubIdjN4cuda3std3__44plusIdEEE10Policy1000EN6thrust24THRUST_300001_SM_1000_NS10device_ptrIdEEjS9_dNS7_10__identityEEEvT0_PT3_T1_NS0_13GridEvenShareISK_EET2_T4_E12temp_storage+136];
	add.f64 	%fd345, %fd343, %fd344;
	ld.shared.f64 	%fd346, [_ZZN3cub18CUB_300001_SM_10006detail6reduce18DeviceReduceKernelINS2_10policy_hubIdjN4cuda3std3__44plusIdEEE10Policy1000EN6thrust24THRUST_300001_SM_1000_NS10device_ptrIdEEjS9_dNS7_10__identityEEEvT0_PT3_T1_NS0_13GridEvenShareISK_EET2_T4_E12temp_storage+144];
	add.f64 	%fd347, %fd345, %fd346;
	ld.shared.f64 	%fd348, [_ZZN3cub18CUB_300001_SM_10006detail6reduce18DeviceReduceKernelINS2_10policy_hubIdjN4cuda3std3__44plusIdEEE10Policy1000EN6thrust24THRUST_300001_SM_1000_NS10device_ptrIdEEjS9_dNS7_10__identityEEEvT0_PT3_T1_NS0_13GridEvenShareISK_EET2_T4_E12temp_storage+152];
	add.f64 	%fd349, %fd347, %fd348;
	ld.shared.f64 	%fd350, [_ZZN3cub18CUB_300001_SM_10006detail6reduce18DeviceReduceKernelINS2_10policy_hubIdjN4cuda3std3__44plusIdEEE10Policy1000EN6thrust24THRUST_300001_SM_1000_NS10device_ptrIdEEjS9_dNS7_10__identityEEEvT0_PT3_T1_NS0_13GridEvenShareISK_EET2_T4_E12temp_storage+160];
	add.f64 	%fd351, %fd349, %fd350;
	ld.shared.f64 	%fd352, [_ZZN3cub18CUB_300001_SM_10006detail6reduce18DeviceReduceKernelINS2_10policy_hubIdjN4cuda3std3__44plusIdEEE10Policy1000EN6thrust24THRUST_300001_SM_1000_NS10device_ptrIdEEjS9_dNS7_10__identityEEEvT0_PT3_T1_NS0_13GridEvenShareISK_EET2_T4_E12temp_storage+168];
	add.f64 	%fd353, %fd351, %fd352;
	ld.shared.f64 	%fd354, [_ZZN3cub18CUB_300001_SM_10006detail6reduce18DeviceReduceKernelINS2_10policy_hubIdjN4cuda3std3__44plusIdEEE10Policy1000EN6thrust24THRUST_300001_SM_1000_NS10device_ptrIdEEjS9_dNS7_10__identityEEEvT0_PT3_T1_NS0_13GridEvenShareISK_EET2_T4_E12temp_storage+176];
	add.f64 	%fd375, %fd353, %fd354;
	bra.uni 	$L__BB15_48;
$L__BB15_22:
	// begin inline asm
	mov.u32 %r215, %laneid;
	// end inline asm
	and.b32  	%r266, %r7, 992;
	add.s32 	%r267, %r266, 32;
	setp.gt.u32 	%p34, %r267, %r6;
	not.b32 	%r268, %r266;
	add.s32 	%r269, %r6, %r268;
	selp.b32 	%r264, %r269, 31, %p34;
	mov.b64 	%rd136, %fd364;
	mov.b64 	{%r217, %r222}, %rd136;
	mov.b32 	%r223, 1;
	mov.b32 	%r265, -1;
	// begin inline asm
	shfl.sync.down.b32 %r216, %r217, %r223, %r264, %r265;
	// end inline asm
	// begin inline asm
	shfl.sync.down.b32 %r221, %r222, %r223, %r264, %r265;
	// end inline asm
	mov.b64 	%rd137, {%r216, %r221};
	mov.b64 	%fd235, %rd137;
	setp.lt.s32 	%p35, %r215, %r264;
	add.f64 	%fd236, %fd364, %fd235;
	selp.f64 	%fd237, %fd236, %fd364, %p35;
	mov.b64 	%rd138, %fd237;
	mov.b64 	{%r227, %r232}, %rd138;
	mov.b32 	%r233, 2;
	// begin inline asm
	shfl.sync.down.b32 %r226, %r227, %r233, %r264, %r265;
	// end inline asm
	// begin inline asm
	shfl.sync.down.b32 %r231, %r232, %r233, %r264, %r265;
	// end inline asm
	mov.b64 	%rd139, {%r226, %r231};
	mov.b64 	%fd238, %rd139;
	add.s32 	%r270, %r215, 2;
	setp.gt.s32 	%p36, %r270, %r264;
	add.f64 	%fd239, %fd237, %fd238;
	selp.f64 	%fd240, %fd237, %fd239, %p36;
	mov.b64 	%rd140, %fd240;
	mov.b64 	{%r237, %r242}, %rd140;
	mov.b32 	%r243, 4;
	// begin inline asm
	shfl.sync.down.b32 %r236, %r237, %r243, %r264, %r265;
	// end inline asm
	// begin inline asm
	shfl.sync.down.b32 %r241, %r242, %r243, %r264, %r265;
	// end inline asm
	mov.b64 	%rd141, {%r236, %r241};
	mov.b64 	%fd241, %rd141;
	add.s32 	%r271, %r215, 4;
	setp.gt.s32 	%p37, %r271, %r264;
	add.f64 	%fd242, %fd240, %fd241;
	selp.f64 	%fd243, %fd240, %fd242, %p37;
	mov.b64 	%rd142, %fd243;
	mov.b64 	{%r247, %r252}, %rd142;
	mov.b32 	%r253, 8;
	// begin inline asm
	shfl.sync.down.b32 %r246, %r247, %r253, %r264, %r265;
	// end inline asm
	// begin inline asm
	shfl.sync.down.b32 %r251, %r252, %r253, %r264, %r265;
	// end inline asm
	mov.b64 	%rd143, {%r246, %r251};
	mov.b64 	%fd244, %rd143;
	add.s32 	%r272, %r215, 8;
	setp.gt.s32 	%p38, %r272, %r264;
	add.f64 	%fd245, %fd243, %fd244;
	selp.f64 	%fd246, %fd243, %fd245, %p38;
	mov.b64 	%rd144, %fd246;
	mov.b64 	{%r257, %r262}, %rd144;
	mov.b32 	%r263, 16;
	// begin inline asm
	shfl.sync.down.b32 %r256, %r257, %r263, %r264, %r265;
	// end inline asm
	// begin inline asm
	shfl.sync.down.b32 %r261, %r262, %r263, %r264, %r265;
	// end inline asm
	mov.b64 	%rd145, {%r256, %r261};
	mov.b64 	%fd247, %rd145;
	add.s32 	%r273, %r215, 16;
	setp.gt.s32 	%p39, %r273, %r264;
	add.f64 	%fd248, %fd246, %fd247;
	selp.f64 	%fd375, %fd246, %fd248, %p39;
	setp.ne.s32 	%p40, %r215, 0;
	@%p40 bra 	$L__BB15_24;
	shr.u32 	%r274, %r7, 2;
	and.b32  	%r275, %r274, 248;
	mov.u32 	%r276, _ZZN3cub18CUB_300001_SM_10006detail6reduce18DeviceReduceKernelINS2_10policy_hubIdjN4cuda3std3__44plusIdEEE10Policy1000EN6thrust24THRUST_300001_SM_1000_NS10device_ptrIdEEjS9_dNS7_10__identityEEEvT0_PT3_T1_NS0_13GridEvenShareISK_EET2_T4_E12temp_storage;
	add.s32 	%r277, %r276, %r275;
	st.shared.f64 	[%r277+24], %fd375;
$L__BB15_24:
	bar.sync 	0;
	setp.ne.s32 	%p41, %r7, 0;
	@%p41 bra 	$L__BB15_48;
	setp.gt.u32 	%p42, %r6, 32;
	ld.shared.f64 	%fd249, [_ZZN3cub18CUB_300001_SM_10006detail6reduce18DeviceReduceKernelINS2_10policy_hubIdjN4cuda3std3__44plusIdEEE10Policy1000EN6thrust24THRUST_300001_SM_1000_NS10device_ptrIdEEjS9_dNS7_10__identityEEEvT0_PT3_T1_NS0_13GridEvenShareISK_EET2_T4_E12temp_storage+32];
	add.f64 	%fd250, %fd375, %fd249;
	selp.f64 	%fd251, %fd250, %fd375, %p42;
	setp.gt.u32 	%p43, %r6, 64;
	ld.shared.f64 	%fd252, [_ZZN3cub18CUB_300001_SM_10006detail6reduce18DeviceReduceKernelINS2_10policy_hubIdjN4cuda3std3__44plusIdEEE10Policy1000EN6thrust24THRUST_300001_SM_1000_NS10device_ptrIdEEjS9_dNS7_10__identityEEEvT0_PT3_T1_NS0_13GridEvenShareISK_EET2_T4_E12temp_storage+40];
	add.f64 	%fd253, %fd252, %fd251;
	selp.f64 	%fd254, %fd253, %fd251, %p43;
	setp.gt.u32 	%p44, %r6, 96;
	ld.shared.f64 	%fd255, [_ZZN3cub18CUB_300001_SM_10006detail6reduce18DeviceReduceKernelINS2_10policy_hubIdjN4cuda3std3__44plusIdEEE10Policy1000EN6thrust24THRUST_300001_SM_1000_NS10device_ptrIdEEjS9_dNS7_10__identityEEEvT0_PT3_T1_NS0_13GridEvenShareISK_EET2_T4_E12temp_storage+48];
	add.f64 	%fd256, %fd255, %fd254;
	selp.f64 	%fd257, %fd256, %fd254, %p44;
	setp.gt.u32 	%p45, %r6, 128;
	ld.shared.f64 	%fd258, [_ZZN3cub18CUB_300001_SM_10006detail6reduce18DeviceReduceKernelINS2_10policy_hubIdjN4cuda3std3__44plusIdEEE10Policy1000EN6thrust24THRUST_300001_SM_1000_NS10device_ptrIdEEjS9_dNS7_10__identityEEEvT0_PT3_T1_NS0_13GridEvenShareISK_EET2_T4_E12temp_storage+56];
	add.f64 	%fd259, %fd258, %fd257;
	selp.f64 	%fd260, %fd259, %fd257, %p45;
	setp.gt.u32 	%p46, %r6, 160;
	ld.shared.f64 	%fd261, [_ZZN3cub18CUB_300001_SM_10006detail6reduce18DeviceReduceKernelINS2_10policy_hubIdjN4cuda3std3__44plusIdEEE10Policy1000EN6thrust24THRUST_300001_SM_1000_NS10device_ptrIdEEjS9_dNS7_10__identityEEEvT0_PT3_T1_NS0_13GridEvenShareISK_EET2_T4_E12temp_storage+64];
	add.f64 	%fd262, %fd261, %fd260;
	selp.f64 	%fd263, %fd262, %fd260, %p46;
	setp.gt.u32 	%p47, %r6, 192;
	ld.shared.f64 	%fd264, [_ZZN3cub18CUB_300001_SM_10006detail6reduce18DeviceReduceKernelINS2_10policy_hubIdjN4cuda3std3__44plusIdEEE10Policy1000EN6thrust24THRUST_300001_SM_1000_NS10device_ptrIdEEjS9_dNS7_10__identityEEEvT0_PT3_T1_NS0_13GridEvenShareISK_EET2_T4_E12temp_storage+72];
	add.f64 	%fd265, %fd264, %fd263;
	selp.f64 	%fd266, %fd265, %fd263, %p47;
	setp.gt.u32 	%p48, %r6, 224;
	ld.shared.f64 	%fd267, [_ZZN3cub18CUB_300001_SM_10006detail6reduce18DeviceReduceKernelINS2_10policy_hubIdjN4cuda3std3__44plusIdEEE10Policy1000EN6thrust24THRUST_300001_SM_1000_NS10device_ptrIdEEjS9_dNS7_10__identityEEEvT0_PT3_T1_NS0_13GridEvenShareISK_EET2_T4_E12temp_storage+80];
	add.f64 	%fd268, %fd267, %fd266;
	selp.f64 	%fd269, %fd268, %fd266, %p48;
	setp.gt.u32 	%p49, %r6, 256;
	ld.shared.f64 	%fd270, [_ZZN3cub18CUB_300001_SM_10006detail6reduce18DeviceReduceKernelINS2_10policy_hubIdjN4cuda3std3__44plusIdEEE10Policy1000EN6thrust24THRUST_300001_SM_1000_NS10device_ptrIdEEjS9_dNS7_10__identityEEEvT0_PT3_T1_NS0_13GridEvenShareISK_EET2_T4_E12temp_storage+88];
	add.f64 	%fd271, %fd270, %fd269;
	selp.f64 	%fd272, %fd271, %fd269, %p49;
	setp.gt.u32 	%p50, %r6, 288;
	ld.shared.f64 	%fd273, [_ZZN3cub18CUB_300001_SM_10006detail6reduce18DeviceReduceKernelINS2_10policy_hubIdjN4cuda3std3__44plusIdEEE10Policy1000EN6thrust24THRUST_300001_SM_1000_NS10device_ptrIdEEjS9_dNS7_10__identityEEEvT0_PT3_T1_NS0_13GridEvenShareISK_EET2_T4_E12temp_storage+96];
	add.f64 	%fd274, %fd273, %fd272;
	selp.f64 	%fd275, %fd274, %fd272, %p50;
	setp.gt.u32 	%p51, %r6, 320;
	ld.shared.f64 	%fd276, [_ZZN3cub18CUB_300001_SM_10006detail6reduce18DeviceReduceKernelINS2_10policy_hubIdjN4cuda3std3__44plusIdEEE10Policy1000EN6thrust24THRUST_300001_SM_1000_NS10device_ptrIdEEjS9_dNS7_10__identityEEEvT0_PT3_T1_NS0_13GridEvenShareISK_EET2_T4_E12temp_storage+104];
	add.f64 	%fd277, %fd276, %fd275;
	selp.f64 	%fd278, %fd277, %fd275, %p51;
	setp.gt.u32 	%p52, %r6, 352;
	ld.shared.f64 	%fd279, [_ZZN3cub18CUB_300001_SM_10006detail6reduce18DeviceReduceKernelINS2_10policy_hubIdjN4cuda3std3__44plusIdEEE10Policy1000EN6thrust24THRUST_300001_SM_1000_NS10device_ptrIdEEjS9_dNS7_10__identityEEEvT0_PT3_T1_NS0_13GridEvenShareISK_EET2_T4_E12temp_storage+112];
	add.f64 	%fd280, %fd279, %fd278;
	selp.f64 	%fd281, %fd280, %fd278, %p52;
	setp.gt.u32 	%p53, %r6, 384;
	ld.shared.f64 	%fd282, [_ZZN3cub18CUB_300001_SM_10006detail6reduce18DeviceReduceKernelINS2_10policy_hubIdjN4cuda3std3__44plusIdEEE10Policy1000EN6thrust24THRUST_300001_SM_1000_NS10device_ptrIdEEjS9_dNS7_10__identityEEEvT0_PT3_T1_NS0_13GridEvenShareISK_EET2_T4_E12temp_storage+120];
	add.f64 	%fd283, %fd282, %fd281;
	selp.f64 	%fd284, %fd283, %fd281, %p53;
	setp.gt.u32 	%p54, %r6, 416;
	ld.shared.f64 	%fd285, [_ZZN3cub18CUB_300001_SM_10006detail6reduce18DeviceReduceKernelINS2_10policy_hubIdjN4cuda3std3__44plusIdEEE10Policy1000EN6thrust24THRUST_300001_SM_1000_NS10device_ptrIdEEjS9_dNS7_10__identityEEEvT0_PT3_T1_NS0_13GridEvenShareISK_EET2_T4_E12temp_storage+128];
	add.f64 	%fd286, %fd285, %fd284;
	selp.f64 	%fd287, %fd286, %fd284, %p54;
	setp.gt.u32 	%p55, %r6, 448;
	ld.shared.f64 	%fd288, [_ZZN3cub18CUB_300001_SM_10006detail6reduce18DeviceReduceKernelINS2_10policy_hubIdjN4cuda3std3__44plusIdEEE10Policy1000EN6thrust24THRUST_300001_SM_1000_NS10device_ptrIdEEjS9_dNS7_10__identityEEEvT0_PT3_T1_NS0_13GridEvenShareISK_EET2_T4_E12temp_storage+136];
	add.f64 	%fd289, %fd288, %fd287;
	selp.f64 	%fd290, %fd289, %fd287, %p55;
	setp.gt.u32 	%p56, %r6, 480;
	ld.shared.f64 	%fd291, [_ZZN3cub18CUB_300001_SM_10006detail6reduce18DeviceReduceKernelINS2_10policy_hubIdjN4cuda3std3__44plusIdEEE10Policy1000EN6thrust24THRUST_300001_SM_1000_NS10device_ptrIdEEjS9_dNS7_10__identityEEEvT0_PT3_T1_NS0_13GridEvenShareISK_EET2_T4_E12temp_storage+144];
	add.f64 	%fd292, %fd291, %fd290;
	selp.f64 	%fd293, %fd292, %fd290, %p56;
	setp.gt.u32 	%p57, %r6, 512;
	ld.shared.f64 	%fd294, [_ZZN3cub18CUB_300001_SM_10006detail6reduce18DeviceReduceKernelINS2_10policy_hubIdjN4cuda3std3__44plusIdEEE10Policy1000EN6thrust24THRUST_300001_SM_1000_NS10device_ptrIdEEjS9_dNS7_10__identityEEEvT0_PT3_T1_NS0_13GridEvenShareISK_EET2_T4_E12temp_storage+152];
	add.f64 	%fd295, %fd294, %fd293;
	selp.f64 	%fd296, %fd295, %fd293, %p57;
	setp.gt.u32 	%p58, %r6, 544;
	ld.shared.f64 	%fd297, [_ZZN3cub18CUB_300001_SM_10006detail6reduce18DeviceReduceKernelINS2_10policy_hubIdjN4cuda3std3__44plusIdEEE10Policy1000EN6thrust24THRUST_300001_SM_1000_NS10device_ptrIdEEjS9_dNS7_10__identityEEEvT0_PT3_T1_NS0_13GridEvenShareISK_EET2_T4_E12temp_storage+160];
	add.f64 	%fd298, %fd297, %fd296;
	selp.f64 	%fd299, %fd298, %fd296, %p58;
	setp.gt.u32 	%p59, %r6, 576;
	ld.shared.f64 	%fd300, [_ZZN3cub18CUB_300001_SM_10006detail6reduce18DeviceReduceKernelINS2_10policy_hubIdjN4cuda3std3__44plusIdEEE10Policy1000EN6thrust24THRUST_300001_SM_1000_NS10device_ptrIdEEjS9_dNS7_10__identityEEEvT0_PT3_T1_NS0_13GridEvenShareISK_EET2_T4_E12temp_storage+168];
	add.f64 	%fd301, %fd300, %fd299;
	selp.f64 	%fd302, %fd301, %fd299, %p59;
	setp.gt.u32 	%p60, %r6, 608;
	ld.shared.f64 	%fd303, [_ZZN3cub18CUB_300001_SM_10006detail6reduce18DeviceReduceKernelINS2_10policy_hubIdjN4cuda3std3__44plusIdEEE10Policy1000EN6thrust24THRUST_300001_SM_1000_NS10device_ptrIdEEjS9_dNS7_10__identityEEEvT0_PT3_T1_NS0_13GridEvenShareISK_EET2_T4_E12temp_storage+176];
	add.f64 	%fd304, %fd303, %fd302;
	selp.f64 	%fd375, %fd304, %fd302, %p60;
	bra.uni 	$L__BB15_48;
$L__BB15_26:
	mov.u32 	%r35, %tid.x;
	add.s32 	%r72, %r347, %r35;
	mul.wide.u32 	%rd4, %r72, 8;
	add.s64 	%rd5, %rd1, %rd4;
	ld.global.f64 	%fd41, [%rd5];
	ld.global.f64 	%fd42, [%rd5+5120];
	ld.global.f64 	%fd43, [%rd5+10240];
	ld.global.f64 	%fd44, [%rd5+15360];
	ld.global.f64 	%fd45, [%rd5+20480];
	ld.global.f64 	%fd46, [%rd5+25600];
	ld.global.f64 	%fd47, [%rd5+30720];
	ld.global.f64 	%fd48, [%rd5+35840];
	add.f64 	%fd49, %fd41, %fd42;
	add.f64 	%fd50, %fd49, %fd43;
	add.f64 	%fd51, %fd50, %fd44;
	add.f64 	%fd52, %fd51, %fd45;
	add.f64 	%fd53, %fd52, %fd46;
	add.f64 	%fd54, %fd53, %fd47;
	add.f64 	%fd374, %fd54, %fd48;
	setp.lt.u32 	%p2, %r6, %r4;
	@%p2 bra 	$L__BB15_44;
	add.s32 	%r36, %r4, %r347;
	not.b32 	%r74, %r35;
	add.s32 	%r75, %r74, %r1;
	sub.s32 	%r76, %r75, %r4;
	sub.s32 	%r344, %r76, %r347;
	add.s32 	%r77, %r36, %r35;
	add.s32 	%r343, %r77, 5120;
	mov.b32 	%r346, 0;
	mov.u32 	%r345, %r36;
$L__BB15_28:
	mad.lo.s32 	%r347, %r2, 5120, %r347;
	add.s32 	%r78, %r1, -5120;
	setp.gt.u32 	%p3, %r347, %r78;
	@%p3 bra 	$L__BB15_30;
	add.s32 	%r79, %r35, %r347;
	mul.wide.u32 	%rd6, %r79, 8;
	add.s64 	%rd7, %rd1, %rd6;
	ld.global.f64 	%fd55, [%rd7];
	ld.global.f64 	%fd56, [%rd7+5120];
	ld.global.f64 	%fd57, [%rd7+10240];
	ld.global.f64 	%fd58, [%rd7+15360];
	ld.global.f64 	%fd59, [%rd7+20480];
	ld.global.f64 	%fd60, [%rd7+25600];
	ld.global.f64 	%fd61, [%rd7+30720];
	ld.global.f64 	%fd62, [%rd7+35840];
	add.f64 	%fd63, %fd374, %fd55;
	add.f64 	%fd64, %fd63, %fd56;
	add.f64 	%fd65, %fd64, %fd57;
	add.f64 	%fd66, %fd65, %fd58;
	add.f64 	%fd67, %fd66, %fd59;
	add.f64 	%fd68, %fd67, %fd60;
	add.f64 	%fd69, %fd68, %fd61;
	add.f64 	%fd374, %fd69, %fd62;
	sub.s32 	%r80, %r1, %r347;
	mul.lo.s32 	%r81, %r2, 5120;
	setp.lt.u32 	%p4, %r80, %r81;
	add.s32 	%r346, %r346, 1;
	add.s32 	%r345, %r345, %r81;
	sub.s32 	%r344, %r344, %r81;
	add.s32 	%r343, %r343, %r81;
	@%p4 bra 	$L__BB15_44;
	bra.uni 	$L__BB15_28;
$L__BB15_30:
	setp.le.u32 	%p5, %r1, %r347;
	sub.s32 	%r82, %r1, %r347;
	setp.ge.s32 	%p6, %r35, %r82;
	or.pred  	%p7, %p5, %p6;
	@%p7 bra 	$L__BB15_44;
	not.b32 	%r84, %r35;
	add.s32 	%r85, %r1, %r84;
	sub.s32 	%r86, %r85, %r36;
	mul.lo.s32 	%r87, %r2, %r346;
	mad.lo.s32 	%r88, %r87, -5120, %r86;
	mul.hi.u32 	%r89, %r88, -858993459;
	shr.u32 	%r90, %r89, 9;
	add.s32 	%r49, %r90, 1;
	and.b32  	%r50, %r49, 15;
	setp.lt.u32 	%p8, %r88, 9600;
	mov.u32 	%r352, %r35;
	@%p8 bra 	$L__BB15_35;
	or.b32  	%r350, %r35, 5120;
	mul.hi.u32 	%r91, %r344, -858993459;
	shr.u32 	%r92, %r91, 9;
	add.s32 	%r93, %r92, 1;
	and.b32  	%r94, %r93, 16777200;
	neg.s32 	%r348, %r94;
$L__BB15_33:
	.pragma "nounroll";
	add.s32 	%r95, %r343, -5120;
	mul.wide.u32 	%rd8, %r95, 8;
	add.s64 	%rd9, %rd1, %rd8;
	ld.global.f64 	%fd71, [%rd9];
	add.f64 	%fd72, %fd374, %fd71;
	add.s32 	%r96, %r343, -4480;
	mul.wide.u32 	%rd10, %r96, 8;
	add.s64 	%rd11, %rd1, %rd10;
	ld.global.f64 	%fd73, [%rd11];
	add.f64 	%fd74, %fd72, %fd73;
	add.s32 	%r97, %r343, -3840;
	mul.wide.u32 	%rd12, %r97, 8;
	add.s64 	%rd13, %rd1, %rd12;
	ld.global.f64 	%fd75, [%rd13];
	add.f64 	%fd76, %fd74, %fd75;
	add.s32 	%r98, %r343, -3200;
	mul.wide.u32 	%rd14, %r98, 8;
	add.s64 	%rd15, %rd1, %rd14;
	ld.global.f64 	%fd77, [%rd15];
	add.f64 	%fd78, %fd76, %fd77;
	add.s32 	%r99, %r343, -2560;
	mul.wide.u32 	%rd16, %r99, 8;
	add.s64 	%rd17, %rd1, %rd16;
	ld.global.f64 	%fd79, [%rd17];
	add.f64 	%fd80, %fd78, %fd79;
	add.s32 	%r100, %r343, -1920;
	mul.wide.u32 	%rd18, %r100, 8;
	add.s64 	%rd19, %rd1, %rd18;
	ld.global.f64 	%fd81, [%rd19];
	add.f64 	%fd82, %fd80, %fd81;
	add.s32 	%r101, %r343, -1280;
	mul.wide.u32 	%rd20, %r101, 8;
	add.s64 	%rd21, %rd1, %rd20;
	ld.global.f64 	%fd83, [%rd21];
	add.f64 	%fd84, %fd82, %fd83;
	add.s32 	%r102, %r343, 4480;
	add.s32 	%r103, %r343, -640;
	mul.wide.u32 	%rd22, %r103, 8;
	add.s64 	%rd23, %rd1, %rd22;
	ld.global.f64 	%fd85, [%rd23];
	add.f64 	%fd86, %fd84, %fd85;
	mul.wide.u32 	%rd24, %r343, 8;
	add.s64 	%rd25, %rd1, %rd24;
	ld.global.f64 	%fd87, [%rd25];
	add.f64 	%fd88, %fd86, %fd87;
	add.s32 	%r104, %r343, 640;
	mul.wide.u32 	%rd26, %r104, 8;
	add.s64 	%rd27, %rd1, %rd26;
	ld.global.f64 	%fd89, [%rd27];
	add.f64 	%fd90, %fd88, %fd89;
	add.s32 	%r105, %r343, 1280;
	mul.wide.u32 	%rd28, %r105, 8;
	add.s64 	%rd29, %rd1, %rd28;
	ld.global.f64 	%fd91, [%rd29];
	add.f64 	%fd92, %fd90, %fd91;
	add.s32 	%r106, %r343, 1920;
	mul.wide.u32 	%rd30, %r106, 8;
	add.s64 	%rd31, %rd1, %rd30;
	ld.global.f64 	%fd93, [%rd31];
	add.f64 	%fd94, %fd92, %fd93;
	add.s32 	%r107, %r343, 2560;
	mul.wide.u32 	%rd32, %r107, 8;
	add.s64 	%rd33, %rd1, %rd32;
	ld.global.f64 	%fd95, [%rd33];
	add.f64 	%fd96, %fd94, %fd95;
	add.s32 	%r108, %r343, 3200;
	mul.wide.u32 	%rd34, %r108, 8;
	add.s64 	%rd35, %rd1, %rd34;
	ld.global.f64 	%fd97, [%rd35];
	add.f64 	%fd98, %fd96, %fd97;
	add.s32 	%r109, %r343, 3840;
	mul.wide.u32 	%rd36, %r109, 8;
	add.s64 	%rd37, %rd1, %rd36;
	ld.global.f64 	%fd99, [%rd37];
	add.f64 	%fd100, %fd98, %fd99;
	mul.wide.u32 	%rd38, %r102, 8;
	add.s64 	%rd39, %rd1, %rd38;
	ld.global.f64 	%fd101, [%rd39];
	add.f64 	%fd374, %fd100, %fd101;
	add.s32 	%r350, %r350, 10240;
	add.s32 	%r343, %r343, 10240;
	add.s32 	%r348, %r348, 16;
	setp.ne.s32 	%p9, %r348, 0;
	@%p9 bra 	$L__BB15_33;
	add.s32 	%r352, %r350, -5120;
$L__BB15_35:
	setp.eq.s32 	%p10, %r50, 0;
	@%p10 bra 	$L__BB15_44;
	and.b32  	%r61, %r49, 7;
	setp.lt.u32 	%p11, %r50, 8;
	@%p11 bra 	$L__BB15_38;
	add.s32 	%r110, %r352, %r347;
	mul.wide.u32 	%rd40, %r110, 8;
	add.s64 	%rd41, %rd1, %rd40;
	ld.global.f64 	%fd103, [%rd41];
	add.f64 	%fd104, %fd374, %fd103;
	add.s32 	%r111, %r110, 640;
	mul.wide.u32 	%rd42, %r111, 8;
	add.s64 	%rd43, %rd1, %rd42;
	ld.global.f64 	%fd105, [%rd43];
	add.f64 	%fd106, %fd104, %fd105;
	add.s32 	%r112, %r110, 1280;
	mul.wide.u32 	%rd44, %r112, 8;
	add.s64 	%rd45, %rd1, %rd44;
	ld.global.f64 	%fd107, [%rd45];
	add.f64 	%fd108, %fd106, %fd107;
	add.s32 	%r113, %r110, 1920;
	mul.wide.u32 	%rd46, %r113, 8;
	add.s64 	%rd47, %rd1, %rd46;
	ld.global.f64 	%fd109, [%rd47];
	add.f64 	%fd110, %fd108, %fd109;
	add.s32 	%r114, %r110, 2560;
	mul.wide.u32 	%rd48, %r114, 8;
	add.s64 	%rd49, %rd1, %rd48;
	ld.global.f64 	%fd111, [%rd49];
	add.f64 	%fd112, %fd110, %fd111;
	add.s32 	%r115, %r110, 3200;
	mul.wide.u32 	%rd50, %r115, 8;
	add.s64 	%rd51, %rd1, %rd50;
	ld.global.f64 	%fd113, [%rd51];
	add.f64 	%fd114, %fd112, %fd113;
	add.s32 	%r116, %r110, 3840;
	mul.wide.u32 	%rd52, %r116, 8;
	add.s64 	%rd53, %rd1, %rd52;
	ld.global.f64 	%fd115, [%rd53];
	add.f64 	%fd116, %fd114, %fd115;
	add.s32 	%r117, %r110, 4480;
	mul.wide.u32 	%rd54, %r117, 8;
	add.s64 	%rd55, %rd1, %rd54;
	ld.global.f64 	%fd117, [%rd55];
	add.f64 	%fd374, %fd116, %fd117;
	add.s32 	%r352, %r352, 5120;
$L__BB15_38:
	setp.eq.s32 	%p12, %r61, 0;
	@%p12 bra 	$L__BB15_44;
	setp.lt.u32 	%p13, %r61, 4;
	@%p13 bra 	$L__BB15_41;
	add.s32 	%r118, %r352, %r347;
	mul.wide.u32 	%rd56, %r118, 8;
	add.s64 	%rd57, %rd1, %rd56;
	ld.global.f64 	%fd119, [%rd57];
	add.f64 	%fd120, %fd374, %fd119;
	add.s32 	%r119, %r118, 640;
	mul.wide.u32 	%rd58, %r119, 8;
	add.s64 	%rd59, %rd1, %rd58;
	ld.global.f64 	%fd121, [%rd59];
	add.f64 	%fd122, %fd120, %fd121;
	add.s32 	%r120, %r118, 1280;
	mul.wide.u32 	%rd60, %r120, 8;
	add.s64 	%rd61, %rd1, %rd60;
	ld.global.f64 	%fd123, [%rd61];
	add.f64 	%fd124, %fd122, %fd123;
	add.s32 	%r121, %r118, 1920;
	mul.wide.u32 	%rd62, %r121, 8;
	add.s64 	%rd63, %rd1, %rd62;
	ld.global.f64 	%fd125, [%rd63];
	add.f64 	%fd374, %fd124, %fd125;
	add.s32 	%r352, %r352, 2560;
$L__BB15_41:
	and.b32  	%r122, %r49, 3;
	setp.eq.s32 	%p14, %r122, 0;
	@%p14 bra 	$L__BB15_44;
	add.s32 	%r355, %r352, %r345;
	mul.hi.u32 	%r123, %r344, -858993459;
	cvt.u16.u32 	%rs1, %r123;
	shr.u16 	%rs2, %rs1, 9;
	add.s16 	%rs3, %rs2, 1;
	cvt.u32.u16 	%r124, %rs3;
	and.b32  	%r125, %r124, 3;
	neg.s32 	%r354, %r125;
$L__BB15_43:
	.pragma "nounroll";
	mul.wide.u32 	%rd64, %r355, 8;
	add.s64 	%rd65, %rd1, %rd64;
	ld.global.f64 	%fd126, [%rd65];
	add.f64 	%fd374, %fd374, %fd126;
	add.s32 	%r355, %r355, 640;
	add.s32 	%r354, %r354, 1;
	setp.ne.s32 	%p15, %r354, 0;
	@%p15 bra 	$L__BB15_43;
$L__BB15_44:
	// begin inline asm
	mov.u32 %r126, %laneid;
	// end inline asm
	mov.b64 	%rd66, %fd374;
	mov.b64 	{%r128, %r133}, %rd66;
	mov.b32 	%r134, 1;
	mov.b32 	%r175, 31;
	mov.b32 	%r176, -1;
	// begin inline asm
	shfl.sync.down.b32 %r127, %r128, %r134, %r175, %r176;
	// end inline asm
	// begin inline asm
	shfl.sync.down.b32 %r132, %r133, %r134, %r175, %r176;
	// end inline asm
	mov.b64 	%rd67, {%r127, %r132};
	mov.b64 	%fd127, %rd67;
	setp.gt.s32 	%p16, %r126, 30;
	add.f64 	%fd128, %fd374, %fd127;
	selp.f64 	%fd129, %fd374, %fd128, %p16;
	mov.b64 	%rd68, %fd129;
	mov.b64 	{%r138, %r143}, %rd68;
	mov.b32 	%r144, 2;
	// begin inline asm
	shfl.sync.down.b32 %r137, %r138, %r144, %r175, %r176;
	// end inline asm
	// begin inline asm
	shfl.sync.down.b32 %r142, %r143, %r144, %r175, %r176;
	// end inline asm
	mov.b64 	%rd69, {%r137, %r142};
	mov.b64 	%fd130, %rd69;
	setp.gt.s32 	%p17, %r126, 29;
	add.f64 	%fd131, %fd129, %fd130;
	selp.f64 	%fd132, %fd129, %fd131, %p17;
	mov.b64 	%rd70, %fd132;
	mov.b64 	{%r148, %r153}, %rd70;
	mov.b32 	%r154, 4;
	// begin inline asm
	shfl.sync.down.b32 %r147, %r148, %r154, %r175, %r176;
	// end inline asm
	// begin inline asm
	shfl.sync.down.b32 %r152, %r153, %r154, %r175, %r176;
	// end inline asm
	mov.b64 	%rd71, {%r147, %r152};
	mov.b64 	%fd133, %rd71;
	setp.gt.s32 	%p18, %r126, 27;
	add.f64 	%fd134, %fd132, %fd133;
	selp.f64 	%fd135, %fd132, %fd134, %p18;
	mov.b64 	%rd72, %fd135;
	mov.b64 	{%r158, %r163}, %rd72;
	mov.b32 	%r164, 8;
	// begin inline asm
	shfl.sync.down.b32 %r157, %r158, %r164, %r175, %r176;
	// end inline asm
	// begin inline asm
	shfl.sync.down.b32 %r162, %r163, %r164, %r175, %r176;
	// end inline asm
	mov.b64 	%rd73, {%r157, %r162};
	mov.b64 	%fd136, %rd73;
	setp.gt.s32 	%p19, %r126, 23;
	add.f64 	%fd137, %fd135, %fd136;
	selp.f64 	%fd138, %fd135, %fd137, %p19;
	mov.b64 	%rd74, %fd138;
	mov.b64 	{%r168, %r173}, %rd74;
	mov.b32 	%r174, 16;
	// begin inline asm
	shfl.sync.down.b32 %r167, %r168, %r174, %r175, %r176;
	// end inline asm
	// begin inline asm
	shfl.sync.down.b32 %r172, %r173, %r174, %r175, %r176;
	// end inline asm
	mov.b64 	%rd75, {%r167, %r172};
	mov.b64 	%fd139, %rd75;
	setp.gt.s32 	%p20, %r126, 15;
	add.f64 	%fd37, %fd138, %fd139;
	selp.f64 	%fd375, %fd138, %fd37, %p20;
	setp.ne.s32 	%p21, %r126, 0;
	@%p21 bra 	$L__BB15_46;
	shr.u32 	%r177, %r35, 2;
	and.b32  	%r178, %r177, 248;
	mov.u32 	%r179, _ZZN3cub18CUB_300001_SM_10006detail6reduce18DeviceReduceKernelINS2_10policy_hubIdjN4cuda3std3__44plusIdEEE10Policy1000EN6thrust24THRUST_300001_SM_1000_NS10device_ptrIdEEjS9_dNS7_10__identityEEEvT0_PT3_T1_NS0_13GridEvenShareISK_EET2_T4_E12temp_storage;
	add.s32 	%r180, %r179, %r178;
	st.shared.f64 	[%r180+24], %fd37;
$L__BB15_46:
	bar.sync 	0;
	setp.ne.s32 	%p22, %r35, 0;
	@%p22 bra 	$L__BB15_48;
	ld.shared.f64 	%fd140, [_ZZN3cub18CUB_300001_SM_10006detail6reduce18DeviceReduceKernelINS2_10policy_hubIdjN4cuda3std3__44plusIdEEE10Policy1000EN6thrust24THRUST_300001_SM_1000_NS10device_ptrIdEEjS9_dNS7_10__identityEEEvT0_PT3_T1_NS0_13GridEvenShareISK_EET2_T4_E12temp_storage+32];
	add.f64 	%fd141, %fd375, %fd140;
	ld.shared.f64 	%fd142, [_ZZN3cub18CUB_300001_SM_10006detail6reduce18DeviceReduceKernelINS2_10policy_hubIdjN4cuda3std3__44plusIdEEE10Policy1000EN6thrust24THRUST_300001_SM_1000_NS10device_ptrIdEEjS9_dNS7_10__identityEEEvT0_PT3_T1_NS0_13GridEvenShareISK_EET2_T4_E12temp_storage+40];
	add.f64 	%fd143, %fd141, %fd142;
	ld.shared.f64 	%fd144, [_ZZN3cub18CUB_300001_SM_10006detail6reduce18DeviceReduceKernelINS2_10policy_hubIdjN4cuda3std3__44plusIdEEE10Policy1000EN6thrust24THRUST_300001_SM_1000_NS10device_ptrIdEEjS9_dNS7_10__identityEEEvT0_PT3_T1_NS0_13GridEvenShareISK_EET2_T4_E12temp_storage+48];
	add.f64 	%fd145, %fd143, %fd144;
	ld.shared.f64 	%fd146, [_ZZN3cub18CUB_300001_SM_10006detail6reduce18DeviceReduceKernelINS2_10policy_hubIdjN4cuda3std3__44plusIdEEE10Policy1000EN6thrust24THRUST_300001_SM_1000_NS10device_ptrIdEEjS9_dNS7_10__identityEEEvT0_PT3_T1_NS0_13GridEvenShareISK_EET2_T4_E12temp_storage+56];
	add.f64 	%fd147, %fd145, %fd146;
	ld.shared.f64 	%fd148, [_ZZN3cub18CUB_300001_SM_10006detail6reduce18DeviceReduceKernelINS2_10policy_hubIdjN4cuda3std3__44plusIdEEE10Policy1000EN6thrust24THRUST_300001_SM_1000_NS10device_ptrIdEEjS9_dNS7_10__identityEEEvT0_PT3_T1_NS0_13GridEvenShareISK_EET2_T4_E12temp_storage+64];
	add.f64 	%fd149, %fd147, %fd148;
	ld.shared.f64 	%fd150, [_ZZN3cub18CUB_300001_SM_10006detail6reduce18DeviceReduceKernelINS2_10policy_hubIdjN4cuda3std3__44plusIdEEE10Policy1000EN6thrust24THRUST_300001_SM_1000_NS10device_ptrIdEEjS9_dNS7_10__identityEEEvT0_PT3_T1_NS0_13GridEvenShareISK_EET2_T4_E12temp_storage+72];
	add.f64 	%fd151, %fd149, %fd150;
	ld.shared.f64 	%fd152, [_ZZN3cub18CUB_300001_SM_10006detail6reduce18DeviceReduceKernelINS2_10policy_hubIdjN4cuda3std3__44plusIdEEE10Policy1000EN6thrust24THRUST_300001_SM_1000_NS10device_ptrIdEEjS9_dNS7_10__identityEEEvT0_PT3_T1_NS0_13GridEvenShareISK_EET2_T4_E12temp_storage+80];
	add.f64 	%fd153, %fd151, %fd152;
	ld.shared.f64 	%fd154, [_ZZN3cub18CUB_300001_SM_10006detail6reduce18DeviceReduceKernelINS2_10policy_hubIdjN4cuda3std3__44plusIdEEE10Policy1000EN6thrust24THRUST_300001_SM_1000_NS10device_ptrIdEEjS9_dNS7_10__identityEEEvT0_PT3_T1_NS0_13GridEvenShareISK_EET2_T4_E12temp_storage+88];
	add.f64 	%fd155, %fd153, %fd154;
	ld.shared.f64 	%fd156, [_ZZN3cub18CUB_300001_SM_10006detail6reduce18DeviceReduceKernelINS2_10policy_hubIdjN4cuda3std3__44plusIdEEE10Policy1000EN6thrust24THRUST_300001_SM_1000_NS10device_ptrIdEEjS9_dNS7_10__identityEEEvT0_PT3_T1_NS0_13GridEvenShareISK_EET2_T4_E12temp_storage+96];
	add.f64 	%fd157, %fd155, %fd156;
	ld.shared.f64 	%fd158, [_ZZN3cub18CUB_300001_SM_10006detail6reduce18DeviceReduceKernelINS2_10policy_hubIdjN4cuda3std3__44plusIdEEE10Policy1000EN6thrust24THRUST_300001_SM_1000_NS10device_ptrIdEEjS9_dNS7_10__identityEEEvT0_PT3_T1_NS0_13GridEvenShareISK_EET2_T4_E12temp_storage+104];
	add.f64 	%fd159, %fd157, %fd158;
	ld.shared.f64 	%fd160, [_ZZN3cub18CUB_300001_SM_10006detail6reduce18DeviceReduceKernelINS2_10policy_hubIdjN4cuda3std3__44plusIdEEE10Policy1000EN6thrust24THRUST_300001_SM_1000_NS10device_ptrIdEEjS9_dNS7_10__identityEEEvT0_PT3_T1_NS0_13GridEvenShareISK_EET2_T4_E12temp_storage+112];
	add.f64 	%fd161, %fd159, %fd160;
	ld.shared.f64 	%fd162, [_ZZN3cub18CUB_300001_SM_10006detail6reduce18DeviceReduceKernelINS2_10policy_hubIdjN4cuda3std3__44plusIdEEE10Policy1000EN6thrust24THRUST_300001_SM_1000_NS10device_ptrIdEEjS9_dNS7_10__identityEEEvT0_PT3_T1_NS0_13GridEvenShareISK_EET2_T4_E12temp_storage+120];
	add.f64 	%fd163, %fd161, %fd162;
	ld.shared.f64 	%fd164, [_ZZN3cub18CUB_300001_SM_10006detail6reduce18DeviceReduceKernelINS2_10policy_hubIdjN4cuda3std3__44plusIdEEE10Policy1000EN6thrust24THRUST_300001_SM_1000_NS10device_ptrIdEEjS9_dNS7_10__identityEEEvT0_PT3_T1_NS0_13GridEvenShareISK_EET2_T4_E12temp_storage+128];
	add.f64 	%fd165, %fd163, %fd164;
	ld.shared.f64 	%fd166, [_ZZN3cub18CUB_300001_SM_10006detail6reduce18DeviceReduceKernelINS2_10policy_hubIdjN4cuda3std3__44plusIdEEE10Policy1000EN6thrust24THRUST_300001_SM_1000_NS10device_ptrIdEEjS9_dNS7_10__identityEEEvT0_PT3_T1_NS0_13GridEvenShareISK_EET2_T4_E12temp_storage+136];
	add.f64 	%fd167, %fd165, %fd166;
	ld.shared.f64 	%fd168, [_ZZN3cub18CUB_300001_SM_10006detail6reduce18DeviceReduceKernelINS2_10policy_hubIdjN4cuda3std3__44plusIdEEE10Policy1000EN6thrust24THRUST_300001_SM_1000_NS10device_ptrIdEEjS9_dNS7_10__identityEEEvT0_PT3_T1_NS0_13GridEvenShareISK_EET2_T4_E12temp_storage+144];
	add.f64 	%fd169, %fd167, %fd168;
	ld.shared.f64 	%fd170, [_ZZN3cub18CUB_300001_SM_10006detail6reduce18DeviceReduceKernelINS2_10policy_hubIdjN4cuda3std3__44plusIdEEE10Policy1000EN6thrust24THRUST_300001_SM_1000_NS10device_ptrIdEEjS9_dNS7_10__identityEEEvT0_PT3_T1_NS0_13GridEvenShareISK_EET2_T4_E12temp_storage+152];
	add.f64 	%fd171, %fd169, %fd170;
	ld.shared.f64 	%fd172, [_ZZN3cub18CUB_300001_SM_10006detail6reduce18DeviceReduceKernelINS2_10policy_hubIdjN4cuda3std3__44plusIdEEE10Policy1000EN6thrust24THRUST_300001_SM_1000_NS10device_ptrIdEEjS9_dNS7_10__identityEEEvT0_PT3_T1_NS0_13GridEvenShareISK_EET2_T4_E12temp_storage+160];
	add.f64 	%fd173, %fd171, %fd172;
	ld.shared.f64 	%fd174, [_ZZN3cub18CUB_300001_SM_10006detail6reduce18DeviceReduceKernelINS2_10policy_hubIdjN4cuda3std3__44plusIdEEE10Policy1000EN6thrust24THRUST_300001_SM_1000_NS10device_ptrIdEEjS9_dNS7_10__identityEEEvT0_PT3_T1_NS0_13GridEvenShareISK_EET2_T4_E12temp_storage+168];
	add.f64 	%fd175, %fd173, %fd174;
	ld.shared.f64 	%fd176, [_ZZN3cub18CUB_300001_SM_10006detail6reduce18DeviceReduceKernelINS2_10policy_hubIdjN4cuda3std3__44plusIdEEE10Policy1000EN6thrust24THRUST_300001_SM_1000_NS10device_ptrIdEEjS9_dNS7_10__identityEEEvT0_PT3_T1_NS0_13GridEvenShareISK_EET2_T4_E12temp_storage+176];
	add.f64 	%fd375, %fd175, %fd176;
$L__BB15_48:
	mov.u32 	%r333, %tid.x;
	setp.ne.s32 	%p68, %r333, 0;
	@%p68 bra 	$L__BB15_50;
	ld.param.u64 	%rd159, [_ZN3cub18CUB_300001_SM_10006detail6reduce18DeviceReduceKernelINS2_10policy_hubIdjN4cuda3std3__44plusIdEEE10Policy1000EN6thrust24THRUST_300001_SM_1000_NS10device_ptrIdEEjS9_dNS7_10__identityEEEvT0_PT3_T1_NS0_13GridEvenShareISK_EET2_T4__param_1];
	cvta.to.global.u64 	%rd156, %rd159;
	mul.wide.u32 	%rd157, %r3, 8;
	add.s64 	%rd158, %rd156, %rd157;
	st.global.f64 	[%rd158], %fd375;
$L__BB15_50:
	ret;

}
	// .globl	_ZN3cub18CUB_300001_SM_10006detail6reduce28DeviceReduceSingleTileKernelINS2_10policy_hubIdjN4cuda3std3__44plusIdEEE10Policy1000EPdSC_iS9_ddNS7_10__identityEEEvT0_T1_T2_T3_T4_T6_
.visible .entry _ZN3cub18CUB_300001_SM_10006detail6reduce28DeviceReduceSingleTileKernelINS2_10policy_hubIdjN4cuda3std3__44plusIdEEE10Policy1000EPdSC_iS9_ddNS7_10__identityEEEvT0_T1_T2_T3_T4_T6_(
	.param .u64 .ptr .align 1 _ZN3cub18CUB_300001_SM_10006detail6reduce28DeviceReduceSingleTileKernelINS2_10policy_hubIdjN4cuda3std3__44plusIdEEE10Policy1000EPdSC_iS9_ddNS7_10__identityEEEvT0_T1_T2_T3_T4_T6__param_0,
	.param .u64 .ptr .align 1 _ZN3cub18CUB_300001_SM_10006detail6reduce28DeviceReduceSingleTileKernelINS2_10policy_hubIdjN4cuda3std3__44plusIdEEE10Policy1000EPdSC_iS9_ddNS7_10__identityEEEvT0_T1_T2_T3_T4_T6__param_1,
	.param .u32 _ZN3cub18CUB_300001_SM_10006detail6reduce28DeviceReduceSingleTileKernelINS2_10policy_hubIdjN4cuda3std3__44plusIdEEE10Policy1000EPdSC_iS9_ddNS7_10__identityEEEvT0_T1_T2_T3_T4_T6__param_2,
	.param .align 1 .b8 _ZN3cub18CUB_300001_SM_10006detail6reduce28DeviceReduceSingleTileKernelINS2_10policy_hubIdjN4cuda3std3__44plusIdEEE10Policy1000EPdSC_iS9_ddNS7_10__identityEEEvT0_T1_T2_T3_T4_T6__param_3[1],
	.param .f64 _ZN3cub18CUB_300001_SM_10006detail6reduce28DeviceReduceSingleTileKernelINS2_10policy_hubIdjN4cuda3std3__44plusIdEEE10Policy1000EPdSC_iS9_ddNS7_10__identityEEEvT0_T1_T2_T3_T4_T6__param_4,
	.param .align 1 .b8 _ZN3cub18CUB_300001_SM_10006detail6reduce28DeviceReduceSingleTileKernelINS2_10policy_hubIdjN4cuda3std3__44plusIdEEE10Policy1000EPdSC_iS9_ddNS7_10__identityEEEvT0_T1_T2_T3_T4_T6__param_5[1]
)
.maxntid 640
.minnctapersm 1
{
	.reg .pred 	%p<62>;
	.reg .b32 	%r<239>;
	.reg .b64 	%rd<109>;
	.reg .b64 	%fd<264>;
	// demoted variable
	.shared .align 8 .b8 _ZZN3cub18CUB_300001_SM_10006detail6reduce28DeviceReduceSingleTileKernelINS2_10policy_hubIdjN4cuda3std3__44plusIdEEE10Policy1000EPdSC_iS9_ddNS7_10__identityEEEvT0_T1_T2_T3_T4_T6_E12temp_storage[192];
	ld.param.u64 	%rd9, [_ZN3cub18CUB_300001_SM_10006detail6reduce28DeviceReduceSingleTileKernelINS2_10policy_hubIdjN4cuda3std3__44plusIdEEE10Policy1000EPdSC_iS9_ddNS7_10__identityEEEvT0_T1_T2_T3_T4_T6__param_0];
	ld.param.u64 	%rd10, [_ZN3cub18CUB_300001_SM_10006detail6reduce28DeviceReduceSingleTileKernelINS2_10policy_hubIdjN4cuda3std3__44plusIdEEE10Policy1000EPdSC_iS9_ddNS7_10__identityEEEvT0_T1_T2_T3_T4_T6__param_1];
	ld.param.u32 	%r36, [_ZN3cub18CUB_300001_SM_10006detail6reduce28DeviceReduceSingleTileKernelINS2_10policy_hubIdjN4cuda3std3__44plusIdEEE10Policy1000EPdSC_iS9_ddNS7_10__identityEEEvT0_T1_T2_T3_T4_T6__param_2];
	ld.param.f64 	%fd30, [_ZN3cub18CUB_300001_SM_10006detail6reduce28DeviceReduceSingleTileKernelINS2_10policy_hubIdjN4cuda3std3__44plusIdEEE10Policy1000EPdSC_iS9_ddNS7_10__identityEEEvT0_T1_T2_T3_T4_T6__param_4];
	cvta.to.global.u64 	%rd1, %rd10;
	setp.ne.s32 	%p1, %r36, 0;
	@%p1 bra 	$L__BB16_3;
	mov.u32 	%r225, %tid.x;
	setp.ne.s32 	%p61, %r225, 0;
	@%p61 bra 	$L__BB16_39;
	st.global.f64 	[%rd1], %fd30;
	bra.uni 	$L__BB16_39;
$L__BB16_3:
	setp.gt.s32 	%p2, %r36, 5119;
	@%p2 bra 	$L__BB16_21;
	mov.u32 	%r1, %tid.x;
	setp.ge.s32 	%p19, %r1, %r36;
	mov.f64 	%fd255, 0d0000000000000000;
	mov.u32 	%r229, %r1;
	@%p19 bra 	$L__BB16_6;
	mul.wide.u32 	%rd74, %r1, 8;
	add.s64 	%rd73, %rd9, %rd74;
	// begin inline asm
	ld.global.nc.u64 %rd72, [%rd73];
	// end inline asm
	mov.b64 	%fd255, %rd72;
	add.s32 	%r229, %r1, 640;
$L__BB16_6:
	setp.ge.s32 	%p20, %r229, %r36;
	@%p20 bra 	$L__BB16_12;
	not.b32 	%r101, %r229;
	add.s32 	%r4, %r36, %r101;
	mul.hi.u32 	%r102, %r4, -858993459;
	shr.u32 	%r103, %r102, 9;
	add.s32 	%r5, %r103, 1;
	and.b32  	%r104, %r103, 3;
	setp.eq.s32 	%p21, %r104, 3;
	@%p21 bra 	$L__BB16_10;
	mul.wide.u32 	%rd75, %r229, 8;
	add.s64 	%rd107, %rd9, %rd75;
	and.b32  	%r105, %r5, 3;
	neg.s32 	%r227, %r105;
$L__BB16_9:
	.pragma "nounroll";
	// begin inline asm
	ld.global.nc.u64 %rd76, [%rd107];
	// end inline asm
	mov.b64 	%fd121, %rd76;
	add.f64 	%fd255, %fd255, %fd121;
	add.s32 	%r229, %r229, 640;
	add.s64 	%rd107, %rd107, 5120;
	add.s32 	%r227, %r227, 1;
	setp.ne.s32 	%p22, %r227, 0;
	@%p22 bra 	$L__BB16_9;
$L__BB16_10:
	setp.lt.u32 	%p23, %r4, 1920;
	@%p23 bra 	$L__BB16_12;
$L__BB16_11:
	mul.wide.s32 	%rd86, %r229, 8;
	add.s64 	%rd79, %rd9, %rd86;
	// begin inline asm
	ld.global.nc.u64 %rd78, [%rd79];
	// end inline asm
	mov.b64 	%fd122, %rd78;
	add.f64 	%fd123, %fd255, %fd122;
	add.s64 	%rd81, %rd79, 5120;
	// begin inline asm
	ld.global.nc.u64 %rd80, [%rd81];
	// end inline asm
	mov.b64 	%fd124, %rd80;
	add.f64 	%fd125, %fd123, %fd124;
	add.s64 	%rd83, %rd79, 10240;
	// begin inline asm
	ld.global.nc.u64 %rd82, [%rd83];
	// end inline asm
	mov.b64 	%fd126, %rd82;
	add.f64 	%fd127, %fd125, %fd126;
	add.s64 	%rd85, %rd79, 15360;
	// begin inline asm
	ld.global.nc.u64 %rd84, [%rd85];
	// end inline asm
	mov.b64 	%fd128, %rd84;
	add.f64 	%fd255, %fd127, %fd128;
	add.s32 	%r229, %r229, 2560;
	setp.lt.s32 	%p24, %r229, %r36;
	@%p24 bra 	$L__BB16_11;
$L__BB16_12:
	setp.lt.s32 	%p25, %r36, 640;
	@%p25 bra 	$L__BB16_17;
	// begin inline asm
	mov.u32 %r169, %laneid;
	// end inline asm
	mov.b64 	%rd97, %fd255;
	mov.b64 	{%r171, %r176}, %rd97;
	mov.b32 	%r177, 1;
	mov.b32 	%r218, 31;
	mov.b32 	%r219, -1;
	// begin inline asm
	shfl.sync.down.b32 %r170, %r171, %r177, %r218, %r219;
	// end inline asm
	// begin inline asm
	shfl.sync.down.b32 %r175, %r176, %r177, %r218, %r219;
	// end inline asm
	mov.b64 	%rd98, {%r170, %r175};
	mov.b64 	%fd199, %rd98;
	setp.gt.s32 	%p53, %r169, 30;
	add.f64 	%fd200, %fd255, %fd199;
	selp.f64 	%fd201, %fd255, %fd200, %p53;
	mov.b64 	%rd99, %fd201;
	mov.b64 	{%r181, %r186}, %rd99;
	mov.b32 	%r187, 2;
	// begin inline asm
	shfl.sync.down.b32 %r180, %r181, %r187, %r218, %r219;
	// end inline asm
	// begin inline asm
	shfl.sync.down.b32 %r185, %r186, %r187, %r218, %r219;
	// end inline asm
	mov.b64 	%rd100, {%r180, %r185};
	mov.b64 	%fd202, %rd100;
	setp.gt.s32 	%p54, %r169, 29;
	add.f64 	%fd203, %fd201, %fd202;
	selp.f64 	%fd204, %fd201, %fd203, %p54;
	mov.b64 	%rd101, %fd204;
	mov.b64 	{%r191, %r196}, %rd101;
	mov.b32 	%r197, 4;
	// begin inline asm
	shfl.sync.down.b32 %r190, %r191, %r197, %r218, %r219;
	// end inline asm
	// begin inline asm
	shfl.sync.down.b32 %r195, %r196, %r197, %r218, %r219;
	// end inline asm
	mov.b64 	%rd102, {%r190, %r195};
	mov.b64 	%fd205, %rd102;
	setp.gt.s32 	%p55, %r169, 27;
	add.f64 	%fd206, %fd204, %fd205;
	selp.f64 	%fd207, %fd204, %fd206, %p55;
	mov.b64 	%rd103, %fd207;
	mov.b64 	{%r201, %r206}, %rd103;
	mov.b32 	%r207, 8;
	// begin inline asm
	shfl.sync.down.b32 %r200, %r201, %r207, %r218, %r219;
	// end inline asm
	// begin inline asm
	shfl.sync.down.b32 %r205, %r206, %r207, %r218, %r219;
	// end inline asm
	mov.b64 	%rd104, {%r200, %r205};
	mov.b64 	%fd208, %rd104;
	setp.gt.s32 	%p56, %r169, 23;
	add.f64 	%fd209, %fd207, %fd208;
	selp.f64 	%fd210, %fd207, %fd209, %p56;
	mov.b64 	%rd105, %fd210;
	mov.b64 	{%r211, %r216}, %rd105;
	mov.b32 	%r217, 16;
	// begin inline asm
	shfl.sync.down.b32 %r210, %r211, %r217, %r218, %r219;
	// end inline asm
	// begin inline asm
	shfl.sync.down.b32 %r215, %r216, %r217, %r218, %r219;
	// end inline asm
	mov.b64 	%rd106, {%r210, %r215};
	mov.b64 	%fd211, %rd106;
	setp.gt.s32 	%p57, %r169, 15;
	add.f64 	%fd10, %fd210, %fd211;
	selp.f64 	%fd263, %fd210, %fd10, %p57;
	setp.ne.s32 	%p58, %r169, 0;
	@%p58 bra 	$L__BB16_15;
	shr.u32 	%r220, %r1, 2;
	and.b32  	%r221, %r220, 248;
	mov.u32 	%r222, _ZZN3cub18CUB_300001_SM_10006detail6reduce28DeviceReduceSingleTileKernelINS2_10policy_hubIdjN4cuda3std3__44plusIdEEE10Policy1000EPdSC_iS9_ddNS7_10__identityEEEvT0_T1_T2_T3_T4_T6_E12temp_storage;
	add.s32 	%r223, %r222, %r221;
	st.shared.f64 	[%r223+24], %fd10;
$L__BB16_15:
	bar.sync 	0;
	setp.ne.s32 	%p59, %r1, 0;
	@%p59 bra 	$L__BB16_37;
	ld.shared.f64 	%fd212, [_ZZN3cub18CUB_300001_SM_10006detail6reduce28DeviceReduceSingleTileKernelINS2_10policy_hubIdjN4cuda3std3__44plusIdEEE10Policy1000EPdSC_iS9_ddNS7_10__identityEEEvT0_T1_T2_T3_T4_T6_E12temp_storage+32];
	add.f64 	%fd213, %fd263, %fd212;
	ld.shared.f64 	%fd214, [_ZZN3cub18CUB_300001_SM_10006detail6reduce28DeviceReduceSingleTileKernelINS2_10policy_hubIdjN4cuda3std3__44plusIdEEE10Policy1000EPdSC_iS9_ddNS7_10__identityEEEvT0_T1_T2_T3_T4_T6_E12temp_storage+40];
	add.f64 	%fd215, %fd213, %fd214;
	ld.shared.f64 	%fd216, [_ZZN3cub18CUB_300001_SM_10006detail6reduce28DeviceReduceSingleTileKernelINS2_10policy_hubIdjN4cuda3std3__44plusIdEEE10Policy1000EPdSC_iS9_ddNS7_10__identityEEEvT0_T1_T2_T3_T4_T6_E12temp_storage+48];
	add.f64 	%fd217, %fd215, %fd216;
	ld.shared.f64 	%fd218, [_ZZN3cub18CUB_300001_SM_10006detail6reduce28DeviceReduceSingleTileKernelINS2_10policy_hubIdjN4cuda3std3__44plusIdEEE10Policy1000EPdSC_iS9_ddNS7_10__identityEEEvT0_T1_T2_T3_T4_T6_E12temp_storage+56];
	add.f64 	%fd219, %fd217, %fd218;
	ld.shared.f64 	%fd220, [_ZZN3cub18CUB_300001_SM_10006detail6reduce28DeviceReduceSingleTileKernelINS2_10policy_hubIdjN4cuda3std3__44plusIdEEE10Policy1000EPdSC_iS9_ddNS7_10__identityEEEvT0_T1_T2_T3_T4_T6_E12temp_storage+64];
	add.f64 	%fd221, %fd219, %fd220;
	ld.shared.f64 	%fd222, [_ZZN3cub18CUB_300001_SM_10006detail6reduce28DeviceReduceSingleTileKernelINS2_10policy_hubIdjN4cuda3std3__44plusIdEEE10Policy1000EPdSC_iS9_ddNS7_10__identityEEEvT0_T1_T2_T3_T4_T6_E12temp_storage+72];
	add.f64 	%fd223, %fd221, %fd222;
	ld.shared.f64 	%fd224, [_ZZN3cub18CUB_300001_SM_10006detail6reduce28DeviceReduceSingleTileKernelINS2_10policy_hubIdjN4cuda3std3__44plusIdEEE10Policy1000EPdSC_iS9_ddNS7_10__identityEEEvT0_T1_T2_T3_T4_T6_E12temp_storage+80];
	add.f64 	%fd225, %fd223, %fd224;
	ld.shared.f64 	%fd226, [_ZZN3cub18CUB_300001_SM_10006detail6reduce28DeviceReduceSingleTileKernelINS2_10policy_hubIdjN4cuda3std3__44plusIdEEE10Policy1000EPdSC_iS9_ddNS7_10__identityEEEvT0_T1_T2_T3_T4_T6_E12temp_storage+88];
	add.f64 	%fd227, %fd225, %fd226;
	ld.shared.f64 	%fd228, [_ZZN3cub18CUB_300001_SM_10006detail6reduce28DeviceReduceSingleTileKernelINS2_10policy_hubIdjN4cuda3std3__44plusIdEEE10Policy1000EPdSC_iS9_ddNS7_10__identityEEEvT0_T1_T2_T3_T4_T6_E12temp_storage+96];
	add.f64 	%fd229, %fd227, %fd228;
	ld.shared.f64 	%fd230, [_ZZN3cub18CUB_300001_SM_10006detail6reduce28DeviceReduceSingleTileKernelINS2_10policy_hubIdjN4cuda3std3__44plusIdEEE10Policy1000EPdSC_iS9_ddNS7_10__identityEEEvT0_T1_T2_T3_T4_T6_E12temp_storage+104];
	add.f64 	%fd231, %fd229, %fd230;
	ld.shared.f64 	%fd232, [_ZZN3cub18CUB_300001_SM_10006detail6reduce28DeviceReduceSingleTileKernelINS2_10policy_hubIdjN4cuda3std3__44plusIdEEE10Policy1000EPdSC_iS9_ddNS7_10__identityEEEvT0_T1_T2_T3_T4_T6_E12temp_storage+112];
	add.f64 	%fd233, %fd231, %fd232;
	ld.shared.f64 	%fd234, [_ZZN3cub18CUB_300001_SM_10006detail6reduce28DeviceReduceSingleTileKernelINS2_10policy_hubIdjN4cuda3std3__44plusIdEEE10Policy1000EPdSC_iS9_ddNS7_10__identityEEEvT0_T1_T2_T3_T4_T6_E12temp_storage+120];
	add.f64 	%fd235, %fd233, %fd234;
	ld.shared.f64 	%fd236, [_ZZN3cub18CUB_300001_SM_10006detail6reduce28DeviceReduceSingleTileKernelINS2_10policy_hubIdjN4cuda3std3__44plusIdEEE10Policy1000EPdSC_iS9_ddNS7_10__identityEEEvT0_T1_T2_T3_T4_T6_E12temp_storage+128];
	add.f64 	%fd237, %fd235, %fd236;
	ld.shared.f64 	%fd238, [_ZZN3cub18CUB_300001_SM_10006detail6reduce28DeviceReduceSingleTileKernelINS2_10policy_hubIdjN4cuda3std3__44plusIdEEE10Policy1000EPdSC_iS9_ddNS7_10__identityEEEvT0_T1_T2_T3_T4_T6_E12temp_storage+136];
	add.f64 	%fd239, %fd237, %fd238;
	ld.shared.f64 	%fd240, [_ZZN3cub18CUB_300001_SM_10006detail6reduce28DeviceReduceSingleTileKernelINS2_10policy_hubIdjN4cuda3std3__44plusIdEEE10Policy1000EPdSC_iS9_ddNS7_10__identityEEEvT0_T1_T2_T3_T4_T6_E12temp_storage+144];
	add.f64 	%fd241, %fd239, %fd240;
	ld.shared.f64 	%fd242, [_ZZN3cub18CUB_300001_SM_10006detail6reduce28DeviceReduceSingleTileKernelINS2_10policy_hubIdjN4cuda3std3__44plusIdEEE10Policy1000EPdSC_iS9_ddNS7_10__identityEEEvT0_T1_T2_T3_T4_T6_E12temp_storage+152];
	add.f64 	%fd243, %fd241, %fd242;
	ld.shared.f64 	%fd244, [_ZZN3cub18CUB_300001_SM_10006detail6reduce28DeviceReduceSingleTileKernelINS2_10policy_hubIdjN4cuda3std3__44plusIdEEE10Policy1000EPdSC_iS9_ddNS7_10__identityEEEvT0_T1_T2_T3_T4_T6_E12temp_storage+160];
	add.f64 	%fd245, %fd243, %fd244;
	ld.shared.f64 	%fd246, [_ZZN3cub18CUB_300001_SM_10006detail6reduce28DeviceReduceSingleTileKernelINS2_10policy_hubIdjN4cuda3std3__44plusIdEEE10Policy1000EPdSC_iS9_ddNS7_10__identityEEEvT0_T1_T2_T3_T4_T6_E12temp_storage+168];
	add.f64 	%fd247, %fd245, %fd246;
	ld.shared.f64 	%fd248, [_ZZN3cub18CUB_300001_SM_10006detail6reduce28DeviceReduceSingleTileKernelINS2_10policy_hubIdjN4cuda3std3__44plusIdEEE10Policy1000EPdSC_iS9_ddNS7_10__identityEEEvT0_T1_T2_T3_T4_T6_E12temp_storage+176];
	add.f64 	%fd263, %fd247, %fd248;
	bra.uni 	$L__BB16_37;
$L__BB16_17:
	// begin inline asm
	mov.u32 %r106, %laneid;
	// end inline asm
	and.b32  	%r157, %r1, 992;
	add.s32 	%r158, %r157, 32;
	setp.gt.s32 	%p26, %r158, %r36;
	not.b32 	%r159, %r157;
	add.s32 	%r160, %r36, %r159;
	selp.b32 	%r155, %r160, 31, %p26;
	mov.b64 	%rd87, %fd255;
	mov.b64 	{%r108, %r113}, %rd87;
	mov.b32 	%r114, 1;
	mov.b32 	%r156, -1;
	// begin inline asm
	shfl.sync.down.b32 %r107, %r108, %r114, %r155, %r156;
	// end inline asm
	// begin inline asm
	shfl.sync.down.b32 %r112, %r113, %r114, %r155, %r156;
	// end inline asm
	mov.b64 	%rd88, {%r107, %r112};
	mov.b64 	%fd129, %rd88;
	setp.lt.s32 	%p27, %r106, %r155;
	add.f64 	%fd130, %fd255, %fd129;
	selp.f64 	%fd131, %fd130, %fd255, %p27;
	mov.b64 	%rd89, %fd131;
	mov.b64 	{%r118, %r123}, %rd89;
	mov.b32 	%r124, 2;
	// begin inline asm
	shfl.sync.down.b32 %r117, %r118, %r124, %r155, %r156;
	// end inline asm
	// begin inline asm
	shfl.sync.down.b32 %r122, %r123, %r124, %r155, %r156;
	// end inline asm
	mov.b64 	%rd90, {%r117, %r122};
	mov.b64 	%fd132, %rd90;
	add.s32 	%r161, %r106, 2;
	setp.gt.s32 	%p28, %r161, %r155;
	add.f64 	%fd133, %fd131, %fd132;
	selp.f64 	%fd134, %fd131, %fd133, %p28;
	mov.b64 	%rd91, %fd134;
	mov.b64 	{%r128, %r133}, %rd91;
	mov.b32 	%r134, 4;
	// begin inline asm
	shfl.sync.down.b32 %r127, %r128, %r134, %r155, %r156;
	// end inline asm
	// begin inline asm
	shfl.sync.down.b32 %r132, %r133, %r134, %r155, %r156;
	// end inline asm
	mov.b64 	%rd92, {%r127, %r132};
	mov.b64 	%fd135, %rd92;
	add.s32 	%r162, %r106, 4;
	setp.gt.s32 	%p29, %r162, %r155;
	add.f64 	%fd136, %fd134, %fd135;
	selp.f64 	%fd137, %fd134, %fd136, %p29;
	mov.b64 	%rd93, %fd137;
	mov.b64 	{%r138, %r143}, %rd93;
	mov.b32 	%r144, 8;
	// begin inline asm
	shfl.sync.down.b32 %r137, %r138, %r144, %r155, %r156;
	// end inline asm
	// begin inline asm
	shfl.sync.down.b32 %r142, %r143, %r144, %r155, %r156;
	// end inline asm
	mov.b64 	%rd94, {%r137, %r142};
	mov.b64 	%fd138, %rd94;
	add.s32 	%r163, %r106, 8;
	setp.gt.s32 	%p30, %r163, %r155;
	add.f64 	%fd139, %fd137, %fd138;
	selp.f64 	%fd140, %fd137, %fd139, %p30;
	mov.b64 	%rd95, %fd140;
	mov.b64 	{%r148, %r153}, %rd95;
	mov.b32 	%r154, 16;
	// begin inline asm
	shfl.sync.down.b32 %r147, %r148, %r154, %r155, %r156;
	// end inline asm
	// begin inline asm
	shfl.sync.down.b32 %r152, %r153, %r154, %r155, %r156;
	// end inline asm
	mov.b64 	%rd96, {%r147, %r152};
	mov.b64 	%fd141, %rd96;
	add.s32 	%r164, %r106, 16;
	setp.gt.s32 	%p31, %r164, %r155;
	add.f64 	%fd142, %fd140, %fd141;
	selp.f64 	%fd263, %fd140, %fd142, %p31;
	setp.ne.s32 	%p32, %r106, 0;
	@%p32 bra 	$L__BB16_19;
	shr.u32 	%r165, %r1, 2;
	and.b32  	%r166, %r165, 248;
	mov.u32 	%r167, _ZZN3cub18CUB_300001_SM_10006detail6reduce28DeviceReduceSingleTileKernelINS2_10policy_hubIdjN4cuda3std3__44plusIdEEE10Policy1000EPdSC_iS9_ddNS7_10__identityEEEvT0_T1_T2_T3_T4_T6_E12temp_storage;
	add.s32 	%r168, %r167, %r166;
	st.shared.f64 	[%r168+24], %fd263;
$L__BB16_19:
	bar.sync 	0;
	setp.ne.s32 	%p33, %r1, 0;
	@%p33 bra 	$L__BB16_37;
	setp.gt.s32 	%p34, %r36, 32;
	ld.shared.f64 	%fd143, [_ZZN3cub18CUB_300001_SM_10006detail6reduce28DeviceReduceSingleTileKernelINS2_10policy_hubIdjN4cuda3std3__44plusIdEEE10Policy1000EPdSC_iS9_ddNS7_10__identityEEEvT0_T1_T2_T3_T4_T6_E12temp_storage+32];
	add.f64 	%fd144, %fd263, %fd143;
	selp.f64 	%fd145, %fd144, %fd263, %p34;
	setp.gt.s32 	%p35, %r36, 64;
	ld.shared.f64 	%fd146, [_ZZN3cub18CUB_300001_SM_10006detail6reduce28DeviceReduceSingleTileKernelINS2_10policy_hubIdjN4cuda3std3__44plusIdEEE10Policy1000EPdSC_iS9_ddNS7_10__identityEEEvT0_T1_T2_T3_T4_T6_E12temp_storage+40];
	add.f64 	%fd147, %fd146, %fd145;
	selp.f64 	%fd148, %fd147, %fd145, %p35;
	setp.gt.s32 	%p36, %r36, 96;
	ld.shared.f64 	%fd149, [_ZZN3cub18CUB_300001_SM_10006detail6reduce28DeviceReduceSingleTileKernelINS2_10policy_hubIdjN4cuda3std3__44plusIdEEE10Policy1000EPdSC_iS9_ddNS7_10__identityEEEvT0_T1_T2_T3_T4_T6_E12temp_storage+48];
	add.f64 	%fd150, %fd149, %fd148;
	selp.f64 	%fd151, %fd150, %fd148, %p36;
	setp.gt.s32 	%p37, %r36, 128;
	ld.shared.f64 	%fd152, [_ZZN3cub18CUB_300001_SM_10006detail6reduce28DeviceReduceSingleTileKernelINS2_10policy_hubIdjN4cuda3std3__44plusIdEEE10Policy1000EPdSC_iS9_ddNS7_10__identityEEEvT0_T1_T2_T3_T4_T6_E12temp_storage+56];
	add.f64 	%fd153, %fd152, %fd151;
	selp.f64 	%fd154, %fd153, %fd151, %p37;
	setp.gt.s32 	%p38, %r36, 160;
	ld.shared.f64 	%fd155, [_ZZN3cub18CUB_300001_SM_10006detail6reduce28DeviceReduceSingleTileKernelINS2_10policy_hubIdjN4cuda3std3__44plusIdEEE10Policy1000EPdSC_iS9_ddNS7_10__identityEEEvT0_T1_T2_T3_T4_T6_E12temp_storage+64];
	add.f64 	%fd156, %fd155, %fd154;
	selp.f64 	%fd157, %fd156, %fd154, %p38;
	setp.gt.s32 	%p39, %r36, 192;
	ld.shared.f64 	%fd158, [_ZZN3cub18CUB_300001_SM_10006detail6reduce28DeviceReduceSingleTileKernelINS2_10policy_hubIdjN4cuda3std3__44plusIdEEE10Policy1000EPdSC_iS9_ddNS7_10__identityEEEvT0_T1_T2_T3_T4_T6_E12temp_storage+72];
	add.f64 	%fd159, %fd158, %fd157;
	selp.f64 	%fd160, %fd159, %fd157, %p39;
	setp.gt.s32 	%p40, %r36, 224;
	ld.shared.f64 	%fd161, [_ZZN3cub18CUB_300001_SM_10006detail6reduce28DeviceReduceSingleTileKernelINS2_10policy_hubIdjN4cuda3std3__44plusIdEEE10Policy1000EPdSC_iS9_ddNS7_10__identityEEEvT0_T1_T2_T3_T4_T6_E12temp_storage+80];
	add.f64 	%fd162, %fd161, %fd160;
	selp.f64 	%fd163, %fd162, %fd160, %p40;
	setp.gt.s32 	%p41, %r36, 256;
	ld.shared.f64 	%fd164, [_ZZN3cub18CUB_300001_SM_10006detail6reduce28DeviceReduceSingleTileKernelINS2_10policy_hubIdjN4cuda3std3__44plusIdEEE10Policy1000EPdSC_iS9_ddNS7_10__identityEEEvT0_T1_T2_T3_T4_T6_E12temp_storage+88];
	add.f64 	%fd165, %fd164, %fd163;
	selp.f64 	%fd166, %fd165, %fd163, %p41;
	setp.gt.s32 	%p42, %r36, 288;
	ld.shared.f64 	%fd167, [_ZZN3cub18CUB_300001_SM_10006detail6reduce28DeviceReduceSingleTileKernelINS2_10policy_hubIdjN4cuda3std3__44plusIdEEE10Policy1000EPdSC_iS9_ddNS7_10__identityEEEvT0_T1_T2_T3_T4_T6_E12temp_storage+96];
	add.f64 	%fd168, %fd167, %fd166;
	selp.f64 	%fd169, %fd168, %fd166, %p42;
	setp.gt.s32 	%p43, %r36, 320;
	ld.shared.f64 	%fd170, [_ZZN3cub18CUB_300001_SM_10006detail6reduce28DeviceReduceSingleTileKernelINS2_10policy_hubIdjN4cuda3std3__44plusIdEEE10Policy1000EPdSC_iS9_ddNS7_10__identityEEEvT0_T1_T2_T3_T4_T6_E12temp_storage+104];
	add.f64 	%fd171, %fd170, %fd169;
	selp.f64 	%fd172, %fd171, %fd169, %p43;
	setp.gt.s32 	%p44, %r36, 352;
	ld.shared.f64 	%fd173, [_ZZN3cub18CUB_300001_SM_10006detail6reduce28DeviceReduceSingleTileKernelINS2_10policy_hubIdjN4cuda3std3__44plusIdEEE10Policy1000EPdSC_iS9_ddNS7_10__identityEEEvT0_T1_T2_T3_T4_T6_E12temp_storage+112];
	add.f64 	%fd174, %fd173, %fd172;
	selp.f64 	%fd175, %fd174, %fd172, %p44;
	setp.gt.s32 	%p45, %r36, 384;
	ld.shared.f64 	%fd176, [_ZZN3cub18CUB_300001_SM_10006detail6reduce28DeviceReduceSingleTileKernelINS2_10policy_hubIdjN4cuda3std3__44plusIdEEE10Policy1000EPdSC_iS9_ddNS7_10__identityEEEvT0_T1_T2_T3_T4_T6_E12temp_storage+120];
	add.f64 	%fd177, %fd176, %fd175;
	selp.f64 	%fd178, %fd177, %fd175, %p45;
	setp.gt.s32 	%p46, %r36, 416;
	ld.shared.f64 	%fd179, [_ZZN3cub18CUB_300001_SM_10006detail6reduce28DeviceReduceSingleTileKernelINS2_10policy_hubIdjN4cuda3std3__44plusIdEEE10Policy1000EPdSC_iS9_ddNS7_10__identityEEEvT0_T1_T2_T3_T4_T6_E12temp_storage+128];
	add.f64 	%fd180, %fd179, %fd178;
	selp.f64 	%fd181, %fd180, %fd178, %p46;
	setp.gt.s32 	%p47, %r36, 448;
	ld.shared.f64 	%fd182, [_ZZN3cub18CUB_300001_SM_10006detail6reduce28DeviceReduceSingleTileKernelINS2_10policy_hubIdjN4cuda3std3__44plusIdEEE10Policy1000EPdSC_iS9_ddNS7_10__identityEEEvT0_T1_T2_T3_T4_T6_E12temp_storage+136];
	add.f64 	%fd183, %fd182, %fd181;
	selp.f64 	%fd184, %fd183, %fd181, %p47;
	setp.gt.s32 	%p48, %r36, 480;
	ld.shared.f64 	%fd185, [_ZZN3cub18CUB_300001_SM_10006detail6reduce28DeviceReduceSingleTileKernelINS2_10policy_hubIdjN4cuda3std3__44plusIdEEE10Policy1000EPdSC_iS9_ddNS7_10__identityEEEvT0_T1_T2_T3_T4_T6_E12temp_storage+144];
	add.f64 	%fd186, %fd185, %fd184;
	selp.f64 	%fd187, %fd186, %fd184, %p48;
	setp.gt.s32 	%p49, %r36, 512;
	ld.shared.f64 	%fd188, [_ZZN3cub18CUB_300001_SM_10006detail6reduce28DeviceReduceSingleTileKernelINS2_10policy_hubIdjN4cuda3std3__44plusIdEEE10Policy1000EPdSC_iS9_ddNS7_10__identityEEEvT0_T1_T2_T3_T4_T6_E12temp_storage+152];
	add.f64 	%fd189, %fd188, %fd187;
	selp.f64 	%fd190, %fd189, %fd187, %p49;
	setp.gt.s32 	%p50, %r36, 544;
	ld.shared.f64 	%fd191, [_ZZN3cub18CUB_300001_SM_10006detail6reduce28DeviceReduceSingleTileKernelINS2_10policy_hubIdjN4cuda3std3__44plusIdEEE10Policy1000EPdSC_iS9_ddNS7_10__identityEEEvT0_T1_T2_T3_T4_T6_E12temp_storage+160];
	add.f64 	%fd192, %fd191, %fd190;
	selp.f64 	%fd193, %fd192, %fd190, %p50;
	setp.gt.s32 	%p51, %r36, 576;
	ld.shared.f64 	%fd194, [_ZZN3cub18CUB_300001_SM_10006detail6reduce28DeviceReduceSingleTileKernelINS2_10policy_hubIdjN4cuda3std3__44plusIdEEE10Policy1000EPdSC_iS9_ddNS7_10__identityEEEvT0_T1_T2_T3_T4_T6_E12temp_storage+168];
	add.f64 	%fd195, %fd194, %fd193;
	selp.f64 	%fd196, %fd195, %fd193, %p51;
	setp.gt.s32 	%p52, %r36, 608;
	ld.shared.f64 	%fd197, [_ZZN3cub18CUB_300001_SM_10006detail6reduce28DeviceReduceSingleTileKernelINS2_10policy_hubIdjN4cuda3std3__44plusIdEEE10Policy1000EPdSC_iS9_ddNS7_10__identityEEEvT0_T1_T2_T3_T4_T6_E12temp_storage+176];
	add.f64 	%fd198, %fd197, %fd196;
	selp.f64 	%fd263, %fd198, %fd196, %p52;
	bra.uni 	$L__BB16_37;
$L__BB16_21:
	mov.u32 	%r14, %tid.x;
	mul.wide.u32 	%rd27, %r14, 8;
	add.s64 	%rd12, %rd9, %rd27;
	// begin inline asm
	ld.global.nc.u64 %rd11, [%rd12];
	// end inline asm
	mov.b64 	%fd31, %rd11;
	add.s64 	%rd14, %rd12, 5120;
	// begin inline asm
	ld.global.nc.u64 %rd13, [%rd14];
	// end inline asm
	mov.b64 	%fd32, %rd13;
	add.s64 	%rd16, %rd12, 10240;
	// begin inline asm
	ld.global.nc.u64 %rd15, [%rd16];
	// end inline asm
	mov.b64 	%fd33, %rd15;
	add.s64 	%rd18, %rd12, 15360;
	// begin inline asm
	ld.global.nc.u64 %rd17, [%rd18];
	// end inline asm
	mov.b64 	%fd34, %rd17;
	add.s64 	%rd20, %rd12, 20480;
	// begin inline asm
	ld.global.nc.u64 %rd19, [%rd20];
	// end inline asm
	mov.b64 	%fd35, %rd19;
	add.s64 	%rd22, %rd12, 25600;
	// begin inline asm
	ld.global.nc.u64 %rd21, [%rd22];
	// end inline asm
	mov.b64 	%fd36, %rd21;
	add.s64 	%rd24, %rd12, 30720;
	// begin inline asm
	ld.global.nc.u64 %rd23, [%rd24];
	// end inline asm
	mov.b64 	%fd37, %rd23;
	add.s64 	%rd26, %rd12, 35840;
	// begin inline asm
	ld.global.nc.u64 %rd25, [%rd26];
	// end inline asm
	mov.b64 	%fd38, %rd25;
	add.f64 	%fd39, %fd31, %fd32;
	add.f64 	%fd40, %fd39, %fd33;
	add.f64 	%fd41, %fd40, %fd34;
	add.f64 	%fd42, %fd41, %fd35;
	add.f64 	%fd43, %fd42, %fd36;
	add.f64 	%fd44, %fd43, %fd37;
	add.f64 	%fd262, %fd44, %fd38;
	setp.lt.u32 	%p3, %r36, 10240;
	mov.b32 	%r232, 5120;
	@%p3 bra 	$L__BB16_25;
	add.s32 	%r15, %r36, -5120;
	mov.b32 	%r232, 5120;
$L__BB16_23:
	mul.wide.s32 	%rd44, %r232, 8;
	add.s64 	%rd29, %rd12, %rd44;
	// begin inline asm
	ld.global.nc.u64 %rd28, [%rd29];
	// end inline asm
	mov.b64 	%fd45, %rd28;
	add.s64 	%rd31, %rd29, 5120;
	// begin inline asm
	ld.global.nc.u64 %rd30, [%rd31];
	// end inline asm
	mov.b64 	%fd46, %rd30;
	add.s64 	%rd33, %rd29, 10240;
	// begin inline asm
	ld.global.nc.u64 %rd32, [%rd33];
	// end inline asm
	mov.b64 	%fd47, %rd32;
	add.s64 	%rd35, %rd29, 15360;
	// begin inline asm
	ld.global.nc.u64 %rd34, [%rd35];
	// end inline asm
	mov.b64 	%fd48, %rd34;
	add.s64 	%rd37, %rd29, 20480;
	// begin inline asm
	ld.global.nc.u64 %rd36, [%rd37];
	// end inline asm
	mov.b64 	%fd49, %rd36;
	add.s64 	%rd39, %rd29, 25600;
	// begin inline asm
	ld.global.nc.u64 %rd38, [%rd39];
	// end inline asm
	mov.b64 	%fd50, %rd38;
	add.s64 	%rd41, %rd29, 30720;
	// begin inline asm
	ld.global.nc.u64 %rd40, [%rd41];
	// end inline asm
	mov.b64 	%fd51, %rd40;
	add.s64 	%rd43, %rd29, 35840;
	// begin inline asm
	ld.global.nc.u64 %rd42, [%rd43];
	// end inline asm
	mov.b64 	%fd52, %rd42;
	add.f64 	%fd53, %fd262, %fd45;
	add.f64 	%fd54, %fd53, %fd46;
	add.f64 	%fd55, %fd54, %fd47;
	add.f64 	%fd56, %fd55, %fd48;
	add.f64 	%fd57, %fd56, %fd49;
	add.f64 	%fd58, %fd57, %fd50;
	add.f64 	%fd59, %fd58, %fd51;
	add.f64 	%fd262, %fd59, %fd52;
	sub.s32 	%r39, %r36, %r232;
	setp.lt.s32 	%p4, %r39, 5120;
	@%p4 bra 	$L__BB16_33;
	add.s32 	%r232, %r232, 5120;
	setp.le.s32 	%p5, %r232, %r15;
	@%p5 bra 	$L__BB16_23;
$L__BB16_25:
	setp.le.s32 	%p6, %r36, %r232;
	@%p6 bra 	$L__BB16_33;
	sub.s32 	%r19, %r36, %r232;
	setp.ge.s32 	%p7, %r14, %r19;
	@%p7 bra 	$L__BB16_33;
	not.b32 	%r40, %r14;
	add.s32 	%r41, %r36, %r40;
	sub.s32 	%r20, %r41, %r232;
	mul.hi.u32 	%r42, %r20, -858993459;
	shr.u32 	%r43, %r42, 9;
	add.s32 	%r21, %r43, 1;
	and.b32  	%r44, %r43, 3;
	setp.eq.s32 	%p8, %r44, 3;
	mov.u32 	%r236, %r14;
	@%p8 bra 	$L__BB16_30;
	add.s32 	%r234, %r14, %r232;
	and.b32  	%r45, %r21, 3;
	neg.s32 	%r233, %r45;
	mov.u32 	%r236, %r14;
$L__BB16_29:
	.pragma "nounroll";
	mul.wide.u32 	%rd47, %r234, 8;
	add.s64 	%rd46, %rd9, %rd47;
	// begin inline asm
	ld.global.nc.u64 %rd45, [%rd46];
	// end inline asm
	mov.b64 	%fd61, %rd45;
	add.f64 	%fd262, %fd262, %fd61;
	add.s32 	%r236, %r236, 640;
	add.s32 	%r234, %r234, 640;
	add.s32 	%r233, %r233, 1;
	setp.ne.s32 	%p9, %r233, 0;
	@%p9 bra 	$L__BB16_29;
$L__BB16_30:
	setp.lt.u32 	%p10, %r20, 1920;
	@%p10 bra 	$L__BB16_33;
	cvt.u64.u32 	%rd48, %r236;
	cvt.u64.u32 	%rd49, %r232;
	add.s64 	%rd50, %rd48, %rd49;
	shl.b64 	%rd51, %rd50, 3;
	add.s64 	%rd52, %rd51, %rd9;
	add.s64 	%rd108, %rd52, 10240;
	add.s32 	%r237, %r236, %r232;
$L__BB16_32:
	mul.wide.u32 	%rd61, %r237, 8;
	add.s64 	%rd54, %rd9, %rd61;
	// begin inline asm
	ld.global.nc.u64 %rd53, [%rd54];
	// end inline asm
	mov.b64 	%fd62, %rd53;
	add.f64 	%fd63, %fd262, %fd62;
	add.s64 	%rd56, %rd108, -5120;
	// begin inline asm
	ld.global.nc.u64 %rd55, [%rd56];
	// end inline asm
	mov.b64 	%fd64, %rd55;
	add.f64 	%fd65, %fd63, %fd64;
	// begin inline asm
	ld.global.nc.u64 %rd57, [%rd108];
	// end inline asm
	mov.b64 	%fd66, %rd57;
	add.f64 	%fd67, %fd65, %fd66;
	add.s64 	%rd60, %rd108, 5120;
	// begin inline asm
	ld.global.nc.u64 %rd59, [%rd60];
	// end inline asm
	mov.b64 	%fd68, %rd59;
	add.f64 	%fd262, %fd67, %fd68;
	add.s32 	%r236, %r236, 2560;
	add.s64 	%rd108, %rd108, 20480;
	add.s32 	%r237, %r237, 2560;
	setp.lt.s32 	%p11, %r236, %r19;
	@%p11 bra 	$L__BB16_32;
$L__BB16_33:
	// begin inline asm
	mov.u32 %r46, %laneid;
	// end inline asm
	mov.b64 	%rd62, %fd262;
	mov.b64 	{%r48, %r53}, %rd62;
	mov.b32 	%r54, 1;
	mov.b32 	%r95, 31;
	mov.b32 	%r96, -1;
	// begin inline asm
	shfl.sync.down.b32 %r47, %r48, %r54, %r95, %r96;
	// end inline asm
	// begin inline asm
	shfl.sync.down.b32 %r52, %r53, %r54, %r95, %r96;
	// end inline asm
	mov.b64 	%rd63, {%r47, %r52};
	mov.b64 	%fd69, %rd63;
	setp.gt.s32 	%p12, %r46, 30;
	add.f64 	%fd70, %fd262, %fd69;
	selp.f64 	%fd71, %fd262, %fd70, %p12;
	mov.b64 	%rd64, %fd71;
	mov.b64 	{%r58, %r63}, %rd64;
	mov.b32 	%r64, 2;
	// begin inline asm
	shfl.sync.down.b32 %r57, %r58, %r64, %r95, %r96;
	// end inline asm
	// begin inline asm
	shfl.sync.down.b32 %r62, %r63, %r64, %r95, %r96;
	// end inline asm
	mov.b64 	%rd65, {%r57, %r62};
	mov.b64 	%fd72, %rd65;
	setp.gt.s32 	%p13, %r46, 29;
	add.f64 	%fd73, %fd71, %fd72;
	selp.f64 	%fd74, %fd71, %fd73, %p13;
	mov.b64 	%rd66, %fd74;
	mov.b64 	{%r68, %r73}, %rd66;
	mov.b32 	%r74, 4;
	// begin inline asm
	shfl.sync.down.b32 %r67, %r68, %r74, %r95, %r96;
	// end inline asm
	// begin inline asm
	shfl.sync.down.b32 %r72, %r73, %r74, %r95, %r96;
	// end inline asm
	mov.b64 	%rd67, {%r67, %r72};
	mov.b64 	%fd75, %rd67;
	setp.gt.s32 	%p14, %r46, 27;
	add.f64 	%fd76, %fd74, %fd75;
	selp.f64 	%fd77, %fd74, %fd76, %p14;
	mov.b64 	%rd68, %fd77;
	mov.b64 	{%r78, %r83}, %rd68;
	mov.b32 	%r84, 8;
	// begin inline asm
	shfl.sync.down.b32 %r77, %r78, %r84, %r95, %r96;
	// end inline asm
	// begin inline asm
	shfl.sync.down.b32 %r82, %r83, %r84, %r95, %r96;
	// end inline asm
	mov.b64 	%rd69, {%r77, %r82};
	mov.b64 	%fd78, %rd69;
	setp.gt.s32 	%p15, %r46, 23;
	add.f64 	%fd79, %fd77, %fd78;
	selp.f64 	%fd80, %fd77, %fd79, %p15;
	mov.b64 	%rd70, %fd80;
	mov.b64 	{%r88, %r93}, %rd70;
	mov.b32 	%r94, 16;
	// begin inline asm
	shfl.sync.down.b32 %r87, %r88, %r94, %r95, %r96;
	// end inline asm
	// begin inline asm
	shfl.sync.down.b32 %r92, %r93, %r94, %r95, %r96;
	// end inline asm
	mov.b64 	%rd71, {%r87, %r92};
	mov.b64 	%fd81, %rd71;
	setp.gt.s32 	%p16, %r46, 15;
	add.f64 	%fd26, %fd80, %fd81;
	selp.f64 	%fd263, %fd80, %fd26, %p16;
	setp.ne.s32 	%p17, %r46, 0;
	@%p17 bra 	$L__BB16_35;
	shr.u32 	%r97, %r14, 2;
	and.b32  	%r98, %r97, 248;
	mov.u32 	%r99, _ZZN3cub18CUB_300001_SM_10006detail6reduce28DeviceReduceSingleTileKernelINS2_10policy_hubIdjN4cuda3std3__44plusIdEEE10Policy1000EPdSC_iS9_ddNS7_10__identityEEEvT0_T1_T2_T3_T4_T6_E12temp_storage;
	add.s32 	%r100, %r99, %r98;
	st.shared.f64 	[%r100+24], %fd26;
$L__BB16_35:
	bar.sync 	0;
	setp.ne.s32 	%p18, %r14, 0;
	@%p18 bra 	$L__BB16_37;
	ld.shared.f64 	%fd82, [_ZZN3cub18CUB_300001_SM_10006detail6reduce28DeviceReduceSingleTileKernelINS2_10policy_hubIdjN4cuda3std3__44plusIdEEE10Policy1000EPdSC_iS9_ddNS7_10__identityEEEvT0_T1_T2_T3_T4_T6_E12temp_storage+32];
	add.f64 	%fd83, %fd263, %fd82;
	ld.shared.f64 	%fd84, [_ZZN3cub18CUB_300001_SM_10006detail6reduce28DeviceReduceSingleTileKernelINS2_10policy_hubIdjN4cuda3std3__44plusIdEEE10Policy1000EPdSC_iS9_ddNS7_10__identityEEEvT0_T1_T2_T3_T4_T6_E12temp_storage+40];
	add.f64 	%fd85, %fd83, %fd84;
	ld.shared.f64 	%fd86, [_ZZN3cub18CUB_300001_SM_10006detail6reduce28DeviceReduceSingleTileKernelINS2_10policy_hubIdjN4cuda3std3__44plusIdEEE10Policy1000EPdSC_iS9_ddNS7_10__identityEEEvT0_T1_T2_T3_T4_T6_E12temp_storage+48];
	add.f64 	%fd87, %fd85, %fd86;
	ld.shared.f64 	%fd88, [_ZZN3cub18CUB_300001_SM_10006detail6reduce28DeviceReduceSingleTileKernelINS2_10policy_hubIdjN4cuda3std3__44plusIdEEE10Policy1000EPdSC_iS9_ddNS7_10__identityEEEvT0_T1_T2_T3_T4_T6_E12temp_storage+56];
	add.f64 	%fd89, %fd87, %fd88;
	ld.shared.f64 	%fd90, [_ZZN3cub18CUB_300001_SM_10006detail6reduce28DeviceReduceSingleTileKernelINS2_10policy_hubIdjN4cuda3std3__44plusIdEEE10Policy1000EPdSC_iS9_ddNS7_10__identityEEEvT0_T1_T2_T3_T4_T6_E12temp_storage+64];
	add.f64 	%fd91, %fd89, %fd90;
	ld.shared.f64 	%fd92, [_ZZN3cub18CUB_300001_SM_10006detail6reduce28DeviceReduceSingleTileKernelINS2_10policy_hubIdjN4cuda3std3__44plusIdEEE10Policy1000EPdSC_iS9_ddNS7_10__identityEEEvT0_T1_T2_T3_T4_T6_E12temp_storage+72];
	add.f64 	%fd93, %fd91, %fd92;
	ld.shared.f64 	%fd94, [_ZZN3cub18CUB_300001_SM_10006detail6reduce28DeviceReduceSingleTileKernelINS2_10policy_hubIdjN4cuda3std3__44plusIdEEE10Policy1000EPdSC_iS9_ddNS7_10__identityEEEvT0_T1_T2_T3_T4_T6_E12temp_storage+80];
	add.f64 	%fd95, %fd93, %fd94;
	ld.shared.f64 	%fd96, [_ZZN3cub18CUB_300001_SM_10006detail6reduce28DeviceReduceSingleTileKernelINS2_10policy_hubIdjN4cuda3std3__44plusIdEEE10Policy1000EPdSC_iS9_ddNS7_10__identityEEEvT0_T1_T2_T3_T4_T6_E12temp_storage+88];
	add.f64 	%fd97, %fd95, %fd96;
	ld.shared.f64 	%fd98, [_ZZN3cub18CUB_300001_SM_10006detail6reduce28DeviceReduceSingleTileKernelINS2_10policy_hubIdjN4cuda3std3__44plusIdEEE10Policy1000EPdSC_iS9_ddNS7_10__identityEEEvT0_T1_T2_T3_T4_T6_E12temp_storage+96];
	add.f64 	%fd99, %fd97, %fd98;
	ld.shared.f64 	%fd100, [_ZZN3cub18CUB_300001_SM_10006detail6reduce28DeviceReduceSingleTileKernelINS2_10policy_hubIdjN4cuda3std3__44plusIdEEE10Policy1000EPdSC_iS9_ddNS7_10__identityEEEvT0_T1_T2_T3_T4_T6_E12temp_storage+104];
	add.f64 	%fd101, %fd99, %fd100;
	ld.shared.f64 	%fd102, [_ZZN3cub18CUB_300001_SM_10006detail6reduce28DeviceReduceSingleTileKernelINS2_10policy_hubIdjN4cuda3std3__44plusIdEEE10Policy1000EPdSC_iS9_ddNS7_10__identityEEEvT0_T1_T2_T3_T4_T6_E12temp_storage+112];
	add.f64 	%fd103, %fd101, %fd102;
	ld.shared.f64 	%fd104, [_ZZN3cub18CUB_300001_SM_10006detail6reduce28DeviceReduceSingleTileKernelINS2_10policy_hubIdjN4cuda3std3__44plusIdEEE10Policy1000EPdSC_iS9_ddNS7_10__identityEEEvT0_T1_T2_T3_T4_T6_E12temp_storage+120];
	add.f64 	%fd105, %fd103, %fd104;
	ld.shared.f64 	%fd106, [_ZZN3cub18CUB_300001_SM_10006detail6reduce28DeviceReduceSingleTileKernelINS2_10policy_hubIdjN4cuda3std3__44plusIdEEE10Policy1000EPdSC_iS9_ddNS7_10__identityEEEvT0_T1_T2_T3_T4_T6_E12temp_storage+128];
	add.f64 	%fd107, %fd105, %fd106;
	ld.shared.f64 	%fd108, [_ZZN3cub18CUB_300001_SM_10006detail6reduce28DeviceReduceSingleTileKernelINS2_10policy_hubIdjN4cuda3std3__44plusIdEEE10Policy1000EPdSC_iS9_ddNS7_10__identityEEEvT0_T1_T2_T3_T4_T6_E12temp_storage+136];
	add.f64 	%fd109, %fd107, %fd108;
	ld.shared.f64 	%fd110, [_ZZN3cub18CUB_300001_SM_10006detail6reduce28DeviceReduceSingleTileKernelINS2_10policy_hubIdjN4cuda3std3__44plusIdEEE10Policy1000EPdSC_iS9_ddNS7_10__identityEEEvT0_T1_T2_T3_T4_T6_E12temp_storage+144];
	add.f64 	%fd111, %fd109, %fd110;
	ld.shared.f64 	%fd112, [_ZZN3cub18CUB_300001_SM_10006detail6reduce28DeviceReduceSingleTileKernelINS2_10policy_hubIdjN4cuda3std3__44plusIdEEE10Policy1000EPdSC_iS9_ddNS7_10__identityEEEvT0_T1_T2_T3_T4_T6_E12temp_storage+152];
	add.f64 	%fd113, %fd111, %fd112;
	ld.shared.f64 	%fd114, [_ZZN3cub18CUB_300001_SM_10006detail6reduce28DeviceReduceSingleTileKernelINS2_10policy_hubIdjN4cuda3std3__44plusIdEEE10Policy1000EPdSC_iS9_ddNS7_10__identityEEEvT0_T1_T2_T3_T4_T6_E12temp_storage+160];
	add.f64 	%fd115, %fd113, %fd114;
	ld.shared.f64 	%fd116, [_ZZN3cub18CUB_300001_SM_10006detail6reduce28DeviceReduceSingleTileKernelINS2_10policy_hubIdjN4cuda3std3__44plusIdEEE10Policy1000EPdSC_iS9_ddNS7_10__identityEEEvT0_T1_T2_T3_T4_T6_E12temp_storage+168];
	add.f64 	%fd117, %fd115, %fd116;
	ld.shared.f64 	%fd118, [_ZZN3cub18CUB_300001_SM_10006detail6reduce28DeviceReduceSingleTileKernelINS2_10policy_hubIdjN4cuda3std3__44plusIdEEE10Policy1000EPdSC_iS9_ddNS7_10__identityEEEvT0_T1_T2_T3_T4_T6_E12temp_storage+176];
	add.f64 	%fd263, %fd117, %fd118;
$L__BB16_37:
	mov.u32 	%r224, %tid.x;
	setp.ne.s32 	%p60, %r224, 0;
	@%p60 bra 	$L__BB16_39;
	add.f64 	%fd249, %fd30, %fd263;
	st.global.f64 	[%rd1], %fd249;
$L__BB16_39:
	ret;

}
	// .globl	_ZN3cub18CUB_300001_SM_10006detail6reduce28DeviceReduceSingleTileKernelINS2_10policy_hubIdyN4cuda3std3__44plusIdEEE10Policy1000EN6thrust24THRUST_300001_SM_1000_NS10device_ptrIdEEPdyS9_ddNS7_10__identityEEEvT0_T1_T2_T3_T4_T6_
.visible .entry _ZN3cub18CUB_300001_SM_10006detail6reduce28DeviceReduceSingleTileKernelINS2_10policy_hubIdyN4cuda3std3__44plusIdEEE10Policy1000EN6thrust24THRUST_300001_SM_1000_NS10device_ptrIdEEPdyS9_ddNS7_10__identityEEEvT0_T1_T2_T3_T4_T6_(
	.param .align 8 .b8 _ZN3cub18CUB_300001_SM_10006detail6reduce28DeviceReduceSingleTileKernelINS2_10policy_hubIdyN4cuda3std3__44plusIdEEE10Policy1000EN6thrust24THRUST_300001_SM_1000_NS10device_ptrIdEEPdyS9_ddNS7_10__identityEEEvT0_T1_T2_T3_T4_T6__param_0[8],
	.param .u64 .ptr .align 1 _ZN3cub18CUB_300001_SM_10006detail6reduce28DeviceReduceSingleTileKernelINS2_10policy_hubIdyN4cuda3std3__44plusIdEEE10Policy1000EN6thrust24THRUST_300001_SM_1000_NS10device_ptrIdEEPdyS9_ddNS7_10__identityEEEvT0_T1_T2_T3_T4_T6__param_1,
	.param .u64 _ZN3cub18CUB_300001_SM_10006detail6reduce28DeviceReduceSingleTileKernelINS2_10policy_hubIdyN4cuda3std3__44plusIdEEE10Policy1000EN6thrust24THRUST_300001_SM_1000_NS10device_ptrIdEEPdyS9_ddNS7_10__identityEEEvT0_T1_T2_T3_T4_T6__param_2,
	.param .align 1 .b8 _ZN3cub18CUB_300001_SM_10006detail6reduce28DeviceReduceSingleTileKernelINS2_10policy_hubIdyN4cuda3std3__44plusIdEEE10Policy1000EN6thrust24THRUST_300001_SM_1000_NS10device_ptrIdEEPdyS9_ddNS7_10__identityEEEvT0_T1_T2_T3_T4_T6__param_3[1],
	.param .f64 _ZN3cub18CUB_300001_SM_10006detail6reduce28DeviceReduceSingleTileKernelINS2_10policy_hubIdyN4cuda3std3__44plusIdEEE10Policy1000EN6thrust24THRUST_300001_SM_1000_NS10device_ptrIdEEPdyS9_ddNS7_10__identityEEEvT0_T1_T2_T3_T4_T6__param_4,
	.param .align 1 .b8 _ZN3cub18CUB_300001_SM_10006detail6reduce28DeviceReduceSingleTileKernelINS2_10policy_hubIdyN4cuda3std3__44plusIdEEE10Policy1000EN6thrust24THRUST_300001_SM_1000_NS10device_ptrIdEEPdyS9_ddNS7_10__identityEEEvT0_T1_T2_T3_T4_T6__param_5[1]
)
.maxntid 512
.minnctapersm 1
{
	.reg .pred 	%p<67>;
	.reg .b32 	%r<246>;
	.reg .b64 	%rd<86>;
	.reg .b64 	%fd<348>;
	// demoted variable
	.shared .align 8 .b8 _ZZN3cub18CUB_300001_SM_10006detail6reduce28DeviceReduceSingleTileKernelINS2_10policy_hubIdyN4cuda3std3__44plusIdEEE10Policy1000EN6thrust24THRUST_300001_SM_1000_NS10device_ptrIdEEPdyS9_ddNS7_10__identityEEEvT0_T1_T2_T3_T4_T6_E12temp_storage[152];
	ld.param.u64 	%rd18, [_ZN3cub18CUB_300001_SM_10006detail6reduce28DeviceReduceSingleTileKernelINS2_10policy_hubIdyN4cuda3std3__44plusIdEEE10Policy1000EN6thrust24THRUST_300001_SM_1000_NS10device_ptrIdEEPdyS9_ddNS7_10__identityEEEvT0_T1_T2_T3_T4_T6__param_0];
	ld.param.u64 	%rd20, [_ZN3cub18CUB_300001_SM_10006detail6reduce28DeviceReduceSingleTileKernelINS2_10policy_hubIdyN4cuda3std3__44plusIdEEE10Policy1000EN6thrust24THRUST_300001_SM_1000_NS10device_ptrIdEEPdyS9_ddNS7_10__identityEEEvT0_T1_T2_T3_T4_T6__param_1];
	ld.param.u64 	%rd19, [_ZN3cub18CUB_300001_SM_10006detail6reduce28DeviceReduceSingleTileKernelINS2_10policy_hubIdyN4cuda3std3__44plusIdEEE10Policy1000EN6thrust24THRUST_300001_SM_1000_NS10device_ptrIdEEPdyS9_ddNS7_10__identityEEEvT0_T1_T2_T3_T4_T6__param_2];
	ld.param.f64 	%fd42, [_ZN3cub18CUB_300001_SM_10006detail6reduce28DeviceReduceSingleTileKernelINS2_10policy_hubIdyN4cuda3std3__44plusIdEEE10Policy1000EN6thrust24THRUST_300001_SM_1000_NS10device_ptrIdEEPdyS9_ddNS7_10__identityEEEvT0_T1_T2_T3_T4_T6__param_4];
	cvta.to.global.u64 	%rd1, %rd20;
	setp.ne.s64 	%p1, %rd19, 0;
	@%p1 bra 	$L__BB17_3;
	mov.u32 	%r231, %tid.x;
	setp.ne.s32 	%p66, %r231, 0;
	@%p66 bra 	$L__BB17_51;
	st.global.f64 	[%rd1], %fd42;
	bra.uni 	$L__BB17_51;
$L__BB17_3:
	cvta.to.global.u64 	%rd2, %rd18;
	setp.gt.u64 	%p2, %rd19, 3583;
	@%p2 bra 	$L__BB17_28;
	cvt.u32.u64 	%r1, %rd19;
	mov.u32 	%r2, %tid.x;
	setp.ge.u32 	%p24, %r2, %r1;
	mov.f64 	%fd335, 0d0000000000000000;
	mov.u32 	%r235, %r2;
	@%p24 bra 	$L__BB17_6;
	mul.wide.u32 	%rd51, %r2, 8;
	add.s64 	%rd52, %rd2, %rd51;
	ld.global.f64 	%fd335, [%rd52];
	add.s32 	%r235, %r2, 512;
$L__BB17_6:
	setp.ge.u32 	%p25, %r235, %r1;
	@%p25 bra 	$L__BB17_19;
	not.b32 	%r108, %r235;
	add.s32 	%r109, %r108, %r1;
	shr.u32 	%r110, %r109, 9;
	add.s32 	%r5, %r110, 1;
	and.b32  	%r6, %r5, 15;
	setp.lt.u32 	%p26, %r109, 7680;
	@%p26 bra 	$L__BB17_10;
	and.b32  	%r111, %r5, 16777200;
	neg.s32 	%r233, %r111;
	mul.wide.u32 	%rd53, %r235, 8;
	add.s64 	%rd54, %rd53, %rd2;
	add.s64 	%rd81, %rd54, 32768;
$L__BB17_9:
	.pragma "nounroll";
	ld.global.f64 	%fd169, [%rd81+-32768];
	add.f64 	%fd170, %fd335, %fd169;
	ld.global.f64 	%fd171, [%rd81+-28672];
	add.f64 	%fd172, %fd170, %fd171;
	ld.global.f64 	%fd173, [%rd81+-24576];
	add.f64 	%fd174, %fd172, %fd173;
	ld.global.f64 	%fd175, [%rd81+-20480];
	add.f64 	%fd176, %fd174, %fd175;
	ld.global.f64 	%fd177, [%rd81+-16384];
	add.f64 	%fd178, %fd176, %fd177;
	ld.global.f64 	%fd179, [%rd81+-12288];
	add.f64 	%fd180, %fd178, %fd179;
	ld.global.f64 	%fd181, [%rd81+-8192];
	add.f64 	%fd182, %fd180, %fd181;
	ld.global.f64 	%fd183, [%rd81+-4096];
	add.f64 	%fd184, %fd182, %fd183;
	ld.global.f64 	%fd185, [%rd81];
	add.f64 	%fd186, %fd184, %fd185;
	ld.global.f64 	%fd187, [%rd81+4096];
	add.f64 	%fd188, %fd186, %fd187;
	ld.global.f64 	%fd189, [%rd81+8192];
	add.f64 	%fd190, %fd188, %fd189;
	ld.global.f64 	%fd191, [%rd81+12288];
	add.f64 	%fd192, %fd190, %fd191;
	ld.global.f64 	%fd193, [%rd81+16384];
	add.f64 	%fd194, %fd192, %fd193;
	ld.global.f64 	%fd195, [%rd81+20480];
	add.f64 	%fd196, %fd194, %fd195;
	ld.global.f64 	%fd197, [%rd81+24576];
	add.f64 	%fd198, %fd196, %fd197;
	ld.global.f64 	%fd199, [%rd81+28672];
	add.f64 	%fd335, %fd198, %fd199;
	add.s32 	%r235, %r235, 8192;
	add.s32 	%r233, %r233, 16;
	add.s64 	%rd81, %rd81, 65536;
	setp.ne.s32 	%p27, %r233, 0;
	@%p27 bra 	$L__BB17_9;
$L__BB17_10:
	setp.eq.s32 	%p28, %r6, 0;
	@%p28 bra 	$L__BB17_19;
	and.b32  	%r13, %r5, 7;
	setp.lt.u32 	%p29, %r6, 8;
	@%p29 bra 	$L__BB17_13;
	mul.wide.s32 	%rd55, %r235, 8;
	add.s64 	%rd56, %rd2, %rd55;
	ld.global.f64 	%fd201, [%rd56];
	add.f64 	%fd202, %fd335, %fd201;
	ld.global.f64 	%fd203, [%rd56+4096];
	add.f64 	%fd204, %fd202, %fd203;
	ld.global.f64 	%fd205, [%rd56+8192];
	add.f64 	%fd206, %fd204, %fd205;
	ld.global.f64 	%fd207, [%rd56+12288];
	add.f64 	%fd208, %fd206, %fd207;
	ld.global.f64 	%fd209, [%rd56+16384];
	add.f64 	%fd210, %fd208, %fd209;
	ld.global.f64 	%fd211, [%rd56+20480];
	add.f64 	%fd212, %fd210, %fd211;
	ld.global.f64 	%fd213, [%rd56+24576];
	add.f64 	%fd214, %fd212, %fd213;
	ld.global.f64 	%fd215, [%rd56+28672];
	add.f64 	%fd335, %fd214, %fd215;
	add.s32 	%r235, %r235, 4096;
$L__BB17_13:
	setp.eq.s32 	%p30, %r13, 0;
	@%p30 bra 	$L__BB17_19;
	and.b32  	%r16, %r5, 3;
	setp.lt.u32 	%p31, %r13, 4;
	@%p31 bra 	$L__BB17_16;
	mul.wide.s32 	%rd57, %r235, 8;
	add.s64 	%rd58, %rd2, %rd57;
	ld.global.f64 	%fd217, [%rd58];
	add.f64 	%fd218, %fd335, %fd217;
	ld.global.f64 	%fd219, [%rd58+4096];
	add.f64 	%fd220, %fd218, %fd219;
	ld.global.f64 	%fd221, [%rd58+8192];
	add.f64 	%fd222, %fd220, %fd221;
	ld.global.f64 	%fd223, [%rd58+12288];
	add.f64 	%fd335, %fd222, %fd223;
	add.s32 	%r235, %r235, 2048;
$L__BB17_16:
	setp.eq.s32 	%p32, %r16, 0;
	@%p32 bra 	$L__BB17_19;
	neg.s32 	%r238, %r16;
$L__BB17_18:
	.pragma "nounroll";
	mul.wide.s32 	%rd59, %r235, 8;
	add.s64 	%rd60, %rd2, %rd59;
	ld.global.f64 	%fd224, [%rd60];
	add.f64 	%fd335, %fd335, %fd224;
	add.s32 	%r235, %r235, 512;
	add.s32 	%r238, %r238, 1;
	setp.ne.s32 	%p33, %r238, 0;
	@%p33 bra 	$L__BB17_18;
$L__BB17_19:
	setp.lt.u64 	%p34, %rd19, 512;
	@%p34 bra 	$L__BB17_24;
	// begin inline asm
	mov.u32 %r175, %laneid;
	// end inline asm
	mov.b64 	%rd71, %fd335;
	mov.b64 	{%r177, %r182}, %rd71;
	mov.b32 	%r183, 1;
	mov.b32 	%r224, 31;
	mov.b32 	%r225, -1;
	// begin inline asm
	shfl.sync.down.b32 %r176, %r177, %r183, %r224, %r225;
	// end inline asm
	// begin inline asm
	shfl.sync.down.b32 %r181, %r182, %r183, %r224, %r225;
	// end inline asm
	mov.b64 	%rd72, {%r176, %r181};
	mov.b64 	%fd283, %rd72;
	setp.gt.s32 	%p58, %r175, 30;
	add.f64 	%fd284, %fd335, %fd283;
	selp.f64 	%fd285, %fd335, %fd284, %p58;
	mov.b64 	%rd73, %fd285;
	mov.b64 	{%r187, %r192}, %rd73;
	mov.b32 	%r193, 2;
	// begin inline asm
	shfl.sync.down.b32 %r186, %r187, %r193, %r224, %r225;
	// end inline asm
	// begin inline asm
	shfl.sync.down.b32 %r191, %r192, %r193, %r224, %r225;
	// end inline asm
	mov.b64 	%rd74, {%r186, %r191};
	mov.b64 	%fd286, %rd74;
	setp.gt.s32 	%p59, %r175, 29;
	add.f64 	%fd287, %fd285, %fd286;
	selp.f64 	%fd288, %fd285, %fd287, %p59;
	mov.b64 	%rd75, %fd288;
	mov.b64 	{%r197, %r202}, %rd75;
	mov.b32 	%r203, 4;
	// begin inline asm
	shfl.sync.down.b32 %r196, %r197, %r203, %r224, %r225;
	// end inline asm
	// begin inline asm
	shfl.sync.down.b32 %r201, %r202, %r203, %r224, %r225;
	// end inline asm
	mov.b64 	%rd76, {%r196, %r201};
	mov.b64 	%fd289, %rd76;
	setp.gt.s32 	%p60, %r175, 27;
	add.f64 	%fd290, %fd288, %fd289;
	selp.f64 	%fd291, %fd288, %fd290, %p60;
	mov.b64 	%rd77, %fd291;
	mov.b64 	{%r207, %r212}, %rd77;
	mov.b32 	%r213, 8;
	// begin inline asm
	shfl.sync.down.b32 %r206, %r207, %r213, %r224, %r225;
	// end inline asm
	// begin inline asm
	shfl.sync.down.b32 %r211, %r212, %r213, %r224, %r225;
	// end inline asm
	mov.b64 	%rd78, {%r206, %r211};
	mov.b64 	%fd292, %rd78;
	setp.gt.s32 	%p61, %r175, 23;
	add.f64 	%fd293, %fd291, %fd292;
	selp.f64 	%fd294, %fd291, %fd293, %p61;
	mov.b64 	%rd79, %fd294;
	mov.b64 	{%r217, %r222}, %rd79;
	mov.b32 	%r223, 16;
	// begin inline asm
	shfl.sync.down.b32 %r216, %r217, %r223, %r224, %r225;
	// end inline asm
	// begin inline asm
	shfl.sync.down.b32 %r221, %r222, %r223, %r224, %r225;
	// end inline asm
	mov.b64 	%rd80, {%r216, %r221};
	mov.b64 	%fd295, %rd80;
	setp.gt.s32 	%p62, %r175, 15;
	add.f64 	%fd16, %fd294, %fd295;
	selp.f64 	%fd347, %fd294, %fd16, %p62;
	setp.ne.s32 	%p63, %r175, 0;
	@%p63 bra 	$L__BB17_22;
	shr.u32 	%r226, %r2, 2;
	and.b32  	%r227, %r226, 248;
	mov.u32 	%r228, _ZZN3cub18CUB_300001_SM_10006detail6reduce28DeviceReduceSingleTileKernelINS2_10policy_hubIdyN4cuda3std3__44plusIdEEE10Policy1000EN6thrust24THRUST_300001_SM_1000_NS10device_ptrIdEEPdyS9_ddNS7_10__identityEEEvT0_T1_T2_T3_T4_T6_E12temp_storage;
	add.s32 	%r229, %r228, %r227;
	st.shared.f64 	[%r229+16], %fd16;
$L__BB17_22:
	bar.sync 	0;
	setp.ne.s32 	%p64, %r2, 0;
	@%p64 bra 	$L__BB17_49;
	ld.shared.f64 	%fd296, [_ZZN3cub18CUB_300001_SM_10006detail6reduce28DeviceReduceSingleTileKernelINS2_10policy_hubIdyN4cuda3std3__44plusIdEEE10Policy1000EN6thrust24THRUST_300001_SM_1000_NS10device_ptrIdEEPdyS9_ddNS7_10__identityEEEvT0_T1_T2_T3_T4_T6_E12temp_storage+24];
	add.f64 	%fd297, %fd347, %fd296;
	ld.shared.f64 	%fd298, [_ZZN3cub18CUB_300001_SM_10006detail6reduce28DeviceReduceSingleTileKernelINS2_10policy_hubIdyN4cuda3std3__44plusIdEEE10Policy1000EN6thrust24THRUST_300001_SM_1000_NS10device_ptrIdEEPdyS9_ddNS7_10__identityEEEvT0_T1_T2_T3_T4_T6_E12temp_storage+32];
	add.f64 	%fd299, %fd297, %fd298;
	ld.shared.f64 	%fd300, [_ZZN3cub18CUB_300001_SM_10006detail6reduce28DeviceReduceSingleTileKernelINS2_10policy_hubIdyN4cuda3std3__44plusIdEEE10Policy1000EN6thrust24THRUST_300001_SM_1000_NS10device_ptrIdEEPdyS9_ddNS7_10__identityEEEvT0_T1_T2_T3_T4_T6_E12temp_storage+40];
	add.f64 	%fd301, %fd299, %fd300;
	ld.shared.f64 	%fd302, [_ZZN3cub18CUB_300001_SM_10006detail6reduce28DeviceReduceSingleTileKernelINS2_10policy_hubIdyN4cuda3std3__44plusIdEEE10Policy1000EN6thrust24THRUST_300001_SM_1000_NS10device_ptrIdEEPdyS9_ddNS7_10__identityEEEvT0_T1_T2_T3_T4_T6_E12temp_storage+48];
	add.f64 	%fd303, %fd301, %fd302;
	ld.shared.f64 	%fd304, [_ZZN3cub18CUB_300001_SM_10006detail6reduce28DeviceReduceSingleTileKernelINS2_10policy_hubIdyN4cuda3std3__44plusIdEEE10Policy1000EN6thrust24THRUST_300001_SM_1000_NS10device_ptrIdEEPdyS9_ddNS7_10__identityEEEvT0_T1_T2_T3_T4_T6_E12temp_storage+56];
	add.f64 	%fd305, %fd303, %fd304;
	ld.shared.f64 	%fd306, [_ZZN3cub18CUB_300001_SM_10006detail6reduce28DeviceReduceSingleTileKernelINS2_10policy_hubIdyN4cuda3std3__44plusIdEEE10Policy1000EN6thrust24THRUST_300001_SM_1000_NS10device_ptrIdEEPdyS9_ddNS7_10__identityEEEvT0_T1_T2_T3_T4_T6_E12temp_storage+64];
	add.f64 	%fd307, %fd305, %fd306;
	ld.shared.f64 	%fd308, [_ZZN3cub18CUB_300001_SM_10006detail6reduce28DeviceReduceSingleTileKernelINS2_10policy_hubIdyN4cuda3std3__44plusIdEEE10Policy1000EN6thrust24THRUST_300001_SM_1000_NS10device_ptrIdEEPdyS9_ddNS7_10__identityEEEvT0_T1_T2_T3_T4_T6_E12temp_storage+72];
	add.f64 	%fd309, %fd307, %fd308;
	ld.shared.f64 	%fd310, [_ZZN3cub18CUB_300001_SM_10006detail6reduce28DeviceReduceSingleTileKernelINS2_10policy_hubIdyN4cuda3std3__44plusIdEEE10Policy1000EN6thrust24THRUST_300001_SM_1000_NS10device_ptrIdEEPdyS9_ddNS7_10__identityEEEvT0_T1_T2_T3_T4_T6_E12temp_storage+80];
	add.f64 	%fd311, %fd309, %fd310;
	ld.shared.f64 	%fd312, [_ZZN3cub18CUB_300001_SM_10006detail6reduce28DeviceReduceSingleTileKernelINS2_10policy_hubIdyN4cuda3std3__44plusIdEEE10Policy1000EN6thrust24THRUST_300001_SM_1000_NS10device_ptrIdEEPdyS9_ddNS7_10__identityEEEvT0_T1_T2_T3_T4_T6_E12temp_storage+88];
	add.f64 	%fd313, %fd311, %fd312;
	ld.shared.f64 	%fd314, [_ZZN3cub18CUB_300001_SM_10006detail6reduce28DeviceReduceSingleTileKernelINS2_10policy_hubIdyN4cuda3std3__44plusIdEEE10Policy1000EN6thrust24THRUST_300001_SM_1000_NS10device_ptrIdEEPdyS9_ddNS7_10__identityEEEvT0_T1_T2_T3_T4_T6_E12temp_storage+96];
	add.f64 	%fd315, %fd313, %fd314;
	ld.shared.f64 	%fd316, [_ZZN3cub18CUB_300001_SM_10006detail6reduce28DeviceReduceSingleTileKernelINS2_10policy_hubIdyN4cuda3std3__44plusIdEEE10Policy1000EN6thrust24THRUST_300001_SM_1000_NS10device_ptrIdEEPdyS9_ddNS7_10__identityEEEvT0_T1_T2_T3_T4_T6_E12temp_storage+104];
	add.f64 	%fd317, %fd315, %fd316;
	ld.shared.f64 	%fd318, [_ZZN3cub18CUB_300001_SM_10006detail6reduce28DeviceReduceSingleTileKernelINS2_10policy_hubIdyN4cuda3std3__44plusIdEEE10Policy1000EN6thrust24THRUST_300001_SM_1000_NS10device_ptrIdEEPdyS9_ddNS7_10__identityEEEvT0_T1_T2_T3_T4_T6_E12temp_storage+112];
	add.f64 	%fd319, %fd317, %fd318;
	ld.shared.f64 	%fd320, [_ZZN3cub18CUB_300001_SM_10006detail6reduce28DeviceReduceSingleTileKernelINS2_10policy_hubIdyN4cuda3std3__44plusIdEEE10Policy1000EN6thrust24THRUST_300001_SM_1000_NS10device_ptrIdEEPdyS9_ddNS7_10__identityEEEvT0_T1_T2_T3_T4_T6_E12temp_storage+120];
	add.f64 	%fd321, %fd319, %fd320;
	ld.shared.f64 	%fd322, [_ZZN3cub18CUB_300001_SM_10006detail6reduce28DeviceReduceSingleTileKernelINS2_10policy_hubIdyN4cuda3std3__44plusIdEEE10Policy1000EN6thrust24THRUST_300001_SM_1000_NS10device_ptrIdEEPdyS9_ddNS7_10__identityEEEvT0_T1_T2_T3_T4_T6_E12temp_storage+128];
	add.f64 	%fd323, %fd321, %fd322;
	ld.shared.f64 	%fd324, [_ZZN3cub18CUB_300001_SM_10006detail6reduce28DeviceReduceSingleTileKernelINS2_10policy_hubIdyN4cuda3std3__44plusIdEEE10Policy1000EN6thrust24THRUST_300001_SM_1000_NS10device_ptrIdEEPdyS9_ddNS7_10__identityEEEvT0_T1_T2_T3_T4_T6_E12temp_storage+136];
	add.f64 	%fd347, %fd323, %fd324;
	bra.uni 	$L__BB17_49;
$L__BB17_24:
	// begin inline asm
	mov.u32 %r112, %laneid;
	// end inline asm
	and.b32  	%r163, %r2, 992;
	add.s32 	%r164, %r163, 32;
	setp.gt.u32 	%p35, %r164, %r1;
	not.b32 	%r165, %r163;
	add.s32 	%r166, %r1, %r165;
	selp.b32 	%r161, %r166, 31, %p35;
	mov.b64 	%rd61, %fd335;
	mov.b64 	{%r114, %r119}, %rd61;
	mov.b32 	%r120, 1;
	mov.b32 	%r162, -1;
	// begin inline asm
	shfl.sync.down.b32 %r113, %r114, %r120, %r161, %r162;
	// end inline asm
	// begin inline asm
	shfl.sync.down.b32 %r118, %r119, %r120, %r161, %r162;
	// end inline asm
	mov.b64 	%rd62, {%r113, %r118};
	mov.b64 	%fd225, %rd62;
	setp.lt.s32 	%p36, %r112, %r161;
	add.f64 	%fd226, %fd335, %fd225;
	selp.f64 	%fd227, %fd226, %fd335, %p36;
	mov.b64 	%rd63, %fd227;
	mov.b64 	{%r124, %r129}, %rd63;
	mov.b32 	%r130, 2;
	// begin inline asm
	shfl.sync.down.b32 %r123, %r124, %r130, %r161, %r162;
	// end inline asm
	// begin inline asm
	shfl.sync.down.b32 %r128, %r129, %r130, %r161, %r162;
	// end inline asm
	mov.b64 	%rd64, {%r123, %r128};
	mov.b64 	%fd228, %rd64;
	add.s32 	%r167, %r112, 2;
	setp.gt.s32 	%p37, %r167, %r161;
	add.f64 	%fd229, %fd227, %fd228;
	selp.f64 	%fd230, %fd227, %fd229, %p37;
	mov.b64 	%rd65, %fd230;
	mov.b64 	{%r134, %r139}, %rd65;
	mov.b32 	%r140, 4;
	// begin inline asm
	shfl.sync.down.b32 %r133, %r134, %r140, %r161, %r162;
	// end inline asm
	// begin inline asm
	shfl.sync.down.b32 %r138, %r139, %r140, %r161, %r162;
	// end inline asm
	mov.b64 	%rd66, {%r133, %r138};
	mov.b64 	%fd231, %rd66;
	add.s32 	%r168, %r112, 4;
	setp.gt.s32 	%p38, %r168, %r161;
	add.f64 	%fd232, %fd230, %fd231;
	selp.f64 	%fd233, %fd230, %fd232, %p38;
	mov.b64 	%rd67, %fd233;
	mov.b64 	{%r144, %r149}, %rd67;
	mov.b32 	%r150, 8;
	// begin inline asm
	shfl.sync.down.b32 %r143, %r144, %r150, %r161, %r162;
	// end inline asm
	// begin inline asm
	shfl.sync.down.b32 %r148, %r149, %r150, %r161, %r162;
	// end inline asm
	mov.b64 	%rd68, {%r143, %r148};
	mov.b64 	%fd234, %rd68;
	add.s32 	%r169, %r112, 8;
	setp.gt.s32 	%p39, %r169, %r161;
	add.f64 	%fd235, %fd233, %fd234;
	selp.f64 	%fd236, %fd233, %fd235, %p39;
	mov.b64 	%rd69, %fd236;
	mov.b64 	{%r154, %r159}, %rd69;
	mov.b32 	%r160, 16;
	// begin inline asm
	shfl.sync.down.b32 %r153, %r154, %r160, %r161, %r162;
	// end inline asm
	// begin inline asm
	shfl.sync.down.b32 %r158, %r159, %r160, %r161, %r162;
	// end inline asm
	mov.b64 	%rd70, {%r153, %r158};
	mov.b64 	%fd237, %rd70;
	add.s32 	%r170, %r112, 16;
	setp.gt.s32 	%p40, %r170, %r161;
	add.f64 	%fd238, %fd236, %fd237;
	selp.f64 	%fd347, %fd236, %fd238, %p40;
	setp.ne.s32 	%p41, %r112, 0;
	@%p41 bra 	$L__BB17_26;
	shr.u32 	%r171, %r2, 2;
	and.b32  	%r172, %r171, 248;
	mov.u32 	%r173, _ZZN3cub18CUB_300001_SM_10006detail6reduce28DeviceReduceSingleTileKernelINS2_10policy_hubIdyN4cuda3std3__44plusIdEEE10Policy1000EN6thrust24THRUST_300001_SM_1000_NS10device_ptrIdEEPdyS9_ddNS7_10__identityEEEvT0_T1_T2_T3_T4_T6_E12temp_storage;
	add.s32 	%r174, %r173, %r172;
	st.shared.f64 	[%r174+16], %fd347;
$L__BB17_26:
	bar.sync 	0;
	setp.ne.s32 	%p42, %r2, 0;
	@%p42 bra 	$L__BB17_49;
	setp.gt.u64 	%p43, %rd19, 32;
	ld.shared.f64 	%fd239, [_ZZN3cub18CUB_300001_SM_10006detail6reduce28DeviceReduceSingleTileKernelINS2_10policy_hubIdyN4cuda3std3__44plusIdEEE10Policy1000EN6thrust24THRUST_300001_SM_1000_NS10device_ptrIdEEPdyS9_ddNS7_10__identityEEEvT0_T1_T2_T3_T4_T6_E12temp_storage+24];
	add.f64 	%fd240, %fd347, %fd239;
	selp.f64 	%fd241, %fd240, %fd347, %p43;
	setp.gt.u64 	%p44, %rd19, 64;
	ld.shared.f64 	%fd242, [_ZZN3cub18CUB_300001_SM_10006detail6reduce28DeviceReduceSingleTileKernelINS2_10policy_hubIdyN4cuda3std3__44plusIdEEE10Policy1000EN6thrust24THRUST_300001_SM_1000_NS10device_ptrIdEEPdyS9_ddNS7_10__identityEEEvT0_T1_T2_T3_T4_T6_E12temp_storage+32];
	add.f64 	%fd243, %fd242, %fd241;
	selp.f64 	%fd244, %fd243, %fd241, %p44;
	setp.gt.u64 	%p45, %rd19, 96;
	ld.shared.f64 	%fd245, [_ZZN3cub18CUB_300001_SM_10006detail6reduce28DeviceReduceSingleTileKernelINS2_10policy_hubIdyN4cuda3std3__44plusIdEEE10Policy1000EN6thrust24THRUST_300001_SM_1000_NS10device_ptrIdEEPdyS9_ddNS7_10__identityEEEvT0_T1_T2_T3_T4_T6_E12temp_storage+40];
	add.f64 	%fd246, %fd245, %fd244;
	selp.f64 	%fd247, %fd246, %fd244, %p45;
	setp.gt.u64 	%p46, %rd19, 128;
	ld.shared.f64 	%fd248, [_ZZN3cub18CUB_300001_SM_10006detail6reduce28DeviceReduceSingleTileKernelINS2_10policy_hubIdyN4cuda3std3__44plusIdEEE10Policy1000EN6thrust24THRUST_300001_SM_1000_NS10device_ptrIdEEPdyS9_ddNS7_10__identityEEEvT0_T1_T2_T3_T4_T6_E12temp_storage+48];
	add.f64 	%fd249, %fd248, %fd247;
	selp.f64 	%fd250, %fd249, %fd247, %p46;
	setp.gt.u64 	%p47, %rd19, 160;
	ld.shared.f64 	%fd251, [_ZZN3cub18CUB_300001_SM_10006detail6reduce28DeviceReduceSingleTileKernelINS2_10policy_hubIdyN4cuda3std3__44plusIdEEE10Policy1000EN6thrust24THRUST_300001_SM_1000_NS10device_ptrIdEEPdyS9_ddNS7_10__identityEEEvT0_T1_T2_T3_T4_T6_E12temp_storage+56];
	add.f64 	%fd252, %fd251, %fd250;
	selp.f64 	%fd253, %fd252, %fd250, %p47;
	setp.gt.u64 	%p48, %rd19, 192;
	ld.shared.f64 	%fd254, [_ZZN3cub18CUB_300001_SM_10006detail6reduce28DeviceReduceSingleTileKernelINS2_10policy_hubIdyN4cuda3std3__44plusIdEEE10Policy1000EN6thrust24THRUST_300001_SM_1000_NS10device_ptrIdEEPdyS9_ddNS7_10__identityEEEvT0_T1_T2_T3_T4_T6_E12temp_storage+64];
	add.f64 	%fd255, %fd254, %fd253;
	selp.f64 	%fd256, %fd255, %fd253, %p48;
	setp.gt.u64 	%p49, %rd19, 224;
	ld.shared.f64 	%fd257, [_ZZN3cub18CUB_300001_SM_10006detail6reduce28DeviceReduceSingleTileKernelINS2_10policy_hubIdyN4cuda3std3__44plusIdEEE10Policy1000EN6thrust24THRUST_300001_SM_1000_NS10device_ptrIdEEPdyS9_ddNS7_10__identityEEEvT0_T1_T2_T3_T4_T6_E12temp_storage+72];
	add.f64 	%fd258, %fd257, %fd256;
	selp.f64 	%fd259, %fd258, %fd256, %p49;
	setp.gt.u64 	%p50, %rd19, 256;
	ld.shared.f64 	%fd260, [_ZZN3cub18CUB_300001_SM_10006detail6reduce28DeviceReduceSingleTileKernelINS2_10policy_hubIdyN4cuda3std3__44plusIdEEE10Policy1000EN6thrust24THRUST_300001_SM_1000_NS10device_ptrIdEEPdyS9_ddNS7_10__identityEEEvT0_T1_T2_T3_T4_T6_E12temp_storage+80];
	add.f64 	%fd261, %fd260, %fd259;
	selp.f64 	%fd262, %fd261, %fd259, %p50;
	setp.gt.u64 	%p51, %rd19, 288;
	ld.shared.f64 	%fd263, [_ZZN3cub18CUB_300001_SM_10006detail6reduce28DeviceReduceSingleTileKernelINS2_10policy_hubIdyN4cuda3std3__44plusIdEEE10Policy1000EN6thrust24THRUST_300001_SM_1000_NS10device_ptrIdEEPdyS9_ddNS7_10__identityEEEvT0_T1_T2_T3_T4_T6_E12temp_storage+88];
	add.f64 	%fd264, %fd263, %fd262;
	selp.f64 	%fd265, %fd264, %fd262, %p51;
	setp.gt.u64 	%p52, %rd19, 320;
	ld.shared.f64 	%fd266, [_ZZN3cub18CUB_300001_SM_10006detail6reduce28DeviceReduceSingleTileKernelINS2_10policy_hubIdyN4cuda3std3__44plusIdEEE10Policy1000EN6thrust24THRUST_300001_SM_1000_NS10device_ptrIdEEPdyS9_ddNS7_10__identityEEEvT0_T1_T2_T3_T4_T6_E12temp_storage+96];
	add.f64 	%fd267, %fd266, %fd265;
	selp.f64 	%fd268, %fd267, %fd265, %p52;
	setp.gt.u64 	%p53, %rd19, 352;
	ld.shared.f64 	%fd269, [_ZZN3cub18CUB_300001_SM_10006detail6reduce28DeviceReduceSingleTileKernelINS2_10policy_hubIdyN4cuda3std3__44plusIdEEE10Policy1000EN6thrust24THRUST_300001_SM_1000_NS10device_ptrIdEEPdyS9_ddNS7_10__identityEEEvT0_T1_T2_T3_T4_T6_E12temp_storage+104];
	add.f64 	%fd270, %fd269, %fd268;
	selp.f64 	%fd271, %fd270, %fd268, %p53;
	setp.gt.u64 	%p54, %rd19, 384;
	ld.shared.f64 	%fd272, [_ZZN3cub18CUB_300001_SM_10006detail6reduce28DeviceReduceSingleTileKernelINS2_10policy_hubIdyN4cuda3std3__44plusIdEEE10Policy1000EN6thrust24THRUST_300001_SM_1000_NS10device_ptrIdEEPdyS9_ddNS7_10__identityEEEvT0_T1_T2_T3_T4_T6_E12temp_storage+112];
	add.f64 	%fd273, %fd272, %fd271;
	selp.f64 	%fd274, %fd273, %fd271, %p54;
	setp.gt.u64 	%p55, %rd19, 416;
	ld.shared.f64 	%fd275, [_ZZN3cub18CUB_300001_SM_10006detail6reduce28DeviceReduceSingleTileKernelINS2_10policy_hubIdyN4cuda3std3__44plusIdEEE10Policy1000EN6thrust24THRUST_300001_SM_1000_NS10device_ptrIdEEPdyS9_ddNS7_10__identityEEEvT0_T1_T2_T3_T4_T6_E12temp_storage+120];
	add.f64 	%fd276, %fd275, %fd274;
	selp.f64 	%fd277, %fd276, %fd274, %p55;
	setp.gt.u64 	%p56, %rd19, 448;
	ld.shared.f64 	%fd278, [_ZZN3cub18CUB_300001_SM_10006detail6reduce28DeviceReduceSingleTileKernelINS2_10policy_hubIdyN4cuda3std3__44plusIdEEE10Policy1000EN6thrust24THRUST_300001_SM_1000_NS10device_ptrIdEEPdyS9_ddNS7_10__identityEEEvT0_T1_T2_T3_T4_T6_E12temp_storage+128];
	add.f64 	%fd279, %fd278, %fd277;
	selp.f64 	%fd280, %fd279, %fd277, %p56;
	setp.gt.u64 	%p57, %rd19, 480;
	ld.shared.f64 	%fd281, [_ZZN3cub18CUB_300001_SM_10006detail6reduce28DeviceReduceSingleTileKernelINS2_10policy_hubIdyN4cuda3std3__44plusIdEEE10Policy1000EN6thrust24THRUST_300001_SM_1000_NS10device_ptrIdEEPdyS9_ddNS7_10__identityEEEvT0_T1_T2_T3_T4_T6_E12temp_storage+136];
	add.f64 	%fd282, %fd281, %fd280;
	selp.f64 	%fd347, %fd282, %fd280, %p57;
	bra.uni 	$L__BB17_49;
$L__BB17_28:
	mov.u32 	%r24, %tid.x;
	cvt.u64.u32 	%rd6, %r24;
	mul.wide.u32 	%rd22, %r24, 8;
	add.s64 	%rd7, %rd2, %rd22;
	ld.global.f64 	%fd43, [%rd7];
	ld.global.f64 	%fd44, [%rd7+4096];
	ld.global.f64 	%fd45, [%rd7+8192];
	ld.global.f64 	%fd46, [%rd7+12288];
	ld.global.f64 	%fd47, [%rd7+16384];
	ld.global.f64 	%fd48, [%rd7+20480];
	ld.global.f64 	%fd49, [%rd7+24576];
	add.f64 	%fd50, %fd43, %fd44;
	add.f64 	%fd51, %fd50, %fd45;
	add.f64 	%fd52, %fd51, %fd46;
	add.f64 	%fd53, %fd52, %fd47;
	add.f64 	%fd54, %fd53, %fd48;
	add.f64 	%fd346, %fd54, %fd49;
	add.s64 	%rd8, %rd19, -3584;
	setp.lt.u64 	%p3, %rd8, 3584;
	mov.b64 	%rd83, 3584;
	@%p3 bra 	$L__BB17_32;
	mov.b64 	%rd83, 3584;
$L__BB17_30:
	shl.b64 	%rd24, %rd83, 3;
	add.s64 	%rd25, %rd7, %rd24;
	ld.global.f64 	%fd55, [%rd25];
	ld.global.f64 	%fd56, [%rd25+4096];
	ld.global.f64 	%fd57, [%rd25+8192];
	ld.global.f64 	%fd58, [%rd25+12288];
	ld.global.f64 	%fd59, [%rd25+16384];
	ld.global.f64 	%fd60, [%rd25+20480];
	ld.global.f64 	%fd61, [%rd25+24576];
	add.f64 	%fd62, %fd346, %fd55;
	add.f64 	%fd63, %fd62, %fd56;
	add.f64 	%fd64, %fd63, %fd57;
	add.f64 	%fd65, %fd64, %fd58;
	add.f64 	%fd66, %fd65, %fd59;
	add.f64 	%fd67, %fd66, %fd60;
	add.f64 	%fd346, %fd67, %fd61;
	sub.s64 	%rd26, %rd19, %rd83;
	setp.lt.u64 	%p4, %rd26, 3584;
	@%p4 bra 	$L__BB17_45;
	add.s64 	%rd83, %rd83, 3584;
	setp.le.u64 	%p5, %rd83, %rd8;
	@%p5 bra 	$L__BB17_30;
$L__BB17_32:
	setp.le.u64 	%p6, %rd19, %rd83;
	cvt.u32.u64 	%r42, %rd83;
	cvt.u32.u64 	%r43, %rd19;
	sub.s32 	%r44, %r43, %r42;
	setp.ge.s32 	%p7, %r24, %r44;
	or.pred  	%p8, %p6, %p7;
	@%p8 bra 	$L__BB17_45;
	not.b32 	%r47, %r24;
	add.s32 	%r48, %r47, %r43;
	sub.s32 	%r50, %r48, %r42;
	shr.u32 	%r51, %r50, 9;
	add.s32 	%r25, %r51, 1;
	and.b32  	%r26, %r25, 15;
	setp.lt.u32 	%p9, %r50, 7680;
	mov.u32 	%r242, %r24;
	@%p9 bra 	$L__BB17_36;
	and.b32  	%r52, %r25, 16777200;
	neg.s32 	%r240, %r52;
	add.s64 	%rd27, %rd83, %rd6;
	shl.b64 	%rd28, %rd27, 3;
	add.s64 	%rd29, %rd28, %rd2;
	add.s64 	%rd84, %rd29, 32768;
	mov.u32 	%r242, %r24;
$L__BB17_35:
	.pragma "nounroll";
	ld.global.f64 	%fd69, [%rd84+-32768];
	add.f64 	%fd70, %fd346, %fd69;
	ld.global.f64 	%fd71, [%rd84+-28672];
	add.f64 	%fd72, %fd70, %fd71;
	ld.global.f64 	%fd73, [%rd84+-24576];
	add.f64 	%fd74, %fd72, %fd73;
	ld.global.f64 	%fd75, [%rd84+-20480];
	add.f64 	%fd76, %fd74, %fd75;
	ld.global.f64 	%fd77, [%rd84+-16384];
	add.f64 	%fd78, %fd76, %fd77;
	ld.global.f64 	%fd79, [%rd84+-12288];
	add.f64 	%fd80, %fd78, %fd79;
	ld.global.f64 	%fd81, [%rd84+-8192];
	add.f64 	%fd82, %fd80, %fd81;
	ld.global.f64 	%fd83, [%rd84+-4096];
	add.f64 	%fd84, %fd82, %fd83;
	ld.global.f64 	%fd85, [%rd84];
	add.f64 	%fd86, %fd84, %fd85;
	ld.global.f64 	%fd87, [%rd84+4096];
	add.f64 	%fd88, %fd86, %fd87;
	ld.global.f64 	%fd89, [%rd84+8192];
	add.f64 	%fd90, %fd88, %fd89;
	ld.global.f64 	%fd91, [%rd84+12288];
	add.f64 	%fd92, %fd90, %fd91;
	ld.global.f64 	%fd93, [%rd84+16384];
	add.f64 	%fd94, %fd92, %fd93;
	ld.global.f64 	%fd95, [%rd84+20480];
	add.f64 	%fd96, %fd94, %fd95;
	ld.global.f64 	%fd97, [%rd84+24576];
	add.f64 	%fd98, %fd96, %fd97;
	ld.global.f64 	%fd99, [%rd84+28672];
	add.f64 	%fd346, %fd98, %fd99;
	add.s32 	%r242, %r242, 8192;
	add.s32 	%r240, %r240, 16;
	add.s64 	%rd84, %rd84, 65536;
	setp.ne.s32 	%p10, %r240, 0;
	@%p10 bra 	$L__BB17_35;
$L__BB17_36:
	setp.eq.s32 	%p11, %r26, 0;
	@%p11 bra 	$L__BB17_45;
	and.b32  	%r33, %r25, 7;
	setp.lt.u32 	%p12, %r26, 8;
	@%p12 bra 	$L__BB17_39;
	cvt.u64.u32 	%rd30, %r242;
	add.s64 	%rd31, %rd83, %rd30;
	shl.b64 	%rd32, %rd31, 3;
	add.s64 	%rd33, %rd2, %rd32;
	ld.global.f64 	%fd101, [%rd33];
	add.f64 	%fd102, %fd346, %fd101;
	ld.global.f64 	%fd103, [%rd33+4096];
	add.f64 	%fd104, %fd102, %fd103;
	ld.global.f64 	%fd105, [%rd33+8192];
	add.f64 	%fd106, %fd104, %fd105;
	ld.global.f64 	%fd107, [%rd33+12288];
	add.f64 	%fd108, %fd106, %fd107;
	ld.global.f64 	%fd109, [%rd33+16384];
	add.f64 	%fd110, %fd108, %fd109;
	ld.global.f64 	%fd111, [%rd33+20480];
	add.f64 	%fd112, %fd110, %fd111;
	ld.global.f64 	%fd113, [%rd33+24576];
	add.f64 	%fd114, %fd112, %fd113;
	ld.global.f64 	%fd115, [%rd33+28672];
	add.f64 	%fd346, %fd114, %fd115;
	add.s32 	%r242, %r242, 4096;
$L__BB17_39:
	setp.eq.s32 	%p13, %r33, 0;
	@%p13 bra 	$L__BB17_45;
	and.b32  	%r36, %r25, 3;
	setp.lt.u32 	%p14, %r33, 4;
	@%p14 bra 	$L__BB17_42;
	cvt.u64.u32 	%rd34, %r242;
	add.s64 	%rd35, %rd83, %rd34;
	shl.b64 	%rd36, %rd35, 3;
	add.s64 	%rd37, %rd2, %rd36;
	ld.global.f64 	%fd117, [%rd37];
	add.f64 	%fd118, %fd346, %fd117;
	ld.global.f64 	%fd119, [%rd37+4096];
	add.f64 	%fd120, %fd118, %fd119;
	ld.global.f64 	%fd121, [%rd37+8192];
	add.f64 	%fd122, %fd120, %fd121;
	ld.global.f64 	%fd123, [%rd37+12288];
	add.f64 	%fd346, %fd122, %fd123;
	add.s32 	%r242, %r242, 2048;
$L__BB17_42:
	setp.eq.s32 	%p15, %r36, 0;
	@%p15 bra 	$L__BB17_45;
	cvt.u64.u32 	%rd38, %r242;
	add.s64 	%rd39, %rd83, %rd38;
	shl.b64 	%rd40, %rd39, 3;
	add.s64 	%rd85, %rd2, %rd40;
	neg.s32 	%r245, %r36;
$L__BB17_44:
	.pragma "nounroll";
	ld.global.f64 	%fd124, [%rd85];
	add.f64 	%fd346, %fd346, %fd124;
	add.s64 	%rd85, %rd85, 4096;
	add.s32 	%r245, %r245, 1;
	setp.ne.s32 	%p16, %r245, 0;
	@%p16 bra 	$L__BB17_44;
$L__BB17_45:
	// begin inline asm
	mov.u32 %r53, %laneid;
	// end inline asm
	mov.b64 	%rd41, %fd346;
	mov.b64 	{%r55, %r60}, %rd41;
	mov.b32 	%r61, 1;
	mov.b32 	%r102, 31;
	mov.b32 	%r103, -1;
	// begin inline asm
	shfl.sync.down.b32 %r54, %r55, %r61, %r102, %r103;
	// end inline asm
	// begin inline asm
	shfl.sync.down.b32 %r59, %r60, %r61, %r102, %r103;
	// end inline asm
	mov.b64 	%rd42, {%r54, %r59};
	mov.b64 	%fd125, %rd42;
	setp.gt.s32 	%p17, %r53, 30;
	add.f64 	%fd126, %fd346, %fd125;
	selp.f64 	%fd127, %fd346, %fd126, %p17;
	mov.b64 	%rd43, %fd127;
	mov.b64 	{%r65, %r70}, %rd43;
	mov.b32 	%r71, 2;
	// begin inline asm
	shfl.sync.down.b32 %r64, %r65, %r71, %r102, %r103;
	// end inline asm
	// begin inline asm
	shfl.sync.down.b32 %r69, %r70, %r71, %r102, %r103;
	// end inline asm
	mov.b64 	%rd44, {%r64, %r69};
	mov.b64 	%fd128, %rd44;
	setp.gt.s32 	%p18, %r53, 29;
	add.f64 	%fd129, %fd127, %fd128;
	selp.f64 	%fd130, %fd127, %fd129, %p18;
	mov.b64 	%rd45, %fd130;
	mov.b64 	{%r75, %r80}, %rd45;
	mov.b32 	%r81, 4;
	// begin inline asm
	shfl.sync.down.b32 %r74, %r75, %r81, %r102, %r103;
	// end inline asm
	// begin inline asm
	shfl.sync.down.b32 %r79, %r80, %r81, %r102, %r103;
	// end inline asm
	mov.b64 	%rd46, {%r74, %r79};
	mov.b64 	%fd131, %rd46;
	setp.gt.s32 	%p19, %r53, 27;
	add.f64 	%fd132, %fd130, %fd131;
	selp.f64 	%fd133, %fd130, %fd132, %p19;
	mov.b64 	%rd47, %fd133;
	mov.b64 	{%r85, %r90}, %rd47;
	mov.b32 	%r91, 8;
	// begin inline asm
	shfl.sync.down.b32 %r84, %r85, %r91, %r102, %r103;
	// end inline asm
	// begin inline asm
	shfl.sync.down.b32 %r89, %r90, %r91, %r102, %r103;
	// end inline asm
	mov.b64 	%rd48, {%r84, %r89};
	mov.b64 	%fd134, %rd48;
	setp.gt.s32 	%p20, %r53, 23;
	add.f64 	%fd135, %fd133, %fd134;
	selp.f64 	%fd136, %fd133, %fd135, %p20;
	mov.b64 	%rd49, %fd136;
	mov.b64 	{%r95, %r100}, %rd49;
	mov.b32 	%r101, 16;
	// begin inline asm
	shfl.sync.down.b32 %r94, %r95, %r101, %r102, %r103;
	// end inline asm
	// begin inline asm
	shfl.sync.down.b32 %r99, %r100, %r101, %r102, %r103;
	// end inline asm
	mov.b64 	%rd50, {%r94, %r99};
	mov.b64 	%fd137, %rd50;
	setp.gt.s32 	%p21, %r53, 15;
	add.f64 	%fd38, %fd136, %fd137;
	selp.f64 	%fd347, %fd136, %fd38, %p21;
	setp.ne.s32 	%p22, %r53, 0;
	@%p22 bra 	$L__BB17_47;
	shr.u32 	%r104, %r24, 2;
	and.b32  	%r105, %r104, 248;
	mov.u32 	%r106, _ZZN3cub18CUB_300001_SM_10006detail6reduce28DeviceReduceSingleTileKernelINS2_10policy_hubIdyN4cuda3std3__44plusIdEEE10Policy1000EN6thrust24THRUST_300001_SM_1000_NS10device_ptrIdEEPdyS9_ddNS7_10__identityEEEvT0_T1_T2_T3_T4_T6_E12temp_storage;
	add.s32 	%r107, %r106, %r105;
	st.shared.f64 	[%r107+16], %fd38;
$L__BB17_47:
	bar.sync 	0;
	setp.ne.s32 	%p23, %r24, 0;
	@%p23 bra 	$L__BB17_49;
	ld.shared.f64 	%fd138, [_ZZN3cub18CUB_300001_SM_10006detail6reduce28DeviceReduceSingleTileKernelINS2_10policy_hubIdyN4cuda3std3__44plusIdEEE10Policy1000EN6thrust24THRUST_300001_SM_1000_NS10device_ptrIdEEPdyS9_ddNS7_10__identityEEEvT0_T1_T2_T3_T4_T6_E12temp_storage+24];
	add.f64 	%fd139, %fd347, %fd138;
	ld.shared.f64 	%fd140, [_ZZN3cub18CUB_300001_SM_10006detail6reduce28DeviceReduceSingleTileKernelINS2_10policy_hubIdyN4cuda3std3__44plusIdEEE10Policy1000EN6thrust24THRUST_300001_SM_1000_NS10device_ptrIdEEPdyS9_ddNS7_10__identityEEEvT0_T1_T2_T3_T4_T6_E12temp_storage+32];
	add.f64 	%fd141, %fd139, %fd140;
	ld.shared.f64 	%fd142, [_ZZN3cub18CUB_300001_SM_10006detail6reduce28DeviceReduceSingleTileKernelINS2_10policy_hubIdyN4cuda3std3__44plusIdEEE10Policy1000EN6thrust24THRUST_300001_SM_1000_NS10device_ptrIdEEPdyS9_ddNS7_10__identityEEEvT0_T1_T2_T3_T4_T6_E12temp_storage+40];
	add.f64 	%fd143, %fd141, %fd142;
	ld.shared.f64 	%fd144, [_ZZN3cub18CUB_300001_SM_10006detail6reduce28DeviceReduceSingleTileKernelINS2_10policy_hubIdyN4cuda3std3__44plusIdEEE10Policy1000EN6thrust24THRUST_300001_SM_1000_NS10device_ptrIdEEPdyS9_ddNS7_10__identityEEEvT0_T1_T2_T3_T4_T6_E12temp_storage+48];
	add.f64 	%fd145, %fd143, %fd144;
	ld.shared.f64 	%fd146, [_ZZN3cub18CUB_300001_SM_10006detail6reduce28DeviceReduceSingleTileKernelINS2_10policy_hubIdyN4cuda3std3__44plusIdEEE10Policy1000EN6thrust24THRUST_300001_SM_1000_NS10device_ptrIdEEPdyS9_ddNS7_10__identityEEEvT0_T1_T2_T3_T4_T6_E12temp_storage+56];
	add.f64 	%fd147, %fd145, %fd146;
	ld.shared.f64 	%fd148, [_ZZN3cub18CUB_300001_SM_10006detail6reduce28DeviceReduceSingleTileKernelINS2_10policy_hubIdyN4cuda3std3__44plusIdEEE10Policy1000EN6thrust24THRUST_300001_SM_1000_NS10device_ptrIdEEPdyS9_ddNS7_10__identityEEEvT0_T1_T2_T3_T4_T6_E12temp_storage+64];
	add.f64 	%fd149, %fd147, %fd148;
	ld.shared.f64 	%fd150, [_ZZN3cub18CUB_300001_SM_10006detail6reduce28DeviceReduceSingleTileKernelINS2_10policy_hubIdyN4cuda3std3__44plusIdEEE10Policy1000EN6thrust24THRUST_300001_SM_1000_NS10device_ptrIdEEPdyS9_ddNS7_10__identityEEEvT0_T1_T2_T3_T4_T6_E12temp_storage+72];
	add.f64 	%fd151, %fd149, %fd150;
	ld.shared.f64 	%fd152, [_ZZN3cub18CUB_300001_SM_10006detail6reduce28DeviceReduceSingleTileKernelINS2_10policy_hubIdyN4cuda3std3__44plusIdEEE10Policy1000EN6thrust24THRUST_300001_SM_1000_NS10device_ptrIdEEPdyS9_ddNS7_10__identityEEEvT0_T1_T2_T3_T4_T6_E12temp_storage+80];
	add.f64 	%fd153, %fd151, %fd152;
	ld.shared.f64 	%fd154, [_ZZN3cub18CUB_300001_SM_10006detail6reduce28DeviceReduceSingleTileKernelINS2_10policy_hubIdyN4cuda3std3__44plusIdEEE10Policy1000EN6thrust24THRUST_300001_SM_1000_NS10device_ptrIdEEPdyS9_ddNS7_10__identityEEEvT0_T1_T2_T3_T4_T6_E12temp_storage+88];
	add.f64 	%fd155, %fd153, %fd154;
	ld.shared.f64 	%fd156, [_ZZN3cub18CUB_300001_SM_10006detail6reduce28DeviceReduceSingleTileKernelINS2_10policy_hubIdyN4cuda3std3__44plusIdEEE10Policy1000EN6thrust24THRUST_300001_SM_1000_NS10device_ptrIdEEPdyS9_ddNS7_10__identityEEEvT0_T1_T2_T3_T4_T6_E12temp_storage+96];
	add.f64 	%fd157, %fd155, %fd156;
	ld.shared.f64 	%fd158, [_ZZN3cub18CUB_300001_SM_10006detail6reduce28DeviceReduceSingleTileKernelINS2_10policy_hubIdyN4cuda3std3__44plusIdEEE10Policy1000EN6thrust24THRUST_300001_SM_1000_NS10device_ptrIdEEPdyS9_ddNS7_10__identityEEEvT0_T1_T2_T3_T4_T6_E12temp_storage+104];
	add.f64 	%fd159, %fd157, %fd158;
	ld.shared.f64 	%fd160, [_ZZN3cub18CUB_300001_SM_10006detail6reduce28DeviceReduceSingleTileKernelINS2_10policy_hubIdyN4cuda3std3__44plusIdEEE10Policy1000EN6thrust24THRUST_300001_SM_1000_NS10device_ptrIdEEPdyS9_ddNS7_10__identityEEEvT0_T1_T2_T3_T4_T6_E12temp_storage+112];
	add.f64 	%fd161, %fd159, %fd160;
	ld.shared.f64 	%fd162, [_ZZN3cub18CUB_300001_SM_10006detail6reduce28DeviceReduceSingleTileKernelINS2_10policy_hubIdyN4cuda3std3__44plusIdEEE10Policy1000EN6thrust24THRUST_300001_SM_1000_NS10device_ptrIdEEPdyS9_ddNS7_10__identityEEEvT0_T1_T2_T3_T4_T6_E12temp_storage+120];
	add.f64 	%fd163, %fd161, %fd162;
	ld.shared.f64 	%fd164, [_ZZN3cub18CUB_300001_SM_10006detail6reduce28DeviceReduceSingleTileKernelINS2_10policy_hubIdyN4cuda3std3__44plusIdEEE10Policy1000EN6thrust24THRUST_300001_SM_1000_NS10device_ptrIdEEPdyS9_ddNS7_10__identityEEEvT0_T1_T2_T3_T4_T6_E12temp_storage+128];
	add.f64 	%fd165, %fd163, %fd164;
	ld.shared.f64 	%fd166, [_ZZN3cub18CUB_300001_SM_10006detail6reduce28DeviceReduceSingleTileKernelINS2_10policy_hubIdyN4cuda3std3__44plusIdEEE10Policy1000EN6thrust24THRUST_300001_SM_1000_NS10device_ptrIdEEPdyS9_ddNS7_10__identityEEEvT0_T1_T2_T3_T4_T6_E12temp_storage+136];
	add.f64 	%fd347, %fd165, %fd166;
$L__BB17_49:
	mov.u32 	%r230, %tid.x;
	setp.ne.s32 	%p65, %r230, 0;
	@%p65 bra 	$L__BB17_51;
	add.f64 	%fd325, %fd42, %fd347;
	st.global.f64 	[%rd1], %fd325;
$L__BB17_51:
	ret;

}
	// .globl	_ZN3cub18CUB_300001_SM_10006detail6reduce18DeviceReduceKernelINS2_10policy_hubIdyN4cuda3std3__44plusIdEEE10Policy1000EN6thrust24THRUST_300001_SM_1000_NS10device_ptrIdEEyS9_dNS7_10__identityEEEvT0_PT3_T1_NS0_13GridEvenShareISK_EET2_T4_
.visible .entry _ZN3cub18CUB_300001_SM_10006detail6reduce18DeviceReduceKernelINS2_10policy_hubIdyN4cuda3std3__44plusIdEEE10Policy1000EN6thrust24THRUST_300001_SM_1000_NS10device_ptrIdEEyS9_dNS7_10__identityEEEvT0_PT3_T1_NS0_13GridEvenShareISK_EET2_T4_(
	.param .align 8 .b8 _ZN3cub18CUB_300001_SM_10006detail6reduce18DeviceReduceKernelINS2_10policy_hubIdyN4cuda3std3__44plusIdEEE10Policy1000EN6thrust24THRUST_300001_SM_1000_NS10device_ptrIdEEyS9_dNS7_10__identityEEEvT0_PT3_T1_NS0_13GridEvenShareISK_EET2_T4__param_0[8],
	.param .u64 .ptr .align 1 _ZN3cub18CUB_300001_SM_10006detail6reduce18DeviceReduceKernelINS2_10policy_hubIdyN4cuda3std3__44plusIdEEE10Policy1000EN6thrust24THRUST_300001_SM_1000_NS10device_ptrIdEEyS9_dNS7_10__identityEEEvT0_PT3_T1_NS0_13GridEvenShareISK_EET2_T4__param_1,
	.param .u64 _ZN3cub18CUB_300001_SM_10006detail6reduce18DeviceReduceKernelINS2_10policy_hubIdyN4cuda3std3__44plusIdEEE10Policy1000EN6thrust24THRUST_300001_SM_1000_NS10device_ptrIdEEyS9_dNS7_10__identityEEEvT0_PT3_T1_NS0_13GridEvenShareISK_EET2_T4__param_2,
	.param .align 8 .b8 _ZN3cub18CUB_300001_SM_10006detail6reduce18DeviceReduceKernelINS2_10policy_hubIdyN4cuda3std3__44plusIdEEE10Policy1000EN6thrust24THRUST_300001_SM_1000_NS10device_ptrIdEEyS9_dNS7_10__identityEEEvT0_PT3_T1_NS0_13GridEvenShareISK_EET2_T4__param_3[72],
	.param .align 1 .b8 _ZN3cub18CUB_300001_SM_10006detail6reduce18DeviceReduceKernelINS2_10policy_hubIdyN4cuda3std3__44plusIdEEE10Policy1000EN6thrust24THRUST_300001_SM_1000_NS10device_ptrIdEEyS9_dNS7_10__identityEEEvT0_PT3_T1_NS0_13GridEvenShareISK_EET2_T4__param_4[1],
	.param .align 1 .b8 _ZN3cub18CUB_300001_SM_10006detail6reduce18DeviceReduceKernelINS2_10policy_hubIdyN4cuda3std3__44plusIdEEE10Policy1000EN6thrust24THRUST_300001_SM_1000_NS10device_ptrIdEEyS9_dNS7_10__identityEEEvT0_PT3_T1_NS0_13GridEvenShareISK_EET2_T4__param_5[1]
)
.maxntid 512
{
	.reg .pred 	%p<65>;
	.reg .b16 	%rs<4>;
	.reg .b32 	%r<280>;
	.reg .b64 	%rd<107>;
	.reg .b64 	%fd<344>;
	// demoted variable
	.shared .align 8 .b8 _ZZN3cub18CUB_300001_SM_10006detail6reduce18DeviceReduceKernelINS2_10policy_hubIdyN4cuda3std3__44plusIdEEE10Policy1000EN6thrust24THRUST_300001_SM_1000_NS10device_ptrIdEEyS9_dNS7_10__identityEEEvT0_PT3_T1_NS0_13GridEvenShareISK_EET2_T4_E12temp_storage[152];
	ld.param.u64 	%rd1, [_ZN3cub18CUB_300001_SM_10006detail6reduce18DeviceReduceKernelINS2_10policy_hubIdyN4cuda3std3__44plusIdEEE10Policy1000EN6thrust24THRUST_300001_SM_1000_NS10device_ptrIdEEyS9_dNS7_10__identityEEEvT0_PT3_T1_NS0_13GridEvenShareISK_EET2_T4__param_3+32];
	ld.param.u32 	%r1, [_ZN3cub18CUB_300001_SM_10006detail6reduce18DeviceReduceKernelINS2_10policy_hubIdyN4cuda3std3__44plusIdEEE10Policy1000EN6thrust24THRUST_300001_SM_1000_NS10device_ptrIdEEyS9_dNS7_10__identityEEEvT0_PT3_T1_NS0_13GridEvenShareISK_EET2_T4__param_3+40];
	ld.param.u64 	%rd26, [_ZN3cub18CUB_300001_SM_10006detail6reduce18DeviceReduceKernelINS2_10policy_hubIdyN4cuda3std3__44plusIdEEE10Policy1000EN6thrust24THRUST_300001_SM_1000_NS10device_ptrIdEEyS9_dNS7_10__identityEEEvT0_PT3_T1_NS0_13GridEvenShareISK_EET2_T4__param_0];
	cvta.to.global.u64 	%rd2, %rd26;
	mov.u32 	%r2, %ctaid.x;
	mul.lo.s32 	%r50, %r1, 3584;
	cvt.s64.s32 	%rd3, %r50;
	mul.lo.s32 	%r51, %r2, 3584;
	cvt.u64.u32 	%rd4, %r51;
	sub.s64 	%rd5, %rd1, %rd4;
	setp.gt.u64 	%p1, %rd5, 3583;
	@%p1 bra 	$L__BB18_25;
	cvt.u32.u64 	%r136, %rd4;
	cvt.u32.u64 	%r3, %rd1;
	sub.s32 	%r4, %r3, %r136;
	mov.u32 	%r5, %tid.x;
	setp.ge.s32 	%p23, %r5, %r4;
	mov.f64 	%fd332, 0d0000000000000000;
	mov.u32 	%r267, %r5;
	@%p23 bra 	$L__BB18_3;
	add.s32 	%r138, %r136, %r5;
	mul.wide.u32 	%rd60, %r138, 8;
	add.s64 	%rd61, %rd2, %rd60;
	ld.global.f64 	%fd332, [%rd61];
	add.s32 	%r267, %r5, 512;
$L__BB18_3:
	setp.ge.s32 	%p24, %r267, %r4;
	@%p24 bra 	$L__BB18_16;
	not.b32 	%r140, %r267;
	add.s32 	%r141, %r140, %r3;
	sub.s32 	%r142, %r141, %r136;
	shr.u32 	%r143, %r142, 9;
	add.s32 	%r8, %r143, 1;
	and.b32  	%r9, %r8, 15;
	setp.lt.u32 	%p25, %r142, 7680;
	@%p25 bra 	$L__BB18_7;
	and.b32  	%r144, %r8, 16777200;
	neg.s32 	%r265, %r144;
	mul.wide.u32 	%rd62, %r2, 28672;
	mul.wide.u32 	%rd63, %r267, 8;
	add.s64 	%rd64, %rd62, %rd63;
	add.s64 	%rd65, %rd64, %rd2;
	add.s64 	%rd101, %rd65, 32768;
$L__BB18_6:
	.pragma "nounroll";
	ld.global.f64 	%fd167, [%rd101+-32768];
	add.f64 	%fd168, %fd332, %fd167;
	ld.global.f64 	%fd169, [%rd101+-28672];
	add.f64 	%fd170, %fd168, %fd169;
	ld.global.f64 	%fd171, [%rd101+-24576];
	add.f64 	%fd172, %fd170, %fd171;
	ld.global.f64 	%fd173, [%rd101+-20480];
	add.f64 	%fd174, %fd172, %fd173;
	ld.global.f64 	%fd175, [%rd101+-16384];
	add.f64 	%fd176, %fd174, %fd175;
	ld.global.f64 	%fd177, [%rd101+-12288];
	add.f64 	%fd178, %fd176, %fd177;
	ld.global.f64 	%fd179, [%rd101+-8192];
	add.f64 	%fd180, %fd178, %fd179;
	ld.global.f64 	%fd181, [%rd101+-4096];
	add.f64 	%fd182, %fd180, %fd181;
	ld.global.f64 	%fd183, [%rd101];
	add.f64 	%fd184, %fd182, %fd183;
	ld.global.f64 	%fd185, [%rd101+4096];
	add.f64 	%fd186, %fd184, %fd185;
	ld.global.f64 	%fd187, [%rd101+8192];
	add.f64 	%fd188, %fd186, %fd187;
	ld.global.f64 	%fd189, [%rd101+12288];
	add.f64 	%fd190, %fd188, %fd189;
	ld.global.f64 	%fd191, [%rd101+16384];
	add.f64 	%fd192, %fd190, %fd191;
	ld.global.f64 	%fd193, [%rd101+20480];
	add.f64 	%fd194, %fd192, %fd193;
	ld.global.f64 	%fd195, [%rd101+24576];
	add.f64 	%fd196, %fd194, %fd195;
	ld.global.f64 	%fd197, [%rd101+28672];
	add.f64 	%fd332, %fd196, %fd197;
	add.s32 	%r267, %r267, 8192;
	add.s32 	%r265, %r265, 16;
	add.s64 	%rd101, %rd101, 65536;
	setp.ne.s32 	%p26, %r265, 0;
	@%p26 bra 	$L__BB18_6;
$L__BB18_7:
	setp.eq.s32 	%p27, %r9, 0;
	@%p27 bra 	$L__BB18_16;
	and.b32  	%r16, %r8, 7;
	setp.lt.u32 	%p28, %r9, 8;
	@%p28 bra 	$L__BB18_10;
	cvt.s64.s32 	%rd66, %r267;
	add.s64 	%rd67, %rd66, %rd4;
	shl.b64 	%rd68, %rd67, 3;
	add.s64 	%rd69, %rd2, %rd68;
	ld.global.f64 	%fd199, [%rd69];
	add.f64 	%fd200, %fd332, %fd199;
	ld.global.f64 	%fd201, [%rd69+4096];
	add.f64 	%fd202, %fd200, %fd201;
	ld.global.f64 	%fd203, [%rd69+8192];
	add.f64 	%fd204, %fd202, %fd203;
	ld.global.f64 	%fd205, [%rd69+12288];
	add.f64 	%fd206, %fd204, %fd205;
	ld.global.f64 	%fd207, [%rd69+16384];
	add.f64 	%fd208, %fd206, %fd207;
	ld.global.f64 	%fd209, [%rd69+20480];
	add.f64 	%fd210, %fd208, %fd209;
	ld.global.f64 	%fd211, [%rd69+24576];
	add.f64 	%fd212, %fd210, %fd211;
	ld.global.f64 	%fd213, [%rd69+28672];
	add.f64 	%fd332, %fd212, %fd213;
	add.s32 	%r267, %r267, 4096;
$L__BB18_10:
	setp.eq.s32 	%p29, %r16, 0;
	@%p29 bra 	$L__BB18_16;
	and.b32  	%r19, %r8, 3;
	setp.lt.u32 	%p30, %r16, 4;
	@%p30 bra 	$L__BB18_13;
	cvt.s64.s32 	%rd70, %r267;
	add.s64 	%rd71, %rd70, %rd4;
	shl.b64 	%rd72, %rd71, 3;
	add.s64 	%rd73, %rd2, %rd72;
	ld.global.f64 	%fd215, [%rd73];
	add.f64 	%fd216, %fd332, %fd215;
	ld.global.f64 	%fd217, [%rd73+4096];
	add.f64 	%fd218, %fd216, %fd217;
	ld.global.f64 	%fd219, [%rd73+8192];
	add.f64 	%fd220, %fd218, %fd219;
	ld.global.f64 	%fd221, [%rd73+12288];
	add.f64 	%fd332, %fd220, %fd221;
	add.s32 	%r267, %r267, 2048;
$L__BB18_13:
	setp.eq.s32 	%p31, %r19, 0;
	@%p31 bra 	$L__BB18_16;
	mul.wide.u32 	%rd74, %r2, 28672;
	add.s64 	%rd9, %rd2, %rd74;
	neg.s32 	%r270, %r19;
$L__BB18_15:
	.pragma "nounroll";
	mul.wide.s32 	%rd75, %r267, 8;
	add.s64 	%rd76, %rd9, %rd75;
	ld.global.f64 	%fd222, [%rd76];
	add.f64 	%fd332, %fd332, %fd222;
	add.s32 	%r267, %r267, 512;
	add.s32 	%r270, %r270, 1;
	setp.ne.s32 	%p32, %r270, 0;
	@%p32 bra 	$L__BB18_15;
$L__BB18_16:
	setp.lt.s32 	%p33, %r4, 512;
	@%p33 bra 	$L__BB18_21;
	// begin inline asm
	mov.u32 %r208, %laneid;
	// end inline asm
	mov.b64 	%rd87, %fd332;
	mov.b64 	{%r210, %r215}, %rd87;
	mov.b32 	%r216, 1;
	mov.b32 	%r257, 31;
	mov.b32 	%r258, -1;
	// begin inline asm
	shfl.sync.down.b32 %r209, %r210, %r216, %r257, %r258;
	// end inline asm
	// begin inline asm
	shfl.sync.down.b32 %r214, %r215, %r216, %r257, %r258;
	// end inline asm
	mov.b64 	%rd88, {%r209, %r214};
	mov.b64 	%fd281, %rd88;
	setp.gt.s32 	%p57, %r208, 30;
	add.f64 	%fd282, %fd332, %fd281;
	selp.f64 	%fd283, %fd332, %fd282, %p57;
	mov.b64 	%rd89, %fd283;
	mov.b64 	{%r220, %r225}, %rd89;
	mov.b32 	%r226, 2;
	// begin inline asm
	shfl.sync.down.b32 %r219, %r220, %r226, %r257, %r258;
	// end inline asm
	// begin inline asm
	shfl.sync.down.b32 %r224, %r225, %r226, %r257, %r258;
	// end inline asm
	mov.b64 	%rd90, {%r219, %r224};
	mov.b64 	%fd284, %rd90;
	setp.gt.s32 	%p58, %r208, 29;
	add.f64 	%fd285, %fd283, %fd284;
	selp.f64 	%fd286, %fd283, %fd285, %p58;
	mov.b64 	%rd91, %fd286;
	mov.b64 	{%r230, %r235}, %rd91;
	mov.b32 	%r236, 4;
	// begin inline asm
	shfl.sync.down.b32 %r229, %r230, %r236, %r257, %r258;
	// end inline asm
	// begin inline asm
	shfl.sync.down.b32 %r234, %r235, %r236, %r257, %r258;
	// end inline asm
	mov.b64 	%rd92, {%r229, %r234};
	mov.b64 	%fd287, %rd92;
	setp.gt.s32 	%p59, %r208, 27;
	add.f64 	%fd288, %fd286, %fd287;
	selp.f64 	%fd289, %fd286, %fd288, %p59;
	mov.b64 	%rd93, %fd289;
	mov.b64 	{%r240, %r245}, %rd93;
	mov.b32 	%r246, 8;
	// begin inline asm
	shfl.sync.down.b32 %r239, %r240, %r246, %r257, %r258;
	// end inline asm
	// begin inline asm
	shfl.sync.down.b32 %r244, %r245, %r246, %r257, %r258;
	// end inline asm
	mov.b64 	%rd94, {%r239, %r244};
	mov.b64 	%fd290, %rd94;
	setp.gt.s32 	%p60, %r208, 23;
	add.f64 	%fd291, %fd289, %fd290;
	selp.f64 	%fd292, %fd289, %fd291, %p60;
	mov.b64 	%rd95, %fd292;
	mov.b64 	{%r250, %r255}, %rd95;
	mov.b32 	%r256, 16;
	// begin inline asm
	shfl.sync.down.b32 %r249, %r250, %r256, %r257, %r258;
	// end inline asm
	// begin inline asm
	shfl.sync.down.b32 %r254, %r255, %r256, %r257, %r258;
	// end inline asm
	mov.b64 	%rd96, {%r249, %r254};
	mov.b64 	%fd293, %rd96;
	setp.gt.s32 	%p61, %r208, 15;
	add.f64 	%fd16, %fd292, %fd293;
	selp.f64 	%fd343, %fd292, %fd16, %p61;
	setp.ne.s32 	%p62, %r208, 0;
	@%p62 bra 	$L__BB18_19;
	shr.u32 	%r259, %r5, 2;
	and.b32  	%r260, %r259, 248;
	mov.u32 	%r261, _ZZN3cub18CUB_300001_SM_10006detail6reduce18DeviceReduceKernelINS2_10policy_hubIdyN4cuda3std3__44plusIdEEE10Policy1000EN6thrust24THRUST_300001_SM_1000_NS10device_ptrIdEEyS9_dNS7_10__identityEEEvT0_PT3_T1_NS0_13GridEvenShareISK_EET2_T4_E12temp_storage;
	add.s32 	%r262, %r261, %r260;
	st.shared.f64 	[%r262+16], %fd16;
$L__BB18_19:
	bar.sync 	0;
	setp.ne.s32 	%p63, %r5, 0;
	@%p63 bra 	$L__BB18_46;
	ld.shared.f64 	%fd294, [_ZZN3cub18CUB_300001_SM_10006detail6reduce18DeviceReduceKernelINS2_10policy_hubIdyN4cuda3std3__44plusIdEEE10Policy1000EN6thrust24THRUST_300001_SM_1000_NS10device_ptrIdEEyS9_dNS7_10__identityEEEvT0_PT3_T1_NS0_13GridEvenShareISK_EET2_T4_E12temp_storage+24];
	add.f64 	%fd295, %fd343, %fd294;
	ld.shared.f64 	%fd296, [_ZZN3cub18CUB_300001_SM_10006detail6reduce18DeviceReduceKernelINS2_10policy_hubIdyN4cuda3std3__44plusIdEEE10Policy1000EN6thrust24THRUST_300001_SM_1000_NS10device_ptrIdEEyS9_dNS7_10__identityEEEvT0_PT3_T1_NS0_13GridEvenShareISK_EET2_T4_E12temp_storage+32];
	add.f64 	%fd297, %fd295, %fd296;
	ld.shared.f64 	%fd298, [_ZZN3cub18CUB_300001_SM_10006detail6reduce18DeviceReduceKernelINS2_10policy_hubIdyN4cuda3std3__44plusIdEEE10Policy1000EN6thrust24THRUST_300001_SM_1000_NS10device_ptrIdEEyS9_dNS7_10__identityEEEvT0_PT3_T1_NS0_13GridEvenShareISK_EET2_T4_E12temp_storage+40];
	add.f64 	%fd299, %fd297, %fd298;
	ld.shared.f64 	%fd300, [_ZZN3cub18CUB_300001_SM_10006detail6reduce18DeviceReduceKernelINS2_10policy_hubIdyN4cuda3std3__44plusIdEEE10Policy1000EN6thrust24THRUST_300001_SM_1000_NS10device_ptrIdEEyS9_dNS7_10__identityEEEvT0_PT3_T1_NS0_13GridEvenShareISK_EET2_T4_E12temp_storage+48];
	add.f64 	%fd301, %fd299, %fd300;
	ld.shared.f64 	%fd302, [_ZZN3cub18CUB_300001_SM_10006detail6reduce18DeviceReduceKernelINS2_10policy_hubIdyN4cuda3std3__44plusIdEEE10Policy1000EN6thrust24THRUST_300001_SM_1000_NS10device_ptrIdEEyS9_dNS7_10__identityEEEvT0_PT3_T1_NS0_13GridEvenShareISK_EET2_T4_E12temp_storage+56];
	add.f64 	%fd303, %fd301, %fd302;
	ld.shared.f64 	%fd304, [_ZZN3cub18CUB_300001_SM_10006detail6reduce18DeviceReduceKernelINS2_10policy_hubIdyN4cuda3std3__44plusIdEEE10Policy1000EN6thrust24THRUST_300001_SM_1000_NS10device_ptrIdEEyS9_dNS7_10__identityEEEvT0_PT3_T1_NS0_13GridEvenShareISK_EET2_T4_E12temp_storage+64];
	add.f64 	%fd305, %fd303, %fd304;
	ld.shared.f64 	%fd306, [_ZZN3cub18CUB_300001_SM_10006detail6reduce18DeviceReduceKernelINS2_10policy_hubIdyN4cuda3std3__44plusIdEEE10Policy1000EN6thrust24THRUST_300001_SM_1000_NS10device_ptrIdEEyS9_dNS7_10__identityEEEvT0_PT3_T1_NS0_13GridEvenShareISK_EET2_T4_E12temp_storage+72];
	add.f64 	%fd307, %fd305, %fd306;
	ld.shared.f64 	%fd308, [_ZZN3cub18CUB_300001_SM_10006detail6reduce18DeviceReduceKernelINS2_10policy_hubIdyN4cuda3std3__44plusIdEEE10Policy1000EN6thrust24THRUST_300001_SM_1000_NS10device_ptrIdEEyS9_dNS7_10__identityEEEvT0_PT3_T1_NS0_13GridEvenShareISK_EET2_T4_E12temp_storage+80];
	add.f64 	%fd309, %fd307, %fd308;
	ld.shared.f64 	%fd310, [_ZZN3cub18CUB_300001_SM_10006detail6reduce18DeviceReduceKernelINS2_10policy_hubIdyN4cuda3std3__44plusIdEEE10Policy1000EN6thrust24THRUST_300001_SM_1000_NS10device_ptrIdEEyS9_dNS7_10__identityEEEvT0_PT3_T1_NS0_13GridEvenShareISK_EET2_T4_E12temp_storage+88];
	add.f64 	%fd311, %fd309, %fd310;
	ld.shared.f64 	%fd312, [_ZZN3cub18CUB_300001_SM_10006detail6reduce18DeviceReduceKernelINS2_10policy_hubIdyN4cuda3std3__44plusIdEEE10Policy1000EN6thrust24THRUST_300001_SM_1000_NS10device_ptrIdEEyS9_dNS7_10__identityEEEvT0_PT3_T1_NS0_13GridEvenShareISK_EET2_T4_E12temp_storage+96];
	add.f64 	%fd313, %fd311, %fd312;
	ld.shared.f64 	%fd314, [_ZZN3cub18CUB_300001_SM_10006detail6reduce18DeviceReduceKernelINS2_10policy_hubIdyN4cuda3std3__44plusIdEEE10Policy1000EN6thrust24THRUST_300001_SM_1000_NS10device_ptrIdEEyS9_dNS7_10__identityEEEvT0_PT3_T1_NS0_13GridEvenShareISK_EET2_T4_E12temp_storage+104];
	add.f64 	%fd315, %fd313, %fd314;
	ld.shared.f64 	%fd316, [_ZZN3cub18CUB_300001_SM_10006detail6reduce18DeviceReduceKernelINS2_10policy_hubIdyN4cuda3std3__44plusIdEEE10Policy1000EN6thrust24THRUST_300001_SM_1000_NS10device_ptrIdEEyS9_dNS7_10__identityEEEvT0_PT3_T1_NS0_13GridEvenShareISK_EET2_T4_E12temp_storage+112];
	add.f64 	%fd317, %fd315, %fd316;
	ld.shared.f64 	%fd318, [_ZZN3cub18CUB_300001_SM_10006detail6reduce18DeviceReduceKernelINS2_10policy_hubIdyN4cuda3std3__44plusIdEEE10Policy1000EN6thrust24THRUST_300001_SM_1000_NS10device_ptrIdEEyS9_dNS7_10__identityEEEvT0_PT3_T1_NS0_13GridEvenShareISK_EET2_T4_E12temp_storage+120];
	add.f64 	%fd319, %fd317, %fd318;
	ld.shared.f64 	%fd320, [_ZZN3cub18CUB_300001_SM_10006detail6reduce18DeviceReduceKernelINS2_10policy_hubIdyN4cuda3std3__44plusIdEEE10Policy1000EN6thrust24THRUST_300001_SM_1000_NS10device_ptrIdEEyS9_dNS7_10__identityEEEvT0_PT3_T1_NS0_13GridEvenShareISK_EET2_T4_E12temp_storage+128];
	add.f64 	%fd321, %fd319, %fd320;
	ld.shared.f64 	%fd322, [_ZZN3cub18CUB_300001_SM_10006detail6reduce18DeviceReduceKernelINS2_10policy_hubIdyN4cuda3std3__44plusIdEEE10Policy1000EN6thrust24THRUST_300001_SM_1000_NS10device_ptrIdEEyS9_dNS7_10__identityEEEvT0_PT3_T1_NS0_13GridEvenShareISK_EET2_T4_E12temp_storage+136];
	add.f64 	%fd343, %fd321, %fd322;
	bra.uni 	$L__BB18_46;
$L__BB18_21:
	// begin inline asm
	mov.u32 %r145, %laneid;
	// end inline asm
	and.b32  	%r196, %r5, 992;
	add.s32 	%r197, %r196, 32;
	setp.gt.s32 	%p34, %r197, %r4;
	not.b32 	%r198, %r196;
	add.s32 	%r199, %r4, %r198;
	selp.b32 	%r194, %r199, 31, %p34;
	mov.b64 	%rd77, %fd332;
	mov.b64 	{%r147, %r152}, %rd77;
	mov.b32 	%r153, 1;
	mov.b32 	%r195, -1;
	// begin inline asm
	shfl.sync.down.b32 %r146, %r147, %r153, %r194, %r195;
	// end inline asm
	// begin inline asm
	shfl.sync.down.b32 %r151, %r152, %r153, %r194, %r195;
	// end inline asm
	mov.b64 	%rd78, {%r146, %r151};
	mov.b64 	%fd223, %rd78;
	setp.lt.s32 	%p35, %r145, %r194;
	add.f64 	%fd224, %fd332, %fd223;
	selp.f64 	%fd225, %fd224, %fd332, %p35;
	mov.b64 	%rd79, %fd225;
	mov.b64 	{%r157, %r162}, %rd79;
	mov.b32 	%r163, 2;
	// begin inline asm
	shfl.sync.down.b32 %r156, %r157, %r163, %r194, %r195;
	// end inline asm
	// begin inline asm
	shfl.sync.down.b32 %r161, %r162, %r163, %r194, %r195;
	// end inline asm
	mov.b64 	%rd80, {%r156, %r161};
	mov.b64 	%fd226, %rd80;
	add.s32 	%r200, %r145, 2;
	setp.gt.s32 	%p36, %r200, %r194;
	add.f64 	%fd227, %fd225, %fd226;
	selp.f64 	%fd228, %fd225, %fd227, %p36;
	mov.b64 	%rd81, %fd228;
	mov.b64 	{%r167, %r172}, %rd81;
	mov.b32 	%r173, 4;
	// begin inline asm
	shfl.sync.down.b32 %r166, %r167, %r173, %r194, %r195;
	// end inline asm
	// begin inline asm
	shfl.sync.down.b32 %r171, %r172, %r173, %r194, %r195;
	// end inline asm
	mov.b64 	%rd82, {%r166, %r171};
	mov.b64 	%fd229, %rd82;
	add.s32 	%r201, %r145, 4;
	setp.gt.s32 	%p37, %r201, %r194;
	add.f64 	%fd230, %fd228, %fd229;
	selp.f64 	%fd231, %fd228, %fd230, %p37;
	mov.b64 	%rd83, %fd231;
	mov.b64 	{%r177, %r182}, %rd83;
	mov.b32 	%r183, 8;
	// begin inline asm
	shfl.sync.down.b32 %r176, %r177, %r183, %r194, %r195;
	// end inline asm
	// begin inline asm
	shfl.sync.down.b32 %r181, %r182, %r183, %r194, %r195;
	// end inline asm
	mov.b64 	%rd84, {%r176, %r181};
	mov.b64 	%fd232, %rd84;
	add.s32 	%r202, %r145, 8;
	setp.gt.s32 	%p38, %r202, %r194;
	add.f64 	%fd233, %fd231, %fd232;
	selp.f64 	%fd234, %fd231, %fd233, %p38;
	mov.b64 	%rd85, %fd234;
	mov.b64 	{%r187, %r192}, %rd85;
	mov.b32 	%r193, 16;
	// begin inline asm
	shfl.sync.down.b32 %r186, %r187, %r193, %r194, %r195;
	// end inline asm
	// begin inline asm
	shfl.sync.down.b32 %r191, %r192, %r193, %r194, %r195;
	// end inline asm
	mov.b64 	%rd86, {%r186, %r191};
	mov.b64 	%fd235, %rd86;
	add.s32 	%r203, %r145, 16;
	setp.gt.s32 	%p39, %r203, %r194;
	add.f64 	%fd236, %fd234, %fd235;
	selp.f64 	%fd343, %fd234, %fd236, %p39;
	setp.ne.s32 	%p40, %r145, 0;
	@%p40 bra 	$L__BB18_23;
	shr.u32 	%r204, %r5, 2;
	and.b32  	%r205, %r204, 248;
	mov.u32 	%r206, _ZZN3cub18CUB_300001_SM_10006detail6reduce18DeviceReduceKernelINS2_10policy_hubIdyN4cuda3std3__44plusIdEEE10Policy1000EN6thrust24THRUST_300001_SM_1000_NS10device_ptrIdEEyS9_dNS7_10__identityEEEvT0_PT3_T1_NS0_13GridEvenShareISK_EET2_T4_E12temp_storage;
	add.s32 	%r207, %r206, %r205;
	st.shared.f64 	[%r207+16], %fd343;
$L__BB18_23:
	bar.sync 	0;
	setp.ne.s32 	%p41, %r5, 0;
	@%p41 bra 	$L__BB18_46;
	setp.gt.s32 	%p42, %r4, 32;
	ld.shared.f64 	%fd237, [_ZZN3cub18CUB_300001_SM_10006detail6reduce18DeviceReduceKernelINS2_10policy_hubIdyN4cuda3std3__44plusIdEEE10Policy1000EN6thrust24THRUST_300001_SM_1000_NS10device_ptrIdEEyS9_dNS7_10__identityEEEvT0_PT3_T1_NS0_13GridEvenShareISK_EET2_T4_E12temp_storage+24];
	add.f64 	%fd238, %fd343, %fd237;
	selp.f64 	%fd239, %fd238, %fd343, %p42;
	setp.gt.s32 	%p43, %r4, 64;
	ld.shared.f64 	%fd240, [_ZZN3cub18CUB_300001_SM_10006detail6reduce18DeviceReduceKernelINS2_10policy_hubIdyN4cuda3std3__44plusIdEEE10Policy1000EN6thrust24THRUST_300001_SM_1000_NS10device_ptrIdEEyS9_dNS7_10__identityEEEvT0_PT3_T1_NS0_13GridEvenShareISK_EET2_T4_E12temp_storage+32];
	add.f64 	%fd241, %fd240, %fd239;
	selp.f64 	%fd242, %fd241, %fd239, %p43;
	setp.gt.s32 	%p44, %r4, 96;
	ld.shared.f64 	%fd243, [_ZZN3cub18CUB_300001_SM_10006detail6reduce18DeviceReduceKernelINS2_10policy_hubIdyN4cuda3std3__44plusIdEEE10Policy1000EN6thrust24THRUST_300001_SM_1000_NS10device_ptrIdEEyS9_dNS7_10__identityEEEvT0_PT3_T1_NS0_13GridEvenShareISK_EET2_T4_E12temp_storage+40];
	add.f64 	%fd244, %fd243, %fd242;
	selp.f64 	%fd245, %fd244, %fd242, %p44;
	setp.gt.s32 	%p45, %r4, 128;
	ld.shared.f64 	%fd246, [_ZZN3cub18CUB_300001_SM_10006detail6reduce18DeviceReduceKernelINS2_10policy_hubIdyN4cuda3std3__44plusIdEEE10Policy1000EN6thrust24THRUST_300001_SM_1000_NS10device_ptrIdEEyS9_dNS7_10__identityEEEvT0_PT3_T1_NS0_13GridEvenShareISK_EET2_T4_E12temp_storage+48];
	add.f64 	%fd247, %fd246, %fd245;
	selp.f64 	%fd248, %fd247, %fd245, %p45;
	setp.gt.s32 	%p46, %r4, 160;
	ld.shared.f64 	%fd249, [_ZZN3cub18CUB_300001_SM_10006detail6reduce18DeviceReduceKernelINS2_10policy_hubIdyN4cuda3std3__44plusIdEEE10Policy1000EN6thrust24THRUST_300001_SM_1000_NS10device_ptrIdEEyS9_dNS7_10__identityEEEvT0_PT3_T1_NS0_13GridEvenShareISK_EET2_T4_E12temp_storage+56];
	add.f64 	%fd250, %fd249, %fd248;
	selp.f64 	%fd251, %fd250, %fd248, %p46;
	setp.gt.s32 	%p47, %r4, 192;
	ld.shared.f64 	%fd252, [_ZZN3cub18CUB_300001_SM_10006detail6reduce18DeviceReduceKernelINS2_10policy_hubIdyN4cuda3std3__44plusIdEEE10Policy1000EN6thrust24THRUST_300001_SM_1000_NS10device_ptrIdEEyS9_dNS7_10__identityEEEvT0_PT3_T1_NS0_13GridEvenShareISK_EET2_T4_E12temp_storage+64];
	add.f64 	%fd253, %fd252, %fd251;
	selp.f64 	%fd254, %fd253, %fd251, %p47;
	setp.gt.s32 	%p48, %r4, 224;
	ld.shared.f64 	%fd255, [_ZZN3cub18CUB_300001_SM_10006detail6reduce18DeviceReduceKernelINS2_10policy_hubIdyN4cuda3std3__44plusIdEEE10Policy1000EN6thrust24THRUST_300001_SM_1000_NS10device_ptrIdEEyS9_dNS7_10__identityEEEvT0_PT3_T1_NS0_13GridEvenShareISK_EET2_T4_E12temp_storage+72];
	add.f64 	%fd256, %fd255, %fd254;
	selp.f64 	%fd257, %fd256, %fd254, %p48;
	setp.gt.s32 	%p49, %r4, 256;
	ld.shared.f64 	%fd258, [_ZZN3cub18CUB_300001_SM_10006detail6reduce18DeviceReduceKernelINS2_10policy_hubIdyN4cuda3std3__44plusIdEEE10Policy1000EN6thrust24THRUST_300001_SM_1000_NS10device_ptrIdEEyS9_dNS7_10__identityEEEvT0_PT3_T1_NS0_13GridEvenShareISK_EET2_T4_E12temp_storage+80];
	add.f64 	%fd259, %fd258, %fd257;
	selp.f64 	%fd260, %fd259, %fd257, %p49;
	setp.gt.s32 	%p50, %r4, 288;
	ld.shared.f64 	%fd261, [_ZZN3cub18CUB_300001_SM_10006detail6reduce18DeviceReduceKernelINS2_10policy_hubIdyN4cuda3std3__44plusIdEEE10Policy1000EN6thrust24THRUST_300001_SM_1000_NS10device_ptrIdEEyS9_dNS7_10__identityEEEvT0_PT3_T1_NS0_13GridEvenShareISK_EET2_T4_E12temp_storage+88];
	add.f64 	%fd262, %fd261, %fd260;
	selp.f64 	%fd263, %fd262, %fd260, %p50;
	setp.gt.s32 	%p51, %r4, 320;
	ld.shared.f64 	%fd264, [_ZZN3cub18CUB_300001_SM_10006detail6reduce18DeviceReduceKernelINS2_10policy_hubIdyN4cuda3std3__44plusIdEEE10Policy1000EN6thrust24THRUST_300001_SM_1000_NS10device_ptrIdEEyS9_dNS7_10__identityEEEvT0_PT3_T1_NS0_13GridEvenShareISK_EET2_T4_E12temp_storage+96];
	add.f64 	%fd265, %fd264, %fd263;
	selp.f64 	%fd266, %fd265, %fd263, %p51;
	setp.gt.s32 	%p52, %r4, 352;
	ld.shared.f64 	%fd267, [_ZZN3cub18CUB_300001_SM_10006detail6reduce18DeviceReduceKernelINS2_10policy_hubIdyN4cuda3std3__44plusIdEEE10Policy1000EN6thrust24THRUST_300001_SM_1000_NS10device_ptrIdEEyS9_dNS7_10__identityEEEvT0_PT3_T1_NS0_13GridEvenShareISK_EET2_T4_E12temp_storage+104];
	add.f64 	%fd268, %fd267, %fd266;
	selp.f64 	%fd269, %fd268, %fd266, %p52;
	setp.gt.s32 	%p53, %r4, 384;
	ld.shared.f64 	%fd270, [_ZZN3cub18CUB_300001_SM_10006detail6reduce18DeviceReduceKernelINS2_10policy_hubIdyN4cuda3std3__44plusIdEEE10Policy1000EN6thrust24THRUST_300001_SM_1000_NS10device_ptrIdEEyS9_dNS7_10__identityEEEvT0_PT3_T1_NS0_13GridEvenShareISK_EET2_T4_E12temp_storage+112];
	add.f64 	%fd271, %fd270, %fd269;
	selp.f64 	%fd272, %fd271, %fd269, %p53;
	setp.gt.s32 	%p54, %r4, 416;
	ld.shared.f64 	%fd273, [_ZZN3cub18CUB_300001_SM_10006detail6reduce18DeviceReduceKernelINS2_10policy_hubIdyN4cuda3std3__44plusIdEEE10Policy1000EN6thrust24THRUST_300001_SM_1000_NS10device_ptrIdEEyS9_dNS7_10__identityEEEvT0_PT3_T1_NS0_13GridEvenShareISK_EET2_T4_E12temp_storage+120];
	add.f64 	%fd274, %fd273, %fd272;
	selp.f64 	%fd275, %fd274, %fd272, %p54;
	setp.gt.s32 	%p55, %r4, 448;
	ld.shared.f64 	%fd276, [_ZZN3cub18CUB_300001_SM_10006detail6reduce18DeviceReduceKernelINS2_10policy_hubIdyN4cuda3std3__44plusIdEEE10Policy1000EN6thrust24THRUST_300001_SM_1000_NS10device_ptrIdEEyS9_dNS7_10__identityEEEvT0_PT3_T1_NS0_13GridEvenShareISK_EET2_T4_E12temp_storage+128];
	add.f64 	%fd277, %fd276, %fd275;
	selp.f64 	%fd278, %fd277, %fd275, %p55;
	setp.gt.s32 	%p56, %r4, 480;
	ld.shared.f64 	%fd279, [_ZZN3cub18CUB_300001_SM_10006detail6reduce18DeviceReduceKernelINS2_10policy_hubIdyN4cuda3std3__44plusIdEEE10Policy1000EN6thrust24THRUST_300001_SM_1000_NS10device_ptrIdEEyS9_dNS7_10__identityEEEvT0_PT3_T1_NS0_13GridEvenShareISK_EET2_T4_E12temp_storage+136];
	add.f64 	%fd280, %fd279, %fd278;
	selp.f64 	%fd343, %fd280, %fd278, %p56;
	bra.uni 	$L__BB18_46;
$L__BB18_25:
	cvt.u32.u64 	%r52, %rd4;
	mov.u32 	%r27, %tid.x;
	add.s32 	%r53, %r52, %r27;
	mul.wide.u32 	%rd27, %r53, 8;
	add.s64 	%rd28, %rd2, %rd27;
	ld.global.f64 	%fd41, [%rd28];
	ld.global.f64 	%fd42, [%rd28+4096];
	ld.global.f64 	%fd43, [%rd28+8192];
	ld.global.f64 	%fd44, [%rd28+12288];
	ld.global.f64 	%fd45, [%rd28+16384];
	ld.global.f64 	%fd46, [%rd28+20480];
	ld.global.f64 	%fd47, [%rd28+24576];
	add.f64 	%fd48, %fd41, %fd42;
	add.f64 	%fd49, %fd48, %fd43;
	add.f64 	%fd50, %fd49, %fd44;
	add.f64 	%fd51, %fd50, %fd45;
	add.f64 	%fd52, %fd51, %fd46;
	add.f64 	%fd342, %fd52, %fd47;
	setp.lt.u64 	%p2, %rd5, %rd3;
	@%p2 bra 	$L__BB18_42;
	cvt.u32.u64 	%r55, %rd3;
	cvt.u64.u32 	%rd10, %r27;
	add.s64 	%rd103, %rd4, %rd3;
	cvt.u32.u64 	%r28, %rd1;
	not.b32 	%r57, %r27;
	add.s32 	%r58, %r57, %r28;
	sub.s32 	%r59, %r58, %r55;
	sub.s32 	%r272, %r59, %r52;
	add.s64 	%rd29, %rd103, %rd10;
	shl.b64 	%rd30, %rd29, 3;
	add.s64 	%rd31, %rd30, %rd2;
	add.s64 	%rd102, %rd31, 32768;
	mov.b32 	%r273, 0;
	mov.u64 	%rd104, %rd4;
$L__BB18_27:
	cvt.s64.s32 	%rd16, %r50;
	add.s64 	%rd104, %rd104, %rd16;
	add.s64 	%rd32, %rd1, -3584;
	setp.gt.u64 	%p3, %rd104, %rd32;
	@%p3 bra 	$L__BB18_29;
	mul.lo.s32 	%r61, %r1, 3584;
	cvt.s64.s32 	%rd33, %r61;
	add.s64 	%rd34, %rd104, %rd10;
	shl.b64 	%rd35, %rd34, 3;
	add.s64 	%rd36, %rd2, %rd35;
	ld.global.f64 	%fd53, [%rd36];
	ld.global.f64 	%fd54, [%rd36+4096];
	ld.global.f64 	%fd55, [%rd36+8192];
	ld.global.f64 	%fd56, [%rd36+12288];
	ld.global.f64 	%fd57, [%rd36+16384];
	ld.global.f64 	%fd58, [%rd36+20480];
	ld.global.f64 	%fd59, [%rd36+24576];
	add.f64 	%fd60, %fd342, %fd53;
	add.f64 	%fd61, %fd60, %fd54;
	add.f64 	%fd62, %fd61, %fd55;
	add.f64 	%fd63, %fd62, %fd56;
	add.f64 	%fd64, %fd63, %fd57;
	add.f64 	%fd65, %fd64, %fd58;
	add.f64 	%fd342, %fd65, %fd59;
	sub.s64 	%rd37, %rd1, %rd104;
	setp.lt.u64 	%p4, %rd37, %rd33;
	add.s32 	%r273, %r273, 1;
	add.s64 	%rd103, %rd103, %rd33;
	sub.s32 	%r272, %r272, %r61;
	mul.wide.s32 	%rd38, %r61, 8;
	add.s64 	%rd102, %rd102, %rd38;
	@%p4 bra 	$L__BB18_42;
	bra.uni 	$L__BB18_27;
$L__BB18_29:
	setp.le.u64 	%p5, %rd1, %rd104;
	cvt.u32.u64 	%r62, %rd104;
	cvt.u32.u64 	%r63, %rd1;
	sub.s32 	%r64, %r63, %r62;
	setp.ge.s32 	%p6, %r27, %r64;
	or.pred  	%p7, %p5, %p6;
	@%p7 bra 	$L__BB18_42;
	cvt.u32.u64 	%r66, %rd16;
	cvt.u32.u64 	%r67, %rd4;
	not.b32 	%r68, %r27;
	add.s32 	%r69, %r68, %r28;
	add.s32 	%r70, %r66, %r67;
	sub.s32 	%r71, %r69, %r70;
	mul.lo.s32 	%r72, %r1, %r273;
	mad.lo.s32 	%r73, %r72, -3584, %r71;
	shr.u32 	%r74, %r73, 9;
	add.s32 	%r34, %r74, 1;
	and.b32  	%r35, %r34, 15;
	setp.lt.u32 	%p8, %r73, 7680;
	mov.u32 	%r276, %r27;
	@%p8 bra 	$L__BB18_33;
	shr.u32 	%r75, %r272, 9;
	add.s32 	%r76, %r75, 1;
	and.b32  	%r77, %r76, 16777200;
	neg.s32 	%r274, %r77;
	mov.u32 	%r276, %r27;
$L__BB18_32:
	.pragma "nounroll";
	ld.global.f64 	%fd67, [%rd102+-32768];
	add.f64 	%fd68, %fd342, %fd67;
	ld.global.f64 	%fd69, [%rd102+-28672];
	add.f64 	%fd70, %fd68, %fd69;
	ld.global.f64 	%fd71, [%rd102+-24576];
	add.f64 	%fd72, %fd70, %fd71;
	ld.global.f64 	%fd73, [%rd102+-20480];
	add.f64 	%fd74, %fd72, %fd73;
	ld.global.f64 	%fd75, [%rd102+-16384];
	add.f64 	%fd76, %fd74, %fd75;
	ld.global.f64 	%fd77, [%rd102+-12288];
	add.f64 	%fd78, %fd76, %fd77;
	ld.global.f64 	%fd79, [%rd102+-8192];
	add.f64 	%fd80, %fd78, %fd79;
	ld.global.f64 	%fd81, [%rd102+-4096];
	add.f64 	%fd82, %fd80, %fd81;
	ld.global.f64 	%fd83, [%rd102];
	add.f64 	%fd84, %fd82, %fd83;
	ld.global.f64 	%fd85, [%rd102+4096];
	add.f64 	%fd86, %fd84, %fd85;
	ld.global.f64 	%fd87, [%rd102+8192];
	add.f64 	%fd88, %fd86, %fd87;
	ld.global.f64 	%fd89, [%rd102+12288];
	add.f64 	%fd90, %fd88, %fd89;
	ld.global.f64 	%fd91, [%rd102+16384];
	add.f64 	%fd92, %fd90, %fd91;
	ld.global.f64 	%fd93, [%rd102+20480];
	add.f64 	%fd94, %fd92, %fd93;
	ld.global.f64 	%fd95, [%rd102+24576];
	add.f64 	%fd96, %fd94, %fd95;
	ld.global.f64 	%fd97, [%rd102+28672];
	add.f64 	%fd342, %fd96, %fd97;
	add.s32 	%r276, %r276, 8192;
	add.s32 	%r274, %r274, 16;
	add.s64 	%rd102, %rd102, 65536;
	setp.ne.s32 	%p9, %r274, 0;
	@%p9 bra 	$L__BB18_32;
$L__BB18_33:
	setp.eq.s32 	%p10, %r35, 0;
	@%p10 bra 	$L__BB18_42;
	and.b32  	%r42, %r34, 7;
	setp.lt.u32 	%p11, %r35, 8;
	@%p11 bra 	$L__BB18_36;
	cvt.u64.u32 	%rd39, %r276;
	add.s64 	%rd40, %rd104, %rd39;
	shl.b64 	%rd41, %rd40, 3;
	add.s64 	%rd42, %rd2, %rd41;
	ld.global.f64 	%fd99, [%rd42];
	add.f64 	%fd100, %fd342, %fd99;
	ld.global.f64 	%fd101, [%rd42+4096];
	add.f64 	%fd102, %fd100, %fd101;
	ld.global.f64 	%fd103, [%rd42+8192];
	add.f64 	%fd104, %fd102, %fd103;
	ld.global.f64 	%fd105, [%rd42+12288];
	add.f64 	%fd106, %fd104, %fd105;
	ld.global.f64 	%fd107, [%rd42+16384];
	add.f64 	%fd108, %fd106, %fd107;
	ld.global.f64 	%fd109, [%rd42+20480];
	add.f64 	%fd110, %fd108, %fd109;
	ld.global.f64 	%fd111, [%rd42+24576];
	add.f64 	%fd112, %fd110, %fd111;
	ld.global.f64 	%fd113, [%rd42+28672];
	add.f64 	%fd342, %fd112, %fd113;
	add.s32 	%r276, %r276, 4096;
$L__BB18_36:
	setp.eq.s32 	%p12, %r42, 0;
	@%p12 bra 	$L__BB18_42;
	setp.lt.u32 	%p13, %r42, 4;
	@%p13 bra 	$L__BB18_39;
	cvt.u64.u32 	%rd43, %r276;
	add.s64 	%rd44, %rd104, %rd43;
	shl.b64 	%rd45, %rd44, 3;
	add.s64 	%rd46, %rd2, %rd45;
	ld.global.f64 	%fd115, [%rd46];
	add.f64 	%fd116, %fd342, %fd115;
	ld.global.f64 	%fd117, [%rd46+4096];
	add.f64 	%fd118, %fd116, %fd117;
	ld.global.f64 	%fd119, [%rd46+8192];
	add.f64 	%fd120, %fd118, %fd119;
	ld.global.f64 	%fd121, [%rd46+12288];
	add.f64 	%fd342, %fd120, %fd121;
	add.s32 	%r276, %r276, 2048;
$L__BB18_39:
	and.b32  	%r78, %r34, 3;
	setp.eq.s32 	%p14, %r78, 0;
	@%p14 bra 	$L__BB18_42;
	cvt.u64.u32 	%rd47, %r276;
	add.s64 	%rd48, %rd47, %rd103;
	shl.b64 	%rd49, %rd48, 3;
	add.s64 	%rd106, %rd2, %rd49;
	cvt.u16.u32 	%rs1, %r272;
	shr.u16 	%rs2, %rs1, 9;
	add.s16 	%rs3, %rs2, 1;
	cvt.u32.u16 	%r79, %rs3;
	and.b32  	%r80, %r79, 3;
	neg.s32 	%r279, %r80;
$L__BB18_41:
	.pragma "nounroll";
	ld.global.f64 	%fd122, [%rd106];
	add.f64 	%fd342, %fd342, %fd122;
	add.s64 	%rd106, %rd106, 4096;
	add.s32 	%r279, %r279, 1;
	setp.ne.s32 	%p15, %r279, 0;
	@%p15 bra 	$L__BB18_41;
$L__BB18_42:
	// begin inline asm
	mov.u32 %r81, %laneid;
	// end inline asm
	mov.b64 	%rd50, %fd342;
	mov.b64 	{%r83, %r88}, %rd50;
	mov.b32 	%r89, 1;
	mov.b32 	%r130, 31;
	mov.b32 	%r131, -1;
	// begin inline asm
	shfl.sync.down.b32 %r82, %r83, %r89, %r130, %r131;
	// end inline asm
	// begin inline asm
	shfl.sync.down.b32 %r87, %r88, %r89, %r130, %r131;
	// end inline asm
	mov.b64 	%rd51, {%r82, %r87};
	mov.b64 	%fd123, %rd51;
	setp.gt.s32 	%p16, %r81, 30;
	add.f64 	%fd124, %fd342, %fd123;
	selp.f64 	%fd125, %fd342, %fd124, %p16;
	mov.b64 	%rd52, %fd125;
	mov.b64 	{%r93, %r98}, %rd52;
	mov.b32 	%r99, 2;
	// begin inline asm
	shfl.sync.down.b32 %r92, %r93, %r99, %r130, %r131;
	// end inline asm
	// begin inline asm
	shfl.sync.down.b32 %r97, %r98, %r99, %r130, %r131;
	// end inline asm
	mov.b64 	%rd53, {%r92, %r97};
	mov.b64 	%fd126, %rd53;
	setp.gt.s32 	%p17, %r81, 29;
	add.f64 	%fd127, %fd125, %fd126;
	selp.f64 	%fd128, %fd125, %fd127, %p17;
	mov.b64 	%rd54, %fd128;
	mov.b64 	{%r103, %r108}, %rd54;
	mov.b32 	%r109, 4;
	// begin inline asm
	shfl.sync.down.b32 %r102, %r103, %r109, %r130, %r131;
	// end inline asm
	// begin inline asm
	shfl.sync.down.b32 %r107, %r108, %r109, %r130, %r131;
	// end inline asm
	mov.b64 	%rd55, {%r102, %r107};
	mov.b64 	%fd129, %rd55;
	setp.gt.s32 	%p18, %r81, 27;
	add.f64 	%fd130, %fd128, %fd129;
	selp.f64 	%fd131, %fd128, %fd130, %p18;
	mov.b64 	%rd56, %fd131;
	mov.b64 	{%r113, %r118}, %rd56;
	mov.b32 	%r119, 8;
	// begin inline asm
	shfl.sync.down.b32 %r112, %r113, %r119, %r130, %r131;
	// end inline asm
	// begin inline asm
	shfl.sync.down.b32 %r117, %r118, %r119, %r130, %r131;
	// end inline asm
	mov.b64 	%rd57, {%r112, %r117};
	mov.b64 	%fd132, %rd57;
	setp.gt.s32 	%p19, %r81, 23;
	add.f64 	%fd133, %fd131, %fd132;
	selp.f64 	%fd134, %fd131, %fd133, %p19;
	mov.b64 	%rd58, %fd134;
	mov.b64 	{%r123, %r128}, %rd58;
	mov.b32 	%r129, 16;
	// begin inline asm
	shfl.sync.down.b32 %r122, %r123, %r129, %r130, %r131;
	// end inline asm
	// begin inline asm
	shfl.sync.down.b32 %r127, %r128, %r129, %r130, %r131;
	// end inline asm
	mov.b64 	%rd59, {%r122, %r127};
	mov.b64 	%fd135, %rd59;
	setp.gt.s32 	%p20, %r81, 15;
	add.f64 	%fd37, %fd134, %fd135;
	selp.f64 	%fd343, %fd134, %fd37, %p20;
	setp.ne.s32 	%p21, %r81, 0;
	@%p21 bra 	$L__BB18_44;
	shr.u32 	%r132, %r27, 2;
	and.b32  	%r133, %r132, 248;
	mov.u32 	%r134, _ZZN3cub18CUB_300001_SM_10006detail6reduce18DeviceReduceKernelINS2_10policy_hubIdyN4cuda3std3__44plusIdEEE10Policy1000EN6thrust24THRUST_300001_SM_1000_NS10device_ptrIdEEyS9_dNS7_10__identityEEEvT0_PT3_T1_NS0_13GridEvenShareISK_EET2_T4_E12temp_storage;
	add.s32 	%r135, %r134, %r133;
	st.shared.f64 	[%r135+16], %fd37;
$L__BB18_44:
	bar.sync 	0;
	setp.ne.s32 	%p22, %r27, 0;
	@%p22 bra 	$L__BB18_46;
	ld.shared.f64 	%fd136, [_ZZN3cub18CUB_300001_SM_10006detail6reduce18DeviceReduceKernelINS2_10policy_hubIdyN4cuda3std3__44plusIdEEE10Policy1000EN6thrust24THRUST_300001_SM_1000_NS10device_ptrIdEEyS9_dNS7_10__identityEEEvT0_PT3_T1_NS0_13GridEvenShareISK_EET2_T4_E12temp_storage+24];
	add.f64 	%fd137, %fd343, %fd136;
	ld.shared.f64 	%fd138, [_ZZN3cub18CUB_300001_SM_10006detail6reduce18DeviceReduceKernelINS2_10policy_hubIdyN4cuda3std3__44plusIdEEE10Policy1000EN6thrust24THRUST_300001_SM_1000_NS10device_ptrIdEEyS9_dNS7_10__identityEEEvT0_PT3_T1_NS0_13GridEvenShareISK_EET2_T4_E12temp_storage+32];
	add.f64 	%fd139, %fd137, %fd138;
	ld.shared.f64 	%fd140, [_ZZN3cub18CUB_300001_SM_10006detail6reduce18DeviceReduceKernelINS2_10policy_hubIdyN4cuda3std3__44plusIdEEE10Policy1000EN6thrust24THRUST_300001_SM_1000_NS10device_ptrIdEEyS9_dNS7_10__identityEEEvT0_PT3_T1_NS0_13GridEvenShareISK_EET2_T4_E12temp_storage+40];
	add.f64 	%fd141, %fd139, %fd140;
	ld.shared.f64 	%fd142, [_ZZN3cub18CUB_300001_SM_10006detail6reduce18DeviceReduceKernelINS2_10policy_hubIdyN4cuda3std3__44plusIdEEE10Policy1000EN6thrust24THRUST_300001_SM_1000_NS10device_ptrIdEEyS9_dNS7_10__identityEEEvT0_PT3_T1_NS0_13GridEvenShareISK_EET2_T4_E12temp_storage+48];
	add.f64 	%fd143, %fd141, %fd142;
	ld.shared.f64 	%fd144, [_ZZN3cub18CUB_300001_SM_10006detail6reduce18DeviceReduceKernelINS2_10policy_hubIdyN4cuda3std3__44plusIdEEE10Policy1000EN6thrust24THRUST_300001_SM_1000_NS10device_ptrIdEEyS9_dNS7_10__identityEEEvT0_PT3_T1_NS0_13GridEvenShareISK_EET2_T4_E12temp_storage+56];
	add.f64 	%fd145, %fd143, %fd144;
	ld.shared.f64 	%fd146, [_ZZN3cub18CUB_300001_SM_10006detail6reduce18DeviceReduceKernelINS2_10policy_hubIdyN4cuda3std3__44plusIdEEE10Policy1000EN6thrust24THRUST_300001_SM_1000_NS10device_ptrIdEEyS9_dNS7_10__identityEEEvT0_PT3_T1_NS0_13GridEvenShareISK_EET2_T4_E12temp_storage+64];
	add.f64 	%fd147, %fd145, %fd146;
	ld.shared.f64 	%fd148, [_ZZN3cub18CUB_300001_SM_10006detail6reduce18DeviceReduceKernelINS2_10policy_hubIdyN4cuda3std3__44plusIdEEE10Policy1000EN6thrust24THRUST_300001_SM_1000_NS10device_ptrIdEEyS9_dNS7_10__identityEEEvT0_PT3_T1_NS0_13GridEvenShareISK_EET2_T4_E12temp_storage+72];
	add.f64 	%fd149, %fd147, %fd148;
	ld.shared.f64 	%fd150, [_ZZN3cub18CUB_300001_SM_10006detail6reduce18DeviceReduceKernelINS2_10policy_hubIdyN4cuda3std3__44plusIdEEE10Policy1000EN6thrust24THRUST_300001_SM_1000_NS10device_ptrIdEEyS9_dNS7_10__identityEEEvT0_PT3_T1_NS0_13GridEvenShareISK_EET2_T4_E12temp_storage+80];
	add.f64 	%fd151, %fd149, %fd150;
	ld.shared.f64 	%fd152, [_ZZN3cub18CUB_300001_SM_10006detail6reduce18DeviceReduceKernelINS2_10policy_hubIdyN4cuda3std3__44plusIdEEE10Policy1000EN6thrust24THRUST_300001_SM_1000_NS10device_ptrIdEEyS9_dNS7_10__identityEEEvT0_PT3_T1_NS0_13GridEvenShareISK_EET2_T4_E12temp_storage+88];
	add.f64 	%fd153, %fd151, %fd152;
	ld.shared.f64 	%fd154, [_ZZN3cub18CUB_300001_SM_10006detail6reduce18DeviceReduceKernelINS2_10policy_hubIdyN4cuda3std3__44plusIdEEE10Policy1000EN6thrust24THRUST_300001_SM_1000_NS10device_ptrIdEEyS9_dNS7_10__identityEEEvT0_PT3_T1_NS0_13GridEvenShareISK_EET2_T4_E12temp_storage+96];
	add.f64 	%fd155, %fd153, %fd154;
	ld.shared.f64 	%fd156, [_ZZN3cub18CUB_300001_SM_10006detail6reduce18DeviceReduceKernelINS2_10policy_hubIdyN4cuda3std3__44plusIdEEE10Policy1000EN6thrust24THRUST_300001_SM_1000_NS10device_ptrIdEEyS9_dNS7_10__identityEEEvT0_PT3_T1_NS0_13GridEvenShareISK_EET2_T4_E12temp_storage+104];
	add.f64 	%fd157, %fd155, %fd156;
	ld.shared.f64 	%fd158, [_ZZN3cub18CUB_300001_SM_10006detail6reduce18DeviceReduceKernelINS2_10policy_hubIdyN4cuda3std3__44plusIdEEE10Policy1000EN6thrust24THRUST_300001_SM_1000_NS10device_ptrIdEEyS9_dNS7_10__identityEEEvT0_PT3_T1_NS0_13GridEvenShareISK_EET2_T4_E12temp_storage+112];
	add.f64 	%fd159, %fd157, %fd158;
	ld.shared.f64 	%fd160, [_ZZN3cub18CUB_300001_SM_10006detail6reduce18DeviceReduceKernelINS2_10policy_hubIdyN4cuda3std3__44plusIdEEE10Policy1000EN6thrust24THRUST_300001_SM_1000_NS10device_ptrIdEEyS9_dNS7_10__identityEEEvT0_PT3_T1_NS0_13GridEvenShareISK_EET2_T4_E12temp_storage+120];
	add.f64 	%fd161, %fd159, %fd160;
	ld.shared.f64 	%fd162, [_ZZN3cub18CUB_300001_SM_10006detail6reduce18DeviceReduceKernelINS2_10policy_hubIdyN4cuda3std3__44plusIdEEE10Policy1000EN6thrust24THRUST_300001_SM_1000_NS10device_ptrIdEEyS9_dNS7_10__identityEEEvT0_PT3_T1_NS0_13GridEvenShareISK_EET2_T4_E12temp_storage+128];
	add.f64 	%fd163, %fd161, %fd162;
	ld.shared.f64 	%fd164, [_ZZN3cub18CUB_300001_SM_10006detail6reduce18DeviceReduceKernelINS2_10policy_hubIdyN4cuda3std3__44plusIdEEE10Policy1000EN6thrust24THRUST_300001_SM_1000_NS10device_ptrIdEEyS9_dNS7_10__identityEEEvT0_PT3_T1_NS0_13GridEvenShareISK_EET2_T4_E12temp_storage+136];
	add.f64 	%fd343, %fd163, %fd164;
$L__BB18_46:
	mov.u32 	%r263, %tid.x;
	setp.ne.s32 	%p64, %r263, 0;
	@%p64 bra 	$L__BB18_48;
	ld.param.u64 	%rd100, [_ZN3cub18CUB_300001_SM_10006detail6reduce18DeviceReduceKernelINS2_10policy_hubIdyN4cuda3std3__44plusIdEEE10Policy1000EN6thrust24THRUST_300001_SM_1000_NS10device_ptrIdEEyS9_dNS7_10__identityEEEvT0_PT3_T1_NS0_13GridEvenShareISK_EET2_T4__param_1];
	cvta.to.global.u64 	%rd97, %rd100;
	mul.wide.u32 	%rd98, %r2, 8;
	add.s64 	%rd99, %rd97, %rd98;
	st.global.f64 	[%rd99], %fd343;
$L__BB18_48:
	ret;

}
	// .globl	_ZN3cub18CUB_300001_SM_10006detail6reduce28DeviceReduceSingleTileKernelINS2_10policy_hubIdyN4cuda3std3__44plusIdEEE10Policy1000EPdSC_iS9_ddNS7_10__identityEEEvT0_T1_T2_T3_T4_T6_
.visible .entry _ZN3cub18CUB_300001_SM_10006detail6reduce28DeviceReduceSingleTileKernelINS2_10policy_hubIdyN4cuda3std3__44plusIdEEE10Policy1000EPdSC_iS9_ddNS7_10__identityEEEvT0_T1_T2_T3_T4_T6_(
	.param .u64 .ptr .align 1 _ZN3cub18CUB_300001_SM_10006detail6reduce28DeviceReduceSingleTileKernelINS2_10policy_hubIdyN4cuda3std3__44plusIdEEE10Policy1000EPdSC_iS9_ddNS7_10__identityEEEvT0_T1_T2_T3_T4_T6__param_0,
	.param .u64 .ptr .align 1 _ZN3cub18CUB_300001_SM_10006detail6reduce28DeviceReduceSingleTileKernelINS2_10policy_hubIdyN4cuda3std3__44plusIdEEE10Policy1000EPdSC_iS9_ddNS7_10__identityEEEvT0_T1_T2_T3_T4_T6__param_1,
	.param .u32 _ZN3cub18CUB_300001_SM_10006detail6reduce28DeviceReduceSingleTileKernelINS2_10policy_hubIdyN4cuda3std3__44plusIdEEE10Policy1000EPdSC_iS9_ddNS7_10__identityEEEvT0_T1_T2_T3_T4_T6__param_2,
	.param .align 1 .b8 _ZN3cub18CUB_300001_SM_10006detail6reduce28DeviceReduceSingleTileKernelINS2_10policy_hubIdyN4cuda3std3__44plusIdEEE10Policy1000EPdSC_iS9_ddNS7_10__identityEEEvT0_T1_T2_T3_T4_T6__param_3[1],
	.param .f64 _ZN3cub18CUB_300001_SM_10006detail6reduce28DeviceReduceSingleTileKernelINS2_10policy_hubIdyN4cuda3std3__44plusIdEEE10Policy1000EPdSC_iS9_ddNS7_10__identityEEEvT0_T1_T2_T3_T4_T6__param_4,
	.param .align 1 .b8 _ZN3cub18CUB_300001_SM_10006detail6reduce28DeviceReduceSingleTileKernelINS2_10policy_hubIdyN4cuda3std3__44plusIdEEE10Policy1000EPdSC_iS9_ddNS7_10__identityEEEvT0_T1_T2_T3_T4_T6__param_5[1]
)
.maxntid 512
.minnctapersm 1
{
	.reg .pred 	%p<58>;
	.reg .b32 	%r<238>;
	.reg .b64 	%rd<104>;
	.reg .b64 	%fd<232>;
	// demoted variable
	.shared .align 8 .b8 _ZZN3cub18CUB_300001_SM_10006detail6reduce28DeviceReduceSingleTileKernelINS2_10policy_hubIdyN4cuda3std3__44plusIdEEE10Policy1000EPdSC_iS9_ddNS7_10__identityEEEvT0_T1_T2_T3_T4_T6_E12temp_storage[152];
	ld.param.u64 	%rd8, [_ZN3cub18CUB_300001_SM_10006detail6reduce28DeviceReduceSingleTileKernelINS2_10policy_hubIdyN4cuda3std3__44plusIdEEE10Policy1000EPdSC_iS9_ddNS7_10__identityEEEvT0_T1_T2_T3_T4_T6__param_0];
	ld.param.u64 	%rd9, [_ZN3cub18CUB_300001_SM_10006detail6reduce28DeviceReduceSingleTileKernelINS2_10policy_hubIdyN4cuda3std3__44plusIdEEE10Policy1000EPdSC_iS9_ddNS7_10__identityEEEvT0_T1_T2_T3_T4_T6__param_1];
	ld.param.u32 	%r34, [_ZN3cub18CUB_300001_SM_10006detail6reduce28DeviceReduceSingleTileKernelINS2_10policy_hubIdyN4cuda3std3__44plusIdEEE10Policy1000EPdSC_iS9_ddNS7_10__identityEEEvT0_T1_T2_T3_T4_T6__param_2];
	ld.param.f64 	%fd30, [_ZN3cub18CUB_300001_SM_10006detail6reduce28DeviceReduceSingleTileKernelINS2_10policy_hubIdyN4cuda3std3__44plusIdEEE10Policy1000EPdSC_iS9_ddNS7_10__identityEEEvT0_T1_T2_T3_T4_T6__param_4];
	cvta.to.global.u64 	%rd1, %rd9;
	setp.ne.s32 	%p1, %r34, 0;
	@%p1 bra 	$L__BB19_3;
	mov.u32 	%r224, %tid.x;
	setp.ne.s32 	%p57, %r224, 0;
	@%p57 bra 	$L__BB19_39;
	st.global.f64 	[%rd1], %fd30;
	bra.uni 	$L__BB19_39;
$L__BB19_3:
	setp.gt.s32 	%p2, %r34, 3583;
	@%p2 bra 	$L__BB19_21;
	mov.u32 	%r1, %tid.x;
	setp.ge.s32 	%p19, %r1, %r34;
	mov.f64 	%fd223, 0d0000000000000000;
	mov.u32 	%r228, %r1;
	@%p19 bra 	$L__BB19_6;
	mul.wide.u32 	%rd69, %r1, 8;
	add.s64 	%rd68, %rd8, %rd69;
	// begin inline asm
	ld.global.nc.u64 %rd67, [%rd68];
	// end inline asm
	mov.b64 	%fd223, %rd67;
	add.s32 	%r228, %r1, 512;
$L__BB19_6:
	setp.ge.s32 	%p20, %r228, %r34;
	@%p20 bra 	$L__BB19_12;
	not.b32 	%r100, %r228;
	add.s32 	%r4, %r34, %r100;
	and.b32  	%r101, %r4, 1536;
	setp.eq.s32 	%p21, %r101, 1536;
	@%p21 bra 	$L__BB19_10;
	mul.wide.u32 	%rd70, %r228, 8;
	add.s64 	%rd102, %rd8, %rd70;
	shr.u32 	%r102, %r4, 9;
	add.s32 	%r103, %r102, 1;
	and.b32  	%r104, %r103, 3;
	neg.s32 	%r226, %r104;
$L__BB19_9:
	.pragma "nounroll";
	// begin inline asm
	ld.global.nc.u64 %rd71, [%rd102];
	// end inline asm
	mov.b64 	%fd109, %rd71;
	add.f64 	%fd223, %fd223, %fd109;
	add.s32 	%r228, %r228, 512;
	add.s64 	%rd102, %rd102, 4096;
	add.s32 	%r226, %r226, 1;
	setp.ne.s32 	%p22, %r226, 0;
	@%p22 bra 	$L__BB19_9;
$L__BB19_10:
	setp.lt.u32 	%p23, %r4, 1536;
	@%p23 bra 	$L__BB19_12;
$L__BB19_11:
	mul.wide.s32 	%rd81, %r228, 8;
	add.s64 	%rd74, %rd8, %rd81;
	// begin inline asm
	ld.global.nc.u64 %rd73, [%rd74];
	// end inline asm
	mov.b64 	%fd110, %rd73;
	add.f64 	%fd111, %fd223, %fd110;
	add.s64 	%rd76, %rd74, 4096;
	// begin inline asm
	ld.global.nc.u64 %rd75, [%rd76];
	// end inline asm
	mov.b64 	%fd112, %rd75;
	add.f64 	%fd113, %fd111, %fd112;
	add.s64 	%rd78, %rd74, 8192;
	// begin inline asm
	ld.global.nc.u64 %rd77, [%rd78];
	// end inline asm
	mov.b64 	%fd114, %rd77;
	add.f64 	%fd115, %fd113, %fd114;
	add.s64 	%rd80, %rd74, 12288;
	// begin inline asm
	ld.global.nc.u64 %rd79, [%rd80];
	// end inline asm
	mov.b64 	%fd116, %rd79;
	add.f64 	%fd223, %fd115, %fd116;
	add.s32 	%r228, %r228, 2048;
	setp.lt.s32 	%p24, %r228, %r34;
	@%p24 bra 	$L__BB19_11;
$L__BB19_12:
	setp.lt.s32 	%p25, %r34, 512;
	@%p25 bra 	$L__BB19_17;
	// begin inline asm
	mov.u32 %r168, %laneid;
	// end inline asm
	mov.b64 	%rd92, %fd223;
	mov.b64 	{%r170, %r175}, %rd92;
	mov.b32 	%r176, 1;
	mov.b32 	%r217, 31;
	mov.b32 	%r218, -1;
	// begin inline asm
	shfl.sync.down.b32 %r169, %r170, %r176, %r217, %r218;
	// end inline asm
	// begin inline asm
	shfl.sync.down.b32 %r174, %r175, %r176, %r217, %r218;
	// end inline asm
	mov.b64 	%rd93, {%r169, %r174};
	mov.b64 	%fd175, %rd93;
	setp.gt.s32 	%p49, %r168, 30;
	add.f64 	%fd176, %fd223, %fd175;
	selp.f64 	%fd177, %fd223, %fd176, %p49;
	mov.b64 	%rd94, %fd177;
	mov.b64 	{%r180, %r185}, %rd94;
	mov.b32 	%r186, 2;
	// begin inline asm
	shfl.sync.down.b32 %r179, %r180, %r186, %r217, %r218;
	// end inline asm
	// begin inline asm
	shfl.sync.down.b32 %r184, %r185, %r186, %r217, %r218;
	// end inline asm
	mov.b64 	%rd95, {%r179, %r184};
	mov.b64 	%fd178, %rd95;
	setp.gt.s32 	%p50, %r168, 29;
	add.f64 	%fd179, %fd177, %fd178;
	selp.f64 	%fd180, %fd177, %fd179, %p50;
	mov.b64 	%rd96, %fd180;
	mov.b64 	{%r190, %r195}, %rd96;
	mov.b32 	%r196, 4;
	// begin inline asm
	shfl.sync.down.b32 %r189, %r190, %r196, %r217, %r218;
	// end inline asm
	// begin inline asm
	shfl.sync.down.b32 %r194, %r195, %r196, %r217, %r218;
	// end inline asm
	mov.b64 	%rd97, {%r189, %r194};
	mov.b64 	%fd181, %rd97;
	setp.gt.s32 	%p51, %r168, 27;
	add.f64 	%fd182, %fd180, %fd181;
	selp.f64 	%fd183, %fd180, %fd182, %p51;
	mov.b64 	%rd98, %fd183;
	mov.b64 	{%r200, %r205}, %rd98;
	mov.b32 	%r206, 8;
	// begin inline asm
	shfl.sync.down.b32 %r199, %r200, %r206, %r217, %r218;
	// end inline asm
	// begin inline asm
	shfl.sync.down.b32 %r204, %r205, %r206, %r217, %r218;
	// end inline asm
	mov.b64 	%rd99, {%r199, %r204};
	mov.b64 	%fd184, %rd99;
	setp.gt.s32 	%p52, %r168, 23;
	add.f64 	%fd185, %fd183, %fd184;
	selp.f64 	%fd186, %fd183, %fd185, %p52;
	mov.b64 	%rd100, %fd186;
	mov.b64 	{%r210, %r215}, %rd100;
	mov.b32 	%r216, 16;
	// begin inline asm
	shfl.sync.down.b32 %r209, %r210, %r216, %r217, %r218;
	// end inline asm
	// begin inline asm
	shfl.sync.down.b32 %r214, %r215, %r216, %r217, %r218;
	// end inline asm
	mov.b64 	%rd101, {%r209, %r214};
	mov.b64 	%fd187, %rd101;
	setp.gt.s32 	%p53, %r168, 15;
	add.f64 	%fd10, %fd186, %fd187;
	selp.f64 	%fd231, %fd186, %fd10, %p53;
	setp.ne.s32 	%p54, %r168, 0;
	@%p54 bra 	$L__BB19_15;
	shr.u32 	%r219, %r1, 2;
	and.b32  	%r220, %r219, 248;
	mov.u32 	%r221, _ZZN3cub18CUB_300001_SM_10006detail6reduce28DeviceReduceSingleTileKernelINS2_10policy_hubIdyN4cuda3std3__44plusIdEEE10Policy1000EPdSC_iS9_ddNS7_10__identityEEEvT0_T1_T2_T3_T4_T6_E12temp_storage;
	add.s32 	%r222, %r221, %r220;
	st.shared.f64 	[%r222+16], %fd10;
$L__BB19_15:
	bar.sync 	0;
	setp.ne.s32 	%p55, %r1, 0;
	@%p55 bra 	$L__BB19_37;
	ld.shared.f64 	%fd188, [_ZZN3cub18CUB_300001_SM_10006detail6reduce28DeviceReduceSingleTileKernelINS2_10policy_hubIdyN4cuda3std3__44plusIdEEE10Policy1000EPdSC_iS9_ddNS7_10__identityEEEvT0_T1_T2_T3_T4_T6_E12temp_storage+24];
	add.f64 	%fd189, %fd231, %fd188;
	ld.shared.f64 	%fd190, [_ZZN3cub18CUB_300001_SM_10006detail6reduce28DeviceReduceSingleTileKernelINS2_10policy_hubIdyN4cuda3std3__44plusIdEEE10Policy1000EPdSC_iS9_ddNS7_10__identityEEEvT0_T1_T2_T3_T4_T6_E12temp_storage+32];
	add.f64 	%fd191, %fd189, %fd190;
	ld.shared.f64 	%fd192, [_ZZN3cub18CUB_300001_SM_10006detail6reduce28DeviceReduceSingleTileKernelINS2_10policy_hubIdyN4cuda3std3__44plusIdEEE10Policy1000EPdSC_iS9_ddNS7_10__identityEEEvT0_T1_T2_T3_T4_T6_E12temp_storage+40];
	add.f64 	%fd193, %fd191, %fd192;
	ld.shared.f64 	%fd194, [_ZZN3cub18CUB_300001_SM_10006detail6reduce28DeviceReduceSingleTileKernelINS2_10policy_hubIdyN4cuda3std3__44plusIdEEE10Policy1000EPdSC_iS9_ddNS7_10__identityEEEvT0_T1_T2_T3_T4_T6_E12temp_storage+48];
	add.f64 	%fd195, %fd193, %fd194;
	ld.shared.f64 	%fd196, [_ZZN3cub18CUB_300001_SM_10006detail6reduce28DeviceReduceSingleTileKernelINS2_10policy_hubIdyN4cuda3std3__44plusIdEEE10Policy1000EPdSC_iS9_ddNS7_10__identityEEEvT0_T1_T2_T3_T4_T6_E12temp_storage+56];
	add.f64 	%fd197, %fd195, %fd196;
	ld.shared.f64 	%fd198, [_ZZN3cub18CUB_300001_SM_10006detail6reduce28DeviceReduceSingleTileKernelINS2_10policy_hubIdyN4cuda3std3__44plusIdEEE10Policy1000EPdSC_iS9_ddNS7_10__identityEEEvT0_T1_T2_T3_T4_T6_E12temp_storage+64];
	add.f64 	%fd199, %fd197, %fd198;
	ld.shared.f64 	%fd200, [_ZZN3cub18CUB_300001_SM_10006detail6reduce28DeviceReduceSingleTileKernelINS2_10policy_hubIdyN4cuda3std3__44plusIdEEE10Policy1000EPdSC_iS9_ddNS7_10__identityEEEvT0_T1_T2_T3_T4_T6_E12temp_storage+72];
	add.f64 	%fd201, %fd199, %fd200;
	ld.shared.f64 	%fd202, [_ZZN3cub18CUB_300001_SM_10006detail6reduce28DeviceReduceSingleTileKernelINS2_10policy_hubIdyN4cuda3std3__44plusIdEEE10Policy1000EPdSC_iS9_ddNS7_10__identityEEEvT0_T1_T2_T3_T4_T6_E12temp_storage+80];
	add.f64 	%fd203, %fd201, %fd202;
	ld.shared.f64 	%fd204, [_ZZN3cub18CUB_300001_SM_10006detail6reduce28DeviceReduceSingleTileKernelINS2_10policy_hubIdyN4cuda3std3__44plusIdEEE10Policy1000EPdSC_iS9_ddNS7_10__identityEEEvT0_T1_T2_T3_T4_T6_E12temp_storage+88];
	add.f64 	%fd205, %fd203, %fd204;
	ld.shared.f64 	%fd206, [_ZZN3cub18CUB_300001_SM_10006detail6reduce28DeviceReduceSingleTileKernelINS2_10policy_hubIdyN4cuda3std3__44plusIdEEE10Policy1000EPdSC_iS9_ddNS7_10__identityEEEvT0_T1_T2_T3_T4_T6_E12temp_storage+96];
	add.f64 	%fd207, %fd205, %fd206;
	ld.shared.f64 	%fd208, [_ZZN3cub18CUB_300001_SM_10006detail6reduce28DeviceReduceSingleTileKernelINS2_10policy_hubIdyN4cuda3std3__44plusIdEEE10Policy1000EPdSC_iS9_ddNS7_10__identityEEEvT0_T1_T2_T3_T4_T6_E12temp_storage+104];
	add.f64 	%fd209, %fd207, %fd208;
	ld.shared.f64 	%fd210, [_ZZN3cub18CUB_300001_SM_10006detail6reduce28DeviceReduceSingleTileKernelINS2_10policy_hubIdyN4cuda3std3__44plusIdEEE10Policy1000EPdSC_iS9_ddNS7_10__identityEEEvT0_T1_T2_T3_T4_T6_E12temp_storage+112];
	add.f64 	%fd211, %fd209, %fd210;
	ld.shared.f64 	%fd212, [_ZZN3cub18CUB_300001_SM_10006detail6reduce28DeviceReduceSingleTileKernelINS2_10policy_hubIdyN4cuda3std3__44plusIdEEE10Policy1000EPdSC_iS9_ddNS7_10__identityEEEvT0_T1_T2_T3_T4_T6_E12temp_storage+120];
	add.f64 	%fd213, %fd211, %fd212;
	ld.shared.f64 	%fd214, [_ZZN3cub18CUB_300001_SM_10006detail6reduce28DeviceReduceSingleTileKernelINS2_10policy_hubIdyN4cuda3std3__44plusIdEEE10Policy1000EPdSC_iS9_ddNS7_10__identityEEEvT0_T1_T2_T3_T4_T6_E12temp_storage+128];
	add.f64 	%fd215, %fd213, %fd214;
	ld.shared.f64 	%fd216, [_ZZN3cub18CUB_300001_SM_10006detail6reduce28DeviceReduceSingleTileKernelINS2_10policy_hubIdyN4cuda3std3__44plusIdEEE10Policy1000EPdSC_iS9_ddNS7_10__identityEEEvT0_T1_T2_T3_T4_T6_E12temp_storage+136];
	add.f64 	%fd231, %fd215, %fd216;
	bra.uni 	$L__BB19_37;
$L__BB19_17:
	// begin inline asm
	mov.u32 %r105, %laneid;
	// end inline asm
	and.b32  	%r156, %r1, 992;
	add.s32 	%r157, %r156, 32;
	setp.gt.s32 	%p26, %r157, %r34;
	not.b32 	%r158, %r156;
	add.s32 	%r159, %r34, %r158;
	selp.b32 	%r154, %r159, 31, %p26;
	mov.b64 	%rd82, %fd223;
	mov.b64 	{%r107, %r112}, %rd82;
	mov.b32 	%r113, 1;
	mov.b32 	%r155, -1;
	// begin inline asm
	shfl.sync.down.b32 %r106, %r107, %r113, %r154, %r155;
	// end inline asm
	// begin inline asm
	shfl.sync.down.b32 %r111, %r112, %r113, %r154, %r155;
	// end inline asm
	mov.b64 	%rd83, {%r106, %r111};
	mov.b64 	%fd117, %rd83;
	setp.lt.s32 	%p27, %r105, %r154;
	add.f64 	%fd118, %fd223, %fd117;
	selp.f64 	%fd119, %fd118, %fd223, %p27;
	mov.b64 	%rd84, %fd119;
	mov.b64 	{%r117, %r122}, %rd84;
	mov.b32 	%r123, 2;
	// begin inline asm
	shfl.sync.down.b32 %r116, %r117, %r123, %r154, %r155;
	// end inline asm
	// begin inline asm
	shfl.sync.down.b32 %r121, %r122, %r123, %r154, %r155;
	// end inline asm
	mov.b64 	%rd85, {%r116, %r121};
	mov.b64 	%fd120, %rd85;
	add.s32 	%r160, %r105, 2;
	setp.gt.s32 	%p28, %r160, %r154;
	add.f64 	%fd121, %fd119, %fd120;
	selp.f64 	%fd122, %fd119, %fd121, %p28;
	mov.b64 	%rd86, %fd122;
	mov.b64 	{%r127, %r132}, %rd86;
	mov.b32 	%r133, 4;
	// begin inline asm
	shfl.sync.down.b32 %r126, %r127, %r133, %r154, %r155;
	// end inline asm
	// begin inline asm
	shfl.sync.down.b32 %r131, %r132, %r133, %r154, %r155;
	// end inline asm
	mov.b64 	%rd87, {%r126, %r131};
	mov.b64 	%fd123, %rd87;
	add.s32 	%r161, %r105, 4;
	setp.gt.s32 	%p29, %r161, %r154;
	add.f64 	%fd124, %fd122, %fd123;
	selp.f64 	%fd125, %fd122, %fd124, %p29;
	mov.b64 	%rd88, %fd125;
	mov.b64 	{%r137, %r142}, %rd88;
	mov.b32 	%r143, 8;
	// begin inline asm
	shfl.sync.down.b32 %r136, %r137, %r143, %r154, %r155;
	// end inline asm
	// begin inline asm
	shfl.sync.down.b32 %r141, %r142, %r143, %r154, %r155;
	// end inline asm
	mov.b64 	%rd89, {%r136, %r141};
	mov.b64 	%fd126, %rd89;
	add.s32 	%r162, %r105, 8;
	setp.gt.s32 	%p30, %r162, %r154;
	add.f64 	%fd127, %fd125, %fd126;
	selp.f64 	%fd128, %fd125, %fd127, %p30;
	mov.b64 	%rd90, %fd128;
	mov.b64 	{%r147, %r152}, %rd90;
	mov.b32 	%r153, 16;
	// begin inline asm
	shfl.sync.down.b32 %r146, %r147, %r153, %r154, %r155;
	// end inline asm
	// begin inline asm
	shfl.sync.down.b32 %r151, %r152, %r153, %r154, %r155;
	// end inline asm
	mov.b64 	%rd91, {%r146, %r151};
	mov.b64 	%fd129, %rd91;
	add.s32 	%r163, %r105, 16;
	setp.gt.s32 	%p31, %r163, %r154;
	add.f64 	%fd130, %fd128, %fd129;
	selp.f64 	%fd231, %fd128, %fd130, %p31;
	setp.ne.s32 	%p32, %r105, 0;
	@%p32 bra 	$L__BB19_19;
	shr.u32 	%r164, %r1, 2;
	and.b32  	%r165, %r164, 248;
	mov.u32 	%r166, _ZZN3cub18CUB_300001_SM_10006detail6reduce28DeviceReduceSingleTileKernelINS2_10policy_hubIdyN4cuda3std3__44plusIdEEE10Policy1000EPdSC_iS9_ddNS7_10__identityEEEvT0_T1_T2_T3_T4_T6_E12temp_storage;
	add.s32 	%r167, %r166, %r165;
	st.shared.f64 	[%r167+16], %fd231;
$L__BB19_19:
	bar.sync 	0;
	setp.ne.s32 	%p33, %r1, 0;
	@%p33 bra 	$L__BB19_37;
	setp.gt.s32 	%p34, %r34, 32;
	ld.shared.f64 	%fd131, [_ZZN3cub18CUB_300001_SM_10006detail6reduce28DeviceReduceSingleTileKernelINS2_10policy_hubIdyN4cuda3std3__44plusIdEEE10Policy1000EPdSC_iS9_ddNS7_10__identityEEEvT0_T1_T2_T3_T4_T6_E12temp_storage+24];
	add.f64 	%fd132, %fd231, %fd131;
	selp.f64 	%fd133, %fd132, %fd231, %p34;
	setp.gt.s32 	%p35, %r34, 64;
	ld.shared.f64 	%fd134, [_ZZN3cub18CUB_300001_SM_10006detail6reduce28DeviceReduceSingleTileKernelINS2_10policy_hubIdyN4cuda3std3__44plusIdEEE10Policy1000EPdSC_iS9_ddNS7_10__identityEEEvT0_T1_T2_T3_T4_T6_E12temp_storage+32];
	add.f64 	%fd135, %fd134, %fd133;
	selp.f64 	%fd136, %fd135, %fd133, %p35;
	setp.gt.s32 	%p36, %r34, 96;
	ld.shared.f64 	%fd137, [_ZZN3cub18CUB_300001_SM_10006detail6reduce28DeviceReduceSingleTileKernelINS2_10policy_hubIdyN4cuda3std3__44plusIdEEE10Policy1000EPdSC_iS9_ddNS7_10__identityEEEvT0_T1_T2_T3_T4_T6_E12temp_storage+40];
	add.f64 	%fd138, %fd137, %fd136;
	selp.f64 	%fd139, %fd138, %fd136, %p36;
	setp.gt.s32 	%p37, %r34, 128;
	ld.shared.f64 	%fd140, [_ZZN3cub18CUB_300001_SM_10006detail6reduce28DeviceReduceSingleTileKernelINS2_10policy_hubIdyN4cuda3std3__44plusIdEEE10Policy1000EPdSC_iS9_ddNS7_10__identityEEEvT0_T1_T2_T3_T4_T6_E12temp_storage+48];
	add.f64 	%fd141, %fd140, %fd139;
	selp.f64 	%fd142, %fd141, %fd139, %p37;
	setp.gt.s32 	%p38, %r34, 160;
	ld.shared.f64 	%fd143, [_ZZN3cub18CUB_300001_SM_10006detail6reduce28DeviceReduceSingleTileKernelINS2_10policy_hubIdyN4cuda3std3__44plusIdEEE10Policy1000EPdSC_iS9_ddNS7_10__identityEEEvT0_T1_T2_T3_T4_T6_E12temp_storage+56];
	add.f64 	%fd144, %fd143, %fd142;
	selp.f64 	%fd145, %fd144, %fd142, %p38;
	setp.gt.s32 	%p39, %r34, 192;
	ld.shared.f64 	%fd146, [_ZZN3cub18CUB_300001_SM_10006detail6reduce28DeviceReduceSingleTileKernelINS2_10policy_hubIdyN4cuda3std3__44plusIdEEE10Policy1000EPdSC_iS9_ddNS7_10__identityEEEvT0_T1_T2_T3_T4_T6_E12temp_storage+64];
	add.f64 	%fd147, %fd146, %fd145;
	selp.f64 	%fd148, %fd147, %fd145, %p39;
	setp.gt.s32 	%p40, %r34, 224;
	ld.shared.f64 	%fd149, [_ZZN3cub18CUB_300001_SM_10006detail6reduce28DeviceReduceSingleTileKernelINS2_10policy_hubIdyN4cuda3std3__44plusIdEEE10Policy1000EPdSC_iS9_ddNS7_10__identityEEEvT0_T1_T2_T3_T4_T6_E12temp_storage+72];
	add.f64 	%fd150, %fd149, %fd148;
	selp.f64 	%fd151, %fd150, %fd148, %p40;
	setp.gt.s32 	%p41, %r34, 256;
	ld.shared.f64 	%fd152, [_ZZN3cub18CUB_300001_SM_10006detail6reduce28DeviceReduceSingleTileKernelINS2_10policy_hubIdyN4cuda3std3__44plusIdEEE10Policy1000EPdSC_iS9_ddNS7_10__identityEEEvT0_T1_T2_T3_T4_T6_E12temp_storage+80];
	add.f64 	%fd153, %fd152, %fd151;
	selp.f64 	%fd154, %fd153, %fd151, %p41;
	setp.gt.s32 	%p42, %r34, 288;
	ld.shared.f64 	%fd155, [_ZZN3cub18CUB_300001_SM_10006detail6reduce28DeviceReduceSingleTileKernelINS2_10policy_hubIdyN4cuda3std3__44plusIdEEE10Policy1000EPdSC_iS9_ddNS7_10__identityEEEvT0_T1_T2_T3_T4_T6_E12temp_storage+88];
	add.f64 	%fd156, %fd155, %fd154;
	selp.f64 	%fd157, %fd156, %fd154, %p42;
	setp.gt.s32 	%p43, %r34, 320;
	ld.shared.f64 	%fd158, [_ZZN3cub18CUB_300001_SM_10006detail6reduce28DeviceReduceSingleTileKernelINS2_10policy_hubIdyN4cuda3std3__44plusIdEEE10Policy1000EPdSC_iS9_ddNS7_10__identityEEEvT0_T1_T2_T3_T4_T6_E12temp_storage+96];
	add.f64 	%fd159, %fd158, %fd157;
	selp.f64 	%fd160, %fd159, %fd157, %p43;
	setp.gt.s32 	%p44, %r34, 352;
	ld.shared.f64 	%fd161, [_ZZN3cub18CUB_300001_SM_10006detail6reduce28DeviceReduceSingleTileKernelINS2_10policy_hubIdyN4cuda3std3__44plusIdEEE10Policy1000EPdSC_iS9_ddNS7_10__identityEEEvT0_T1_T2_T3_T4_T6_E12temp_storage+104];
	add.f64 	%fd162, %fd161, %fd160;
	selp.f64 	%fd163, %fd162, %fd160, %p44;
	setp.gt.s32 	%p45, %r34, 384;
	ld.shared.f64 	%fd164, [_ZZN3cub18CUB_300001_SM_10006detail6reduce28DeviceReduceSingleTileKernelINS2_10policy_hubIdyN4cuda3std3__44plusIdEEE10Policy1000EPdSC_iS9_ddNS7_10__identityEEEvT0_T1_T2_T3_T4_T6_E12temp_storage+112];
	add.f64 	%fd165, %fd164, %fd163;
	selp.f64 	%fd166, %fd165, %fd163, %p45;
	setp.gt.s32 	%p46, %r34, 416;
	ld.shared.f64 	%fd167, [_ZZN3cub18CUB_300001_SM_10006detail6reduce28DeviceReduceSingleTileKernelINS2_10policy_hubIdyN4cuda3std3__44plusIdEEE10Policy1000EPdSC_iS9_ddNS7_10__identityEEEvT0_T1_T2_T3_T4_T6_E12temp_storage+120];
	add.f64 	%fd168, %fd167, %fd166;
	selp.f64 	%fd169, %fd168, %fd166, %p46;
	setp.gt.s32 	%p47, %r34, 448;
	ld.shared.f64 	%fd170, [_ZZN3cub18CUB_300001_SM_10006detail6reduce28DeviceReduceSingleTileKernelINS2_10policy_hubIdyN4cuda3std3__44plusIdEEE10Policy1000EPdSC_iS9_ddNS7_10__identityEEEvT0_T1_T2_T3_T4_T6_E12temp_storage+128];
	add.f64 	%fd171, %fd170, %fd169;
	selp.f64 	%fd172, %fd171, %fd169, %p47;
	setp.gt.s32 	%p48, %r34, 480;
	ld.shared.f64 	%fd173, [_ZZN3cub18CUB_300001_SM_10006detail6reduce28DeviceReduceSingleTileKernelINS2_10policy_hubIdyN4cuda3std3__44plusIdEEE10Policy1000EPdSC_iS9_ddNS7_10__identityEEEvT0_T1_T2_T3_T4_T6_E12temp_storage+136];
	add.f64 	%fd174, %fd173, %fd172;
	selp.f64 	%fd231, %fd174, %fd172, %p48;
	bra.uni 	$L__BB19_37;
$L__BB19_21:
	mov.u32 	%r13, %tid.x;
	mul.wide.u32 	%rd24, %r13, 8;
	add.s64 	%rd11, %rd8, %rd24;
	// begin inline asm
	ld.global.nc.u64 %rd10, [%rd11];
	// end inline asm
	mov.b64 	%fd31, %rd10;
	add.s64 	%rd13, %rd11, 4096;
	// begin inline asm
	ld.global.nc.u64 %rd12, [%rd13];
	// end inline asm
	mov.b64 	%fd32, %rd12;
	add.s64 	%rd15, %rd11, 8192;
	// begin inline asm
	ld.global.nc.u64 %rd14, [%rd15];
	// end inline asm
	mov.b64 	%fd33, %rd14;
	add.s64 	%rd17, %rd11, 12288;
	// begin inline asm
	ld.global.nc.u64 %rd16, [%rd17];
	// end inline asm
	mov.b64 	%fd34, %rd16;
	add.s64 	%rd19, %rd11, 16384;
	// begin inline asm
	ld.global.nc.u64 %rd18, [%rd19];
	// end inline asm
	mov.b64 	%fd35, %rd18;
	add.s64 	%rd21, %rd11, 20480;
	// begin inline asm
	ld.global.nc.u64 %rd20, [%rd21];
	// end inline asm
	mov.b64 	%fd36, %rd20;
	add.s64 	%rd23, %rd11, 24576;
	// begin inline asm
	ld.global.nc.u64 %rd22, [%rd23];
	// end inline asm
	mov.b64 	%fd37, %rd22;
	add.f64 	%fd38, %fd31, %fd32;
	add.f64 	%fd39, %fd38, %fd33;
	add.f64 	%fd40, %fd39, %fd34;
	add.f64 	%fd41, %fd40, %fd35;
	add.f64 	%fd42, %fd41, %fd36;
	add.f64 	%fd230, %fd42, %fd37;
	setp.lt.u32 	%p3, %r34, 7168;
	mov.b32 	%r231, 3584;
	@%p3 bra 	$L__BB19_25;
	add.s32 	%r14, %r34, -3584;
	mov.b32 	%r231, 3584;
$L__BB19_23:
	add.s32 	%r37, %r231, %r13;
	mul.wide.u32 	%rd39, %r37, 8;
	add.s64 	%rd26, %rd8, %rd39;
	// begin inline asm
	ld.global.nc.u64 %rd25, [%rd26];
	// end inline asm
	mov.b64 	%fd43, %rd25;
	add.s64 	%rd28, %rd26, 4096;
	// begin inline asm
	ld.global.nc.u64 %rd27, [%rd28];
	// end inline asm
	mov.b64 	%fd44, %rd27;
	add.s64 	%rd30, %rd26, 8192;
	// begin inline asm
	ld.global.nc.u64 %rd29, [%rd30];
	// end inline asm
	mov.b64 	%fd45, %rd29;
	add.s64 	%rd32, %rd26, 12288;
	// begin inline asm
	ld.global.nc.u64 %rd31, [%rd32];
	// end inline asm
	mov.b64 	%fd46, %rd31;
	add.s64 	%rd34, %rd26, 16384;
	// begin inline asm
	ld.global.nc.u64 %rd33, [%rd34];
	// end inline asm
	mov.b64 	%fd47, %rd33;
	add.s64 	%rd36, %rd26, 20480;
	// begin inline asm
	ld.global.nc.u64 %rd35, [%rd36];
	// end inline asm
	mov.b64 	%fd48, %rd35;
	add.s64 	%rd38, %rd26, 24576;
	// begin inline asm
	ld.global.nc.u64 %rd37, [%rd38];
	// end inline asm
	mov.b64 	%fd49, %rd37;
	add.f64 	%fd50, %fd230, %fd43;
	add.f64 	%fd51, %fd50, %fd44;
	add.f64 	%fd52, %fd51, %fd45;
	add.f64 	%fd53, %fd52, %fd46;
	add.f64 	%fd54, %fd53, %fd47;
	add.f64 	%fd55, %fd54, %fd48;
	add.f64 	%fd230, %fd55, %fd49;
	sub.s32 	%r38, %r34, %r231;
	setp.lt.s32 	%p4, %r38, 3584;
	@%p4 bra 	$L__BB19_33;
	add.s32 	%r231, %r231, 3584;
	setp.le.s32 	%p5, %r231, %r14;
	@%p5 bra 	$L__BB19_23;
$L__BB19_25:
	setp.le.s32 	%p6, %r34, %r231;
	@%p6 bra 	$L__BB19_33;
	sub.s32 	%r18, %r34, %r231;
	setp.ge.s32 	%p7, %r13, %r18;
	@%p7 bra 	$L__BB19_33;
	not.b32 	%r39, %r13;
	add.s32 	%r40, %r34, %r39;
	sub.s32 	%r19, %r40, %r231;
	and.b32  	%r41, %r19, 1536;
	setp.eq.s32 	%p8, %r41, 1536;
	mov.u32 	%r235, %r13;
	@%p8 bra 	$L__BB19_30;
	add.s32 	%r233, %r13, %r231;
	shr.u32 	%r42, %r19, 9;
	add.s32 	%r43, %r42, 1;
	and.b32  	%r44, %r43, 3;
	neg.s32 	%r232, %r44;
	mov.u32 	%r235, %r13;
$L__BB19_29:
	.pragma "nounroll";
	mul.wide.u32 	%rd42, %r233, 8;
	add.s64 	%rd41, %rd8, %rd42;
	// begin inline asm
	ld.global.nc.u64 %rd40, [%rd41];
	// end inline asm
	mov.b64 	%fd57, %rd40;
	add.f64 	%fd230, %fd230, %fd57;
	add.s32 	%r235, %r235, 512;
	add.s32 	%r233, %r233, 512;
	add.s32 	%r232, %r232, 1;
	setp.ne.s32 	%p9, %r232, 0;
	@%p9 bra 	$L__BB19_29;
$L__BB19_30:
	setp.lt.u32 	%p10, %r19, 1536;
	@%p10 bra 	$L__BB19_33;
	cvt.u64.u32 	%rd43, %r235;
	cvt.u64.u32 	%rd44, %r231;
	add.s64 	%rd45, %rd43, %rd44;
	shl.b64 	%rd46, %rd45, 3;
	add.s64 	%rd47, %rd46, %rd8;
	add.s64 	%rd103, %rd47, 8192;
	add.s32 	%r236, %r235, %r231;
$L__BB19_32:
	mul.wide.u32 	%rd56, %r236, 8;
	add.s64 	%rd49, %rd8, %rd56;
	// begin inline asm
	ld.global.nc.u64 %rd48, [%rd49];
	// end inline asm
	mov.b64 	%fd58, %rd48;
	add.f64 	%fd59, %fd230, %fd58;
	add.s64 	%rd51, %rd103, -4096;
	// begin inline asm
	ld.global.nc.u64 %rd50, [%rd51];
	// end inline asm
	mov.b64 	%fd60, %rd50;
	add.f64 	%fd61, %fd59, %fd60;
	// begin inline asm
	ld.global.nc.u64 %rd52, [%rd103];
	// end inline asm
	mov.b64 	%fd62, %rd52;
	add.f64 	%fd63, %fd61, %fd62;
	add.s64 	%rd55, %rd103, 4096;
	// begin inline asm
	ld.global.nc.u64 %rd54, [%rd55];
	// end inline asm
	mov.b64 	%fd64, %rd54;
	add.f64 	%fd230, %fd63, %fd64;
	add.s32 	%r235, %r235, 2048;
	add.s64 	%rd103, %rd103, 16384;
	add.s32 	%r236, %r236, 2048;
	setp.lt.s32 	%p11, %r235, %r18;
	@%p11 bra 	$L__BB19_32;
$L__BB19_33:
	// begin inline asm
	mov.u32 %r45, %laneid;
	// end inline asm
	mov.b64 	%rd57, %fd230;
	mov.b64 	{%r47, %r52}, %rd57;
	mov.b32 	%r53, 1;
	mov.b32 	%r94, 31;
	mov.b32 	%r95, -1;
	// begin inline asm
	shfl.sync.down.b32 %r46, %r47, %r53, %r94, %r95;
	// end inline asm
	// begin inline asm
	shfl.sync.down.b32 %r51, %r52, %r53, %r94, %r95;
	// end inline asm
	mov.b64 	%rd58, {%r46, %r51};
	mov.b64 	%fd65, %rd58;
	setp.gt.s32 	%p12, %r45, 30;
	add.f64 	%fd66, %fd230, %fd65;
	selp.f64 	%fd67, %fd230, %fd66, %p12;
	mov.b64 	%rd59, %fd67;
	mov.b64 	{%r57, %r62}, %rd59;
	mov.b32 	%r63, 2;
	// begin inline asm
	shfl.sync.down.b32 %r56, %r57, %r63, %r94, %r95;
	// end inline asm
	// begin inline asm
	shfl.sync.down.b32 %r61, %r62, %r63, %r94, %r95;
	// end inline asm
	mov.b64 	%rd60, {%r56, %r61};
	mov.b64 	%fd68, %rd60;
	setp.gt.s32 	%p13, %r45, 29;
	add.f64 	%fd69, %fd67, %fd68;
	selp.f64 	%fd70, %fd67, %fd69, %p13;
	mov.b64 	%rd61, %fd70;
	mov.b64 	{%r67, %r72}, %rd61;
	mov.b32 	%r73, 4;
	// begin inline asm
	shfl.sync.down.b32 %r66, %r67, %r73, %r94, %r95;
	// end inline asm
	// begin inline asm
	shfl.sync.down.b32 %r71, %r72, %r73, %r94, %r95;
	// end inline asm
	mov.b64 	%rd62, {%r66, %r71};
	mov.b64 	%fd71, %rd62;
	setp.gt.s32 	%p14, %r45, 27;
	add.f64 	%fd72, %fd70, %fd71;
	selp.f64 	%fd73, %fd70, %fd72, %p14;
	mov.b64 	%rd63, %fd73;
	mov.b64 	{%r77, %r82}, %rd63;
	mov.b32 	%r83, 8;
	// begin inline asm
	shfl.sync.down.b32 %r76, %r77, %r83, %r94, %r95;
	// end inline asm
	// begin inline asm
	shfl.sync.down.b32 %r81, %r82, %r83, %r94, %r95;
	// end inline asm
	mov.b64 	%rd64, {%r76, %r81};
	mov.b64 	%fd74, %rd64;
	setp.gt.s32 	%p15, %r45, 23;
	add.f64 	%fd75, %fd73, %fd74;
	selp.f64 	%fd76, %fd73, %fd75, %p15;
	mov.b64 	%rd65, %fd76;
	mov.b64 	{%r87, %r92}, %rd65;
	mov.b32 	%r93, 16;
	// begin inline asm
	shfl.sync.down.b32 %r86, %r87, %r93, %r94, %r95;
	// end inline asm
	// begin inline asm
	shfl.sync.down.b32 %r91, %r92, %r93, %r94, %r95;
	// end inline asm
	mov.b64 	%rd66, {%r86, %r91};
	mov.b64 	%fd77, %rd66;
	setp.gt.s32 	%p16, %r45, 15;
	add.f64 	%fd26, %fd76, %fd77;
	selp.f64 	%fd231, %fd76, %fd26, %p16;
	setp.ne.s32 	%p17, %r45, 0;
	@%p17 bra 	$L__BB19_35;
	shr.u32 	%r96, %r13, 2;
	and.b32  	%r97, %r96, 248;
	mov.u32 	%r98, _ZZN3cub18CUB_300001_SM_10006detail6reduce28DeviceReduceSingleTileKernelINS2_10policy_hubIdyN4cuda3std3__44plusIdEEE10Policy1000EPdSC_iS9_ddNS7_10__identityEEEvT0_T1_T2_T3_T4_T6_E12temp_storage;
	add.s32 	%r99, %r98, %r97;
	st.shared.f64 	[%r99+16], %fd26;
$L__BB19_35:
	bar.sync 	0;
	setp.ne.s32 	%p18, %r13, 0;
	@%p18 bra 	$L__BB19_37;
	ld.shared.f64 	%fd78, [_ZZN3cub18CUB_300001_SM_10006detail6reduce28DeviceReduceSingleTileKernelINS2_10policy_hubIdyN4cuda3std3__44plusIdEEE10Policy1000EPdSC_iS9_ddNS7_10__identityEEEvT0_T1_T2_T3_T4_T6_E12temp_storage+24];
	add.f64 	%fd79, %fd231, %fd78;
	ld.shared.f64 	%fd80, [_ZZN3cub18CUB_300001_SM_10006detail6reduce28DeviceReduceSingleTileKernelINS2_10policy_hubIdyN4cuda3std3__44plusIdEEE10Policy1000EPdSC_iS9_ddNS7_10__identityEEEvT0_T1_T2_T3_T4_T6_E12temp_storage+32];
	add.f64 	%fd81, %fd79, %fd80;
	ld.shared.f64 	%fd82, [_ZZN3cub18CUB_300001_SM_10006detail6reduce28DeviceReduceSingleTileKernelINS2_10policy_hubIdyN4cuda3std3__44plusIdEEE10Policy1000EPdSC_iS9_ddNS7_10__identityEEEvT0_T1_T2_T3_T4_T6_E12temp_storage+40];
	add.f64 	%fd83, %fd81, %fd82;
	ld.shared.f64 	%fd84, [_ZZN3cub18CUB_300001_SM_10006detail6reduce28DeviceReduceSingleTileKernelINS2_10policy_hubIdyN4cuda3std3__44plusIdEEE10Policy1000EPdSC_iS9_ddNS7_10__identityEEEvT0_T1_T2_T3_T4_T6_E12temp_storage+48];
	add.f64 	%fd85, %fd83, %fd84;
	ld.shared.f64 	%fd86, [_ZZN3cub18CUB_300001_SM_10006detail6reduce28DeviceReduceSingleTileKernelINS2_10policy_hubIdyN4cuda3std3__44plusIdEEE10Policy1000EPdSC_iS9_ddNS7_10__identityEEEvT0_T1_T2_T3_T4_T6_E12temp_storage+56];
	add.f64 	%fd87, %fd85, %fd86;
	ld.shared.f64 	%fd88, [_ZZN3cub18CUB_300001_SM_10006detail6reduce28DeviceReduceSingleTileKernelINS2_10policy_hubIdyN4cuda3std3__44plusIdEEE10Policy1000EPdSC_iS9_ddNS7_10__identityEEEvT0_T1_T2_T3_T4_T6_E12temp_storage+64];
	add.f64 	%fd89, %fd87, %fd88;
	ld.shared.f64 	%fd90, [_ZZN3cub18CUB_300001_SM_10006detail6reduce28DeviceReduceSingleTileKernelINS2_10policy_hubIdyN4cuda3std3__44plusIdEEE10Policy1000EPdSC_iS9_ddNS7_10__identityEEEvT0_T1_T2_T3_T4_T6_E12temp_storage+72];
	add.f64 	%fd91, %fd89, %fd90;
	ld.shared.f64 	%fd92, [_ZZN3cub18CUB_300001_SM_10006detail6reduce28DeviceReduceSingleTileKernelINS2_10policy_hubIdyN4cuda3std3__44plusIdEEE10Policy1000EPdSC_iS9_ddNS7_10__identityEEEvT0_T1_T2_T3_T4_T6_E12temp_storage+80];
	add.f64 	%fd93, %fd91, %fd92;
	ld.shared.f64 	%fd94, [_ZZN3cub18CUB_300001_SM_10006detail6reduce28DeviceReduceSingleTileKernelINS2_10policy_hubIdyN4cuda3std3__44plusIdEEE10Policy1000EPdSC_iS9_ddNS7_10__identityEEEvT0_T1_T2_T3_T4_T6_E12temp_storage+88];
	add.f64 	%fd95, %fd93, %fd94;
	ld.shared.f64 	%fd96, [_ZZN3cub18CUB_300001_SM_10006detail6reduce28DeviceReduceSingleTileKernelINS2_10policy_hubIdyN4cuda3std3__44plusIdEEE10Policy1000EPdSC_iS9_ddNS7_10__identityEEEvT0_T1_T2_T3_T4_T6_E12temp_storage+96];
	add.f64 	%fd97, %fd95, %fd96;
	ld.shared.f64 	%fd98, [_ZZN3cub18CUB_300001_SM_10006detail6reduce28DeviceReduceSingleTileKernelINS2_10policy_hubIdyN4cuda3std3__44plusIdEEE10Policy1000EPdSC_iS9_ddNS7_10__identityEEEvT0_T1_T2_T3_T4_T6_E12temp_storage+104];
	add.f64 	%fd99, %fd97, %fd98;
	ld.shared.f64 	%fd100, [_ZZN3cub18CUB_300001_SM_10006detail6reduce28DeviceReduceSingleTileKernelINS2_10policy_hubIdyN4cuda3std3__44plusIdEEE10Policy1000EPdSC_iS9_ddNS7_10__identityEEEvT0_T1_T2_T3_T4_T6_E12temp_storage+112];
	add.f64 	%fd101, %fd99, %fd100;
	ld.shared.f64 	%fd102, [_ZZN3cub18CUB_300001_SM_10006detail6reduce28DeviceReduceSingleTileKernelINS2_10policy_hubIdyN4cuda3std3__44plusIdEEE10Policy1000EPdSC_iS9_ddNS7_10__identityEEEvT0_T1_T2_T3_T4_T6_E12temp_storage+120];
	add.f64 	%fd103, %fd101, %fd102;
	ld.shared.f64 	%fd104, [_ZZN3cub18CUB_300001_SM_10006detail6reduce28DeviceReduceSingleTileKernelINS2_10policy_hubIdyN4cuda3std3__44plusIdEEE10Policy1000EPdSC_iS9_ddNS7_10__identityEEEvT0_T1_T2_T3_T4_T6_E12temp_storage+128];
	add.f64 	%fd105, %fd103, %fd104;
	ld.shared.f64 	%fd106, [_ZZN3cub18CUB_300001_SM_10006detail6reduce28DeviceReduceSingleTileKernelINS2_10policy_hubIdyN4cuda3std3__44plusIdEEE10Policy1000EPdSC_iS9_ddNS7_10__identityEEEvT0_T1_T2_T3_T4_T6_E12temp_storage+136];
	add.f64 	%fd231, %fd105, %fd106;
$L__BB19_37:
	mov.u32 	%r223, %tid.x;
	setp.ne.s32 	%p56, %r223, 0;
	@%p56 bra 	$L__BB19_39;
	add.f64 	%fd217, %fd30, %fd231;
	st.global.f64 	[%rd1], %fd217;
$L__BB19_39:
	ret;

}
.func  (.param .align 16 .b8 func_retval0[16]) __internal_trig_reduction_slowpathd(
	.param .b64 __internal_trig_reduction_slowpathd_param_0
)
{
	.local .align 8 .b8 	__local_depot20[40];
	.reg .b64 	%SP;
	.reg .b64 	%SPL;
	.reg .pred 	%p<10>;
	.reg .b32 	%r<47>;
	.reg .b64 	%rd<74>;
	.reg .b64 	%fd<5>;

	mov.u64 	%SPL, __local_depot20;
	ld.param.f64 	%fd4, [__internal_trig_reduction_slowpathd_param_0];
	add.u64 	%rd1, %SPL, 0;
	{
	.reg .b32 %temp; 
	mov.b64 	{%temp, %r1}, %fd4;
	}
	shr.u32 	%r2, %r1, 20;
	and.b32  	%r3, %r2, 2047;
	setp.eq.s32 	%p1, %r3, 2047;
	mov.b32 	%r46, 0;
	@%p1 bra 	$L__BB20_9;
	add.s32 	%r20, %r3, -1024;
	mov.b64 	%rd20, %fd4;
	shl.b64 	%rd2, %rd20, 11;
	shr.u32 	%r4, %r20, 6;
	sub.s32 	%r45, 15, %r4;
	sub.s32 	%r21, 19, %r4;
	setp.lt.u32 	%p2, %r20, 128;
	selp.b32 	%r6, 18, %r21, %p2;
	setp.ge.s32 	%p3, %r45, %r6;
	mov.b64 	%rd70, 0;
	@%p3 bra 	$L__BB20_4;
	add.s32 	%r23, %r6, %r4;
	neg.s32 	%r43, %r23;
	or.b64  	%rd3, %rd2, -9223372036854775808;
	mov.b64 	%rd70, 0;
	mov.b32 	%r42, 0;
	mov.u64 	%rd25, __cudart_i2opi_d;
	mov.u32 	%r44, %r45;
$L__BB20_3:
	.pragma "nounroll";
	mul.wide.s32 	%rd22, %r42, 8;
	add.s64 	%rd23, %rd1, %rd22;
	mul.wide.s32 	%rd24, %r44, 8;
	add.s64 	%rd26, %rd25, %rd24;
	ld.global.nc.u64 	%rd27, [%rd26];
	{
	.reg .u32 %r0, %r1, %r2, %r3, %alo, %ahi, %blo, %bhi, %clo, %chi;
	mov.b64 	{%alo,%ahi}, %rd27;
	mov.b64 	{%blo,%bhi}, %rd3;
	mov.b64 	{%clo,%chi}, %rd70;
	mad.lo.cc.u32 	%r0, %alo, %blo, %clo;
	madc.hi.cc.u32 	%r1, %alo, %blo, %chi;
	madc.hi.u32 	%r2, %alo, %bhi, 0;
	mad.lo.cc.u32 	%r1, %alo, %bhi, %r1;
	madc.hi.cc.u32 	%r2, %ahi, %blo, %r2;
	madc.hi.u32 	%r3, %ahi, %bhi, 0;
	mad.lo.cc.u32 	%r1, %ahi, %blo, %r1;
	madc.lo.cc.u32 	%r2, %ahi, %bhi, %r2;
	addc.u32 	%r3, %r3, 0;
	mov.b64 	%rd28, {%r0,%r1};
	mov.b64 	%rd70, {%r2,%r3};
	}
	st.local.u64 	[%rd23], %rd28;
	add.s32 	%r44, %r44, 1;
	add.s32 	%r43, %r43, 1;
	add.s32 	%r42, %r42, 1;
	setp.ne.s32 	%p4, %r43, -15;
	mov.u32 	%r45, %r6;
	@%p4 bra 	$L__BB20_3;
$L__BB20_4:
	cvt.s64.s32 	%rd29, %r45;
	cvt.u64.u32 	%rd30, %r4;
	add.s64 	%rd31, %rd30, %rd29;
	shl.b64 	%rd32, %rd31, 3;
	add.s64 	%rd33, %rd1, %rd32;
	st.local.u64 	[%rd33+-120], %rd70;
	and.b32  	%r15, %r2, 63;
	ld.local.u64 	%rd72, [%rd1+16];
	ld.local.u64 	%rd71, [%rd1+24];
	setp.eq.s32 	%p5, %r15, 0;
	@%p5 bra 	$L__BB20_6;
	shl.b64 	%rd34, %rd71, %r15;
	shr.u64 	%rd35, %rd72, 1;
	xor.b32  	%r24, %r15, 63;
	shr.u64 	%rd36, %rd35, %r24;
	or.b64  	%rd71, %rd34, %rd36;
	ld.local.u64 	%rd37, [%rd1+8];
	shl.b64 	%rd38, %rd72, %r15;
	shr.u64 	%rd39, %rd37, 1;
	shr.u64 	%rd40, %rd39, %r24;
	or.b64  	%rd72, %rd38, %rd40;
$L__BB20_6:
	and.b32  	%r25, %r1, -2147483648;
	shr.u64 	%rd41, %rd71, 62;
	cvt.u32.u64 	%r26, %rd41;
	mov.b64 	{%r27, %r28}, %rd71;
	mov.b64 	{%r29, %r30}, %rd72;
	shf.l.wrap.b32 	%r31, %r30, %r27, 2;
	shf.l.wrap.b32 	%r32, %r27, %r28, 2;
	mov.b64 	%rd42, {%r31, %r32};
	shl.b64 	%rd43, %rd72, 2;
	shr.u64 	%rd44, %rd42, 63;
	cvt.u32.u64 	%r33, %rd44;
	add.s32 	%r34, %r33, %r26;
	setp.eq.s32 	%p6, %r25, 0;
	neg.s32 	%r35, %r34;
	selp.b32 	%r46, %r34, %r35, %p6;
	setp.gt.s64 	%p7, %rd42, -1;
	mov.b64 	%rd45, 0;
	{
	.reg .u32 %r0, %r1, %r2, %r3, %a0, %a1, %a2, %a3, %b0, %b1, %b2, %b3;
	mov.b64 	{%a0,%a1}, %rd45;
	mov.b64 	{%a2,%a3}, %rd45;
	mov.b64 	{%b0,%b1}, %rd43;
	mov.b64 	{%b2,%b3}, %rd42;
	sub.cc.u32 	%r0, %a0, %b0;
	subc.cc.u32 	%r1, %a1, %b1;
	subc.cc.u32 	%r2, %a2, %b2;
	subc.u32 	%r3, %a3, %b3;
	mov.b64 	%rd46, {%r0,%r1};
	mov.b64 	%rd47, {%r2,%r3};
	}
	xor.b32  	%r36, %r25, -2147483648;
	selp.b64 	%rd73, %rd42, %rd47, %p7;
	selp.b64 	%rd14, %rd43, %rd46, %p7;
	selp.b32 	%r17, %r25, %r36, %p7;
	clz.b64 	%r37, %rd73;
	cvt.u64.u32 	%rd15, %r37;
	setp.eq.s32 	%p8, %r37, 0;
	@%p8 bra 	$L__BB20_8;
	cvt.u32.u64 	%r38, %rd15;
	and.b32  	%r39, %r38, 63;
	shl.b64 	%rd48, %rd73, %r39;
	shr.u64 	%rd49, %rd14, 1;
	not.b32 	%r40, %r38;
	and.b32  	%r41, %r40, 63;
	shr.u64 	%rd50, %rd49, %r41;
	or.b64  	%rd73, %rd48, %rd50;
$L__BB20_8:
	mov.b64 	%rd51, -3958705157555305931;
	{
	.reg .u32 %r0, %r1, %r2, %r3, %alo, %ahi, %blo, %bhi;
	mov.b64 	{%alo,%ahi}, %rd73;
	mov.b64 	{%blo,%bhi}, %rd51;
	mul.lo.u32 	%r0, %alo, %blo;
	mul.hi.u32 	%r1, %alo, %blo;
	mad.lo.cc.u32 	%r1, %alo, %bhi, %r1;
	madc.hi.u32 	%r2, %alo, %bhi, 0;
	mad.lo.cc.u32 	%r1, %ahi, %blo, %r1;
	madc.hi.cc.u32 	%r2, %ahi, %blo, %r2;
	madc.hi.u32 	%r3, %ahi, %bhi, 0;
	mad.lo.cc.u32 	%r2, %ahi, %bhi, %r2;
	addc.u32 	%r3, %r3, 0;
	mov.b64 	%rd52, {%r0,%r1};
	mov.b64 	%rd53, {%r2,%r3};
	}
	setp.gt.s64 	%p9, %rd53, 0;
	{
	.reg .u32 %r0, %r1, %r2, %r3, %a0, %a1, %a2, %a3, %b0, %b1, %b2, %b3;
	mov.b64 	{%a0,%a1}, %rd52;
	mov.b64 	{%a2,%a3}, %rd53;
	mov.b64 	{%b0,%b1}, %rd52;
	mov.b64 	{%b2,%b3}, %rd53;
	add.cc.u32 	%r0, %a0, %b0;
	addc.cc.u32 	%r1, %a1, %b1;
	addc.cc.u32 	%r2, %a2, %b2;
	addc.u32 	%r3, %a3, %b3;
	mov.b64 	%rd54, {%r0,%r1};
	mov.b64 	%rd55, {%r2,%r3};
	}
	selp.b64 	%rd56, %rd55, %rd53, %p9;
	selp.s64 	%rd57, -1, 0, %p9;
	sub.s64 	%rd58, %rd57, %rd15;
	cvt.u64.u32 	%rd59, %r17;
	shl.b64 	%rd60, %rd59, 32;
	add.s64 	%rd61, %rd56, 1;
	shr.u64 	%rd62, %rd61, 10;
	add.s64 	%rd63, %rd62, 1;
	shr.u64 	%rd64, %rd63, 1;
	shl.b64 	%rd65, %rd58, 52;
	add.s64 	%rd66, %rd65, %rd64;
	add.s64 	%rd67, %rd66, 4602678819172646912;
	or.b64  	%rd68, %rd67, %rd60;
	mov.b64 	%fd4, %rd68;
$L__BB20_9:
	st.param.f64 	[func_retval0], %fd4;
	st.param.b32 	[func_retval0+8], %r46;
	ret;

}


// ===== COMPILED SASS (sm_100) =====

	.target	sm_100

	.elftype	@"ET_EXEC"


//--------------------- .note.nv.tkinfo           --------------------------
	.section	.note.nv.tkinfo,"",@"SHT_NOTE"
	.sectionflags	@"SHF_NOTE_NV_TKINFO"
	.tkinfo
        /*0018*/ 	.word	0x00000002
        /*0030*/ 	.string	""
        /*0030*/ 	.string	"ptxas"
        /*0030*/ 	.string	"Cuda compilation tools, release 13.0, V13.0.88"
        /*0030*/ 	.string	"Build cuda_13.0.r13.0/compiler.36424714_0"
        /*0030*/ 	.string	"-arch sm_100 -m 64 "



//--------------------- .note.nv.cuinfo           --------------------------
	.section	.note.nv.cuinfo,"",@"SHT_NOTE"
	.sectionflags	@"SHF_NOTE_NV_CUINFO"
        /*0018*/ 	.short	0x0002
        /*001a*/ 	.short	0x0064
        /*001c*/ 	.short	0x0082
	.zero		2


//--------------------- .nv.info                  --------------------------
	.section	.nv.info,"",@"SHT_CUDA_INFO"
	.align	4


	//----- nvinfo : EIATTR_REGCOUNT
	.align		4
        /*0000*/ 	.byte	0x04, 0x2f
        /*0002*/ 	.short	(.L_67 - .L_66)
	.align		4
.L_66:
        /*0004*/ 	.word	index@(_Z5DerixILi1EEvPKdPd)
        /*0008*/ 	.word	0x00000013


	//----- nvinfo : EIATTR_FRAME_SIZE
	.align		4
.L_67:
        /*000c*/ 	.byte	0x04, 0x11
        /*000e*/ 	.short	(.L_69 - .L_68)
	.align		4
.L_68:
        /*0010*/ 	.word	index@(_Z5DerixILi1EEvPKdPd)
        /*0014*/ 	.word	0x00000000


	//----- nvinfo : EIATTR_REGCOUNT
	.align		4
.L_69:
        /*0018*/ 	.byte	0x04, 0x2f
        /*001a*/ 	.short	(.L_71 - .L_70)
	.align		4
.L_70:
        /*001c*/ 	.word	index@(_Z5DeriyILi1EEvPKdPd)
        /*0020*/ 	.word	0x00000016


	//----- nvinfo : EIATTR_FRAME_SIZE
	.align		4
.L_71:
        /*0024*/ 	.byte	0x04, 0x11
        /*0026*/ 	.short	(.L_73 - .L_72)
	.align		4
.L_72:
        /*0028*/ 	.word	index@(_Z5DeriyILi1EEvPKdPd)
        /*002c*/ 	.word	0x00000000


	//----- nvinfo : EIATTR_REGCOUNT
	.align		4
.L_73:
        /*0030*/ 	.byte	0x04, 0x2f
        /*0032*/ 	.short	(.L_75 - .L_74)
	.align		4
.L_74:
        /*0034*/ 	.word	index@(_Z5DerixILi2EEvPKdPd)
        /*0038*/ 	.word	0x00000013


	//----- nvinfo : EIATTR_FRAME_SIZE
	.align		4
.L_75:
        /*003c*/ 	.byte	0x04, 0x11
        /*003e*/ 	.short	(.L_77 - .L_76)
	.align		4
.L_76:
        /*0040*/ 	.word	index@(_Z5DerixILi2EEvPKdPd)
        /*0044*/ 	.word	0x00000000


	//----- nvinfo : EIATTR_REGCOUNT
	.align		4
.L_77:
        /*0048*/ 	.byte	0x04, 0x2f
        /*004a*/ 	.short	(.L_79 - .L_78)
	.align		4
.L_78:
        /*004c*/ 	.word	index@(_Z5DeriyILi2EEvPKdPd)
        /*0050*/ 	.word	0x00000016


	//----- nvinfo : EIATTR_FRAME_SIZE
	.align		4
.L_79:
        /*0054*/ 	.byte	0x04, 0x11
        /*0056*/ 	.short	(.L_81 - .L_80)
	.align		4
.L_80:
        /*0058*/ 	.word	index@(_Z5DeriyILi2EEvPKdPd)
        /*005c*/ 	.word	0x00000000


	//----- nvinfo : EIATTR_REGCOUNT
	.align		4
.L_81:
        /*0060*/ 	.byte	0x04, 0x2f
        /*0062*/ 	.short	(.L_83 - .L_82)
	.align		4
.L_82:
        /*0064*/ 	.word	index@(_Z16InitialiseArraysPdS_S_S_S_S_S_S_S_S_S_)
        /*0068*/ 	.word	0x00000020


	//----- nvinfo : EIATTR_FRAME_SIZE
	.align		4
.L_83:
        /*006c*/ 	.byte	0x04, 0x11
        /*006e*/ 	.short	(.L_85 - .L_84)
	.align		4
.L_84:
        /*0070*/ 	.word	index@($_Z16InitialiseArraysPdS_S_S_S_S_S_S_S_S_S_$__internal_trig_reduction_slowpathd)
        /*0074*/ 	.word	0x00000028


	//----- nvinfo : EIATTR_FRAME_SIZE
	.align		4
.L_85:
        /*0078*/ 	.byte	0x04, 0x11
        /*007a*/ 	.short	(.L_87 - .L_86)
	.align		4
.L_86:
        /*007c*/ 	.word	index@($__internal_1_$__cuda_sm20_div_rn_f64_full)
        /*0080*/ 	.word	0x00000028


	//----- nvinfo : EIATTR_FRAME_SIZE
	.align		4
.L_87:
        /*0084*/ 	.byte	0x04, 0x11
        /*0086*/ 	.short	(.L_89 - .L_88)
	.align		4
.L_88:
        /*0088*/ 	.word	index@(_Z16InitialiseArraysPdS_S_S_S_S_S_S_S_S_S_)
        /*008c*/ 	.word	0x00000028


	//----- nvinfo : EIATTR_REGCOUNT
	.align		4
.L_89:
        /*0090*/ 	.byte	0x04, 0x2f
        /*0092*/ 	.short	(.L_91 - .L_90)
	.align		4
.L_90:
        /*0094*/ 	.word	index@(_Z9SubFluxx1PKdS0_S0_PdS1_S1_)
        /*0098*/ 	.word	0x00000016


	//----- nvinfo : EIATTR_FRAME_SIZE
	.align		4
.L_91:
        /*009c*/ 	.byte	0x04, 0x11
        /*009e*/ 	.short	(.L_93 - .L_92)
	.align		4
.L_92:
        /*00a0*/ 	.word	index@(_Z9SubFluxx1PKdS0_S0_PdS1_S1_)
        /*00a4*/ 	.word	0x00000000


	//----- nvinfo : EIATTR_REGCOUNT
	.align		4
.L_93:
        /*00a8*/ 	.byte	0x04, 0x2f
        /*00aa*/ 	.short	(.L_95 - .L_94)
	.align		4
.L_94:
        /*00ac*/ 	.word	index@(_Z9SubFluxx2PKdS0_S0_S0_S0_S0_S0_S0_S0_S0_S0_PdS1_S1_S1_)
        /*00b0*/ 	.word	0x0000001c


	//----- nvinfo : EIATTR_FRAME_SIZE
	.align		4
.L_95:
        /*00b4*/ 	.byte	0x04, 0x11
        /*00b6*/ 	.short	(.L_97 - .L_96)
	.align		4
.L_96:
        /*00b8*/ 	.word	index@(_Z9SubFluxx2PKdS0_S0_S0_S0_S0_S0_S0_S0_S0_S0_PdS1_S1_S1_)
        /*00bc*/ 	.word	0x00000000


	//----- nvinfo : EIATTR_REGCOUNT
	.align		4
.L_97:
        /*00c0*/ 	.byte	0x04, 0x2f
        /*00c2*/ 	.short	(.L_99 - .L_98)
	.align		4
.L_98:
        /*00c4*/ 	.word	index@(_Z9SubFluxx3PKdS0_S0_S0_S0_S0_S0_S0_PdS1_)
        /*00c8*/ 	.word	0x00000018


	//----- nvinfo : EIATTR_FRAME_SIZE
	.align		4
.L_99:
        /*00cc*/ 	.byte	0x04, 0x11
        /*00ce*/ 	.short	(.L_101 - .L_100)
	.align		4
.L_100:
        /*00d0*/ 	.word	index@(_Z9SubFluxx3PKdS0_S0_S0_S0_S0_S0_S0_PdS1_)
        /*00d4*/ 	.word	0x00000000


	//----- nvinfo : EIATTR_REGCOUNT
	.align		4
.L_101:
        /*00d8*/ 	.byte	0x04, 0x2f
        /*00da*/ 	.short	(.L_103 - .L_102)
	.align		4
.L_102:
        /*00dc*/ 	.word	index@(_Z9SubFluxx4PKdS0_S0_S0_S0_S0_S0_S0_Pd)
        /*00e0*/ 	.word	0x00000018


	//----- nvinfo : EIATTR_FRAME_SIZE
	.align		4
.L_103:
        /*00e4*/ 	.byte	0x04, 0x11
        /*00e6*/ 	.short	(.L_105 - .L_104)
	.align		4
.L_104:
        /*00e8*/ 	.word	index@(_Z9SubFluxx4PKdS0_S0_S0_S0_S0_S0_S0_Pd)
        /*00ec*/ 	.word	0x00000000


	//----- nvinfo : EIATTR_REGCOUNT
	.align		4
.L_105:
        /*00f0*/ 	.byte	0x04, 0x2f
        /*00f2*/ 	.short	(.L_107 - .L_106)
	.align		4
.L_106:
        /*00f4*/ 	.word	index@(_Z9SubFluxx5PKdS0_S0_S0_S0_S0_PdS1_S1_S1_S1_)
        /*00f8*/ 	.word	0x0000001e


	//----- nvinfo : EIATTR_FRAME_SIZE
	.align		4
.L_107:
        /*00fc*/ 	.byte	0x04, 0x11
        /*00fe*/ 	.short	(.L_109 - .L_108)
	.align		4
.L_108:
        /*0100*/ 	.word	index@(_Z9SubFluxx5PKdS0_S0_S0_S0_S0_PdS1_S1_S1_S1_)
        /*0104*/ 	.word	0x00000000


	//----- nvinfo : EIATTR_REGCOUNT
	.align		4
.L_109:
        /*0108*/ 	.byte	0x04, 0x2f
        /*010a*/ 	.short	(.L_111 - .L_110)
	.align		4
.L_110:
        /*010c*/ 	.word	index@(_Z9SubFluxx6PKdS0_S0_S0_S0_S0_Pd)
        /*0110*/ 	.word	0x00000016


	//----- nvinfo : EIATTR_FRAME_SIZE
	.align		4
.L_111:
        /*0114*/ 	.byte	0x04, 0x11
        /*0116*/ 	.short	(.L_113 - .L_112)
	.align		4
.L_112:
        /*0118*/ 	.word	index@(_Z9SubFluxx6PKdS0_S0_S0_S0_S0_Pd)
        /*011c*/ 	.word	0x00000000


	//----- nvinfo : EIATTR_REGCOUNT
	.align		4
.L_113:
        /*0120*/ 	.byte	0x04, 0x2f
        /*0122*/ 	.short	(.L_115 - .L_114)
	.align		4
.L_114:
        /*0124*/ 	.word	index@(_Z5AdamsPKdPdS1_)
        /*0128*/ 	.word	0x00000018


	//----- nvinfo : EIATTR_FRAME_SIZE
	.align		4
.L_115:
        /*012c*/ 	.byte	0x04, 0x11
        /*012e*/ 	.short	(.L_117 - .L_116)
	.align		4
.L_116:
        /*0130*/ 	.word	index@(_Z5AdamsPKdPdS1_)
        /*0134*/ 	.word	0x00000000


	//----- nvinfo : EIATTR_REGCOUNT
	.align		4
.L_117:
        /*0138*/ 	.byte	0x04, 0x2f
        /*013a*/ 	.short	(.L_119 - .L_118)
	.align		4
.L_118:
        /*013c*/ 	.word	index@(_Z5EtattPKdS0_S0_S0_PdS1_S1_S1_)
        /*0140*/ 	.word	0x00000016


	//----- nvinfo : EIATTR_FRAME_SIZE
	.align		4
.L_119:
        /*0144*/ 	.byte	0x04, 0x11
        /*0146*/ 	.short	(.L_121 - .L_120)
	.align		4
.L_120:
        /*0148*/ 	.word	index@($__internal_0_$__cuda_sm20_dblrcp_rn_slowpath_v3)
        /*014c*/ 	.word	0x00000000


	//----- nvinfo : EIATTR_FRAME_SIZE
	.align		4
.L_121:
        /*0150*/ 	.byte	0x04, 0x11
        /*0152*/ 	.short	(.L_123 - .L_122)
	.align		4
.L_122:
        /*0154*/ 	.word	index@(_Z5EtattPKdS0_S0_S0_PdS1_S1_S1_)
        /*0158*/ 	.word	0x00000000


	//----- nvinfo : EIATTR_REGCOUNT
	.align		4
.L_123:
        /*015c*/ 	.byte	0x04, 0x2f
        /*015e*/ 	.short	(.L_125 - .L_124)
	.align		4
.L_124:
        /*0160*/ 	.word	index@(_ZN3cub18CUB_300001_SM_10006detail11EmptyKernelIvEEvv)
        /*0164*/ 	.word	0x00000004


	//----- nvinfo : EIATTR_FRAME_SIZE
	.align		4
.L_125:
        /*0168*/ 	.byte	0x04, 0x11
        /*016a*/ 	.short	(.L_127 - .L_126)
	.align		4
.L_126:
        /*016c*/ 	.word	index@(_ZN3cub18CUB_300001_SM_10006detail11EmptyKernelIvEEvv)
        /*0170*/ 	.word	0x00000000


	//----- nvinfo : EIATTR_REGCOUNT
	.align		4
.L_127:
        /*0174*/ 	.byte	0x04, 0x2f
        /*0176*/ 	.short	(.L_129 - .L_128)
	.align		4
.L_128:
        /*0178*/ 	.word	index@(_ZN3cub18CUB_300001_SM_10006detail6reduce28DeviceReduceSingleTileKernelINS2_10policy_hubIdjN4cuda3std3__44plusIdEEE10Policy1000EN6thrust24THRUST_300001_SM_1000_NS10device_ptrIdEEPdjS9_ddNS7_10__identityEEEvT0_T1_T2_T3_T4_T6_)
        /*017c*/ 	.word	0x0000002d


	//----- nvinfo : EIATTR_FRAME_SIZE
	.align		4
.L_129:
        /*0180*/ 	.byte	0x04, 0x11
        /*0182*/ 	.short	(.L_131 - .L_130)
	.align		4
.L_130:
        /*0184*/ 	.word	index@(_ZN3cub18CUB_300001_SM_10006detail6reduce28DeviceReduceSingleTileKernelINS2_10policy_hubIdjN4cuda3std3__44plusIdEEE10Policy1000EN6thrust24THRUST_300001_SM_1000_NS10device_ptrIdEEPdjS9_ddNS7_10__identityEEEvT0_T1_T2_T3_T4_T6_)
        /*0188*/ 	.word	0x00000000


	//----- nvinfo : EIATTR_REGCOUNT
	.align		4
.L_131:
        /*018c*/ 	.byte	0x04, 0x2f
        /*018e*/ 	.short	(.L_133 - .L_132)
	.align		4
.L_132:
        /*0190*/ 	.word	index@(_ZN3cub18CUB_300001_SM_10006detail6reduce18DeviceReduceKernelINS2_10policy_hubIdjN4cuda3std3__44plusIdEEE10Policy1000EN6thrust24THRUST_300001_SM_1000_NS10device_ptrIdEEjS9_dNS7_10__identityEEEvT0_PT3_T1_NS0_13GridEvenShareISK_EET2_T4_)
        /*0194*/ 	.word	0x00000020


	//----- nvinfo : EIATTR_FRAME_SIZE
	.align		4
.L_133:
        /*0198*/ 	.byte	0x04, 0x11
        /*019a*/ 	.short	(.L_135 - .L_134)
	.align		4
.L_134:
        /*019c*/ 	.word	index@(_ZN3cub18CUB_300001_SM_10006detail6reduce18DeviceReduceKernelINS2_10policy_hubIdjN4cuda3std3__44plusIdEEE10Policy1000EN6thrust24THRUST_300001_SM_1000_NS10device_ptrIdEEjS9_dNS7_10__identityEEEvT0_PT3_T1_NS0_13GridEvenShareISK_EET2_T4_)
        /*01a0*/ 	.word	0x00000000


	//----- nvinfo : EIATTR_REGCOUNT
	.align		4
.L_135:
        /*01a4*/ 	.byte	0x04, 0x2f
        /*01a6*/ 	.short	(.L_137 - .L_136)
	.align		4
.L_136:
        /*01a8*/ 	.word	index@(_ZN3cub18CUB_300001_SM_10006detail6reduce28DeviceReduceSingleTileKernelINS2_10policy_hubIdjN4cuda3std3__44plusIdEEE10Policy1000EPdSC_iS9_ddNS7_10__identityEEEvT0_T1_T2_T3_T4_T6_)
        /*01ac*/ 	.word	0x00000030


	//----- nvinfo : EIATTR_FRAME_SIZE
	.align		4
.L_137:
        /*01b0*/ 	.byte	0x04, 0x11
        /*01b2*/ 	.short	(.L_139 - .L_138)
	.align		4
.L_138:
        /*01b4*/ 	.word	index@(_ZN3cub18CUB_300001_SM_10006detail6reduce28DeviceReduceSingleTileKernelINS2_10policy_hubIdjN4cuda3std3__44plusIdEEE10Policy1000EPdSC_iS9_ddNS7_10__identityEEEvT0_T1_T2_T3_T4_T6_)
        /*01b8*/ 	.word	0x00000000


	//----- nvinfo : EIATTR_REGCOUNT
	.align		4
.L_139:
        /*01bc*/ 	.byte	0x04, 0x2f
        /*01be*/ 	.short	(.L_141 - .L_140)
	.align		4
.L_140:
        /*01c0*/ 	.word	index@(_ZN3cub18CUB_300001_SM_10006detail6reduce28DeviceReduceSingleTileKernelINS2_10policy_hubIdyN4cuda3std3__44plusIdEEE10Policy1000EN6thrust24THRUST_300001_SM_1000_NS10device_ptrIdEEPdyS9_ddNS7_10__identityEEEvT0_T1_T2_T3_T4_T6_)
        /*01c4*/ 	.word	0x0000002e


	//----- nvinfo : EIATTR_FRAME_SIZE
	.align		4
.L_141:
        /*01c8*/ 	.byte	0x04, 0x11
        /*01ca*/ 	.short	(.L_143 - .L_142)
	.align		4
.L_142:
        /*01cc*/ 	.word	index@(_ZN3cub18CUB_300001_SM_10006detail6reduce28DeviceReduceSingleTileKernelINS2_10policy_hubIdyN4cuda3std3__44plusIdEEE10Policy1000EN6thrust24THRUST_300001_SM_1000_NS10device_ptrIdEEPdyS9_ddNS7_10__identityEEEvT0_T1_T2_T3_T4_T6_)
        /*01d0*/ 	.word	0x00000000


	//----- nvinfo : EIATTR_REGCOUNT
	.align		4
.L_143:
        /*01d4*/ 	.byte	0x04, 0x2f
        /*01d6*/ 	.short	(.L_145 - .L_144)
	.align		4
.L_144:
        /*01d8*/ 	.word	index@(_ZN3cub18CUB_300001_SM_10006detail6reduce18DeviceReduceKernelINS2_10policy_hubIdyN4cuda3std3__44plusIdEEE10Policy1000EN6thrust24THRUST_300001_SM_1000_NS10device_ptrIdEEyS9_dNS7_10__identityEEEvT0_PT3_T1_NS0_13GridEvenShareISK_EET2_T4_)
        /*01dc*/ 	.word	0x0000001d


	//----- nvinfo : EIATTR_FRAME_SIZE
	.align		4
.L_145:
        /*01e0*/ 	.byte	0x04, 0x11
        /*01e2*/ 	.short	(.L_147 - .L_146)
	.align		4
.L_146:
        /*01e4*/ 	.word	index@(_ZN3cub18CUB_300001_SM_10006detail6reduce18DeviceReduceKernelINS2_10policy_hubIdyN4cuda3std3__44plusIdEEE10Policy1000EN6thrust24THRUST_300001_SM_1000_NS10device_ptrIdEEyS9_dNS7_10__identityEEEvT0_PT3_T1_NS0_13GridEvenShareISK_EET2_T4_)
        /*01e8*/ 	.word	0x00000000


	//----- nvinfo : EIATTR_REGCOUNT
	.align		4
.L_147:
        /*01ec*/ 	.byte	0x04, 0x2f
        /*01ee*/ 	.short	(.L_149 - .L_148)
	.align		4
.L_148:
        /*01f0*/ 	.word	index@(_ZN3cub18CUB_300001_SM_10006detail6reduce28DeviceReduceSingleTileKernelINS2_10policy_hubIdyN4cuda3std3__44plusIdEEE10Policy1000EPdSC_iS9_ddNS7_10__identityEEEvT0_T1_T2_T3_T4_T6_)
        /*01f4*/ 	.word	0x00000030


	//----- nvinfo : EIATTR_FRAME_SIZE
	.align		4
.L_149:
        /*01f8*/ 	.byte	0x04, 0x11
        /*01fa*/ 	.short	(.L_151 - .L_150)
	.align		4
.L_150:
        /*01fc*/ 	.word	index@(_ZN3cub18CUB_300001_SM_10006detail6reduce28DeviceReduceSingleTileKernelINS2_10policy_hubIdyN4cuda3std3__44plusIdEEE10Policy1000EPdSC_iS9_ddNS7_10__identityEEEvT0_T1_T2_T3_T4_T6_)
        /*0200*/ 	.word	0x00000000


	//----- nvinfo : EIATTR_MIN_STACK_SIZE
	.align		4
.L_151:
        /*0204*/ 	.byte	0x04, 0x12
        /*0206*/ 	.short	(.L_153 - .L_152)
	.align		4
.L_152:
        /*0208*/ 	.word	index@(_ZN3cub18CUB_300001_SM_10006detail6reduce28DeviceReduceSingleTileKernelINS2_10policy_hubIdyN4cuda3std3__44plusIdEEE10Policy1000EPdSC_iS9_ddNS7_10__identityEEEvT0_T1_T2_T3_T4_T6_)
        /*020c*/ 	.word	0x00000000


	//----- nvinfo : EIATTR_MIN_STACK_SIZE
	.align		4
.L_153:
        /*0210*/ 	.byte	0x04, 0x12
        /*0212*/ 	.short	(.L_155 - .L_154)
	.align		4
.L_154:
        /*0214*/ 	.word	index@(_ZN3cub18CUB_300001_SM_10006detail6reduce18DeviceReduceKernelINS2_10policy_hubIdyN4cuda3std3__44plusIdEEE10Policy1000EN6thrust24THRUST_300001_SM_1000_NS10device_ptrIdEEyS9_dNS7_10__identityEEEvT0_PT3_T1_NS0_13GridEvenShareISK_EET2_T4_)
        /*0218*/ 	.word	0x00000000


	//----- nvinfo : EIATTR_MIN_STACK_SIZE
	.align		4
.L_155:
        /*021c*/ 	.byte	0x04, 0x12
        /*021e*/ 	.short	(.L_157 - .L_156)
	.align		4
.L_156:
        /*0220*/ 	.word	index@(_ZN3cub18CUB_300001_SM_10006detail6reduce28DeviceReduceSingleTileKernelINS2_10policy_hubIdyN4cuda3std3__44plusIdEEE10Policy1000EN6thrust24THRUST_300001_SM_1000_NS10device_ptrIdEEPdyS9_ddNS7_10__identityEEEvT0_T1_T2_T3_T4_T6_)
        /*0224*/ 	.word	0x00000000


	//----- nvinfo : EIATTR_MIN_STACK_SIZE
	.align		4
.L_157:
        /*0228*/ 	.byte	0x04, 0x12
        /*022a*/ 	.short	(.L_159 - .L_158)
	.align		4
.L_158:
        /*022c*/ 	.word	index@(_ZN3cub18CUB_300001_SM_10006detail6reduce28DeviceReduceSingleTileKernelINS2_10policy_hubIdjN4cuda3std3__44plusIdEEE10Policy1000EPdSC_iS9_ddNS7_10__identityEEEvT0_T1_T2_T3_T4_T6_)
        /*0230*/ 	.word	0x00000000


	//----- nvinfo : EIATTR_MIN_STACK_SIZE
	.align		4
.L_159:
        /*0234*/ 	.byte	0x04, 0x12
        /*0236*/ 	.short	(.L_161 - .L_160)
	.align		4
.L_160:
        /*0238*/ 	.word	index@(_ZN3cub18CUB_300001_SM_10006detail6reduce18DeviceReduceKernelINS2_10policy_hubIdjN4cuda3std3__44plusIdEEE10Policy1000EN6thrust24THRUST_300001_SM_1000_NS10device_ptrIdEEjS9_dNS7_10__identityEEEvT0_PT3_T1_NS0_13GridEvenShareISK_EET2_T4_)
        /*023c*/ 	.word	0x00000000


	//----- nvinfo : EIATTR_MIN_STACK_SIZE
	.align		4
.L_161:
        /*0240*/ 	.byte	0x04, 0x12
        /*0242*/ 	.short	(.L_163 - .L_162)
	.align		4
.L_162:
        /*0244*/ 	.word	index@(_ZN3cub18CUB_300001_SM_10006detail6reduce28DeviceReduceSingleTileKernelINS2_10policy_hubIdjN4cuda3std3__44plusIdEEE10Policy1000EN6thrust24THRUST_300001_SM_1000_NS10device_ptrIdEEPdjS9_ddNS7_10__identityEEEvT0_T1_T2_T3_T4_T6_)
        /*0248*/ 	.word	0x00000000


	//----- nvinfo : EIATTR_MIN_STACK_SIZE
	.align		4
.L_163:
        /*024c*/ 	.byte	0x04, 0x12
        /*024e*/ 	.short	(.L_165 - .L_164)
	.align		4
.L_164:
        /*0250*/ 	.word	index@(_ZN3cub18CUB_300001_SM_10006detail11EmptyKernelIvEEvv)
        /*0254*/ 	.word	0x00000000


	//----- nvinfo : EIATTR_MIN_STACK_SIZE
	.align		4
.L_165:
        /*0258*/ 	.byte	0x04, 0x12
        /*025a*/ 	.short	(.L_167 - .L_166)
	.align		4
.L_166:
        /*025c*/ 	.word	index@(_Z5EtattPKdS0_S0_S0_PdS1_S1_S1_)
        /*0260*/ 	.word	0x00000000


	//----- nvinfo : EIATTR_MIN_STACK_SIZE
	.align		4
.L_167:
        /*0264*/ 	.byte	0x04, 0x12
        /*0266*/ 	.short	(.L_169 - .L_168)
	.align		4
.L_168:
        /*0268*/ 	.word	index@(_Z5AdamsPKdPdS1_)
        /*026c*/ 	.word	0x00000000


	//----- nvinfo : EIATTR_MIN_STACK_SIZE
	.align		4
.L_169:
        /*0270*/ 	.byte	0x04, 0x12
        /*0272*/ 	.short	(.L_171 - .L_170)
	.align		4
.L_170:
        /*0274*/ 	.word	index@(_Z9SubFluxx6PKdS0_S0_S0_S0_S0_Pd)
        /*0278*/ 	.word	0x00000000


	//----- nvinfo : EIATTR_MIN_STACK_SIZE
	.align		4
.L_171:
        /*027c*/ 	.byte	0x04, 0x12
        /*027e*/ 	.short	(.L_173 - .L_172)
	.align		4
.L_172:
        /*0280*/ 	.word	index@(_Z9SubFluxx5PKdS0_S0_S0_S0_S0_PdS1_S1_S1_S1_)
        /*0284*/ 	.word	0x00000000


	//----- nvinfo : EIATTR_MIN_STACK_SIZE
	.align		4
.L_173:
        /*0288*/ 	.byte	0x04, 0x12
        /*028a*/ 	.short	(.L_175 - .L_174)
	.align		4
.L_174:
        /*028c*/ 	.word	index@(_Z9SubFluxx4PKdS0_S0_S0_S0_S0_S0_S0_Pd)
        /*0290*/ 	.word	0x00000000


	//----- nvinfo : EIATTR_MIN_STACK_SIZE
	.align		4
.L_175:
        /*0294*/ 	.byte	0x04, 0x12
        /*0296*/ 	.short	(.L_177 - .L_176)
	.align		4
.L_176:
        /*0298*/ 	.word	index@(_Z9SubFluxx3PKdS0_S0_S0_S0_S0_S0_S0_PdS1_)
        /*029c*/ 	.word	0x00000000


	//----- nvinfo : EIATTR_MIN_STACK_SIZE
	.align		4
.L_177:
        /*02a0*/ 	.byte	0x04, 0x12
        /*02a2*/ 	.short	(.L_179 - .L_178)
	.align		4
.L_178:
        /*02a4*/ 	.word	index@(_Z9SubFluxx2PKdS0_S0_S0_S0_S0_S0_S0_S0_S0_S0_PdS1_S1_S1_)
        /*02a8*/ 	.word	0x00000000


	//----- nvinfo : EIATTR_MIN_STACK_SIZE
	.align		4
.L_179:
        /*02ac*/ 	.byte	0x04, 0x12
        /*02ae*/ 	.short	(.L_181 - .L_180)
	.align		4
.L_180:
        /*02b0*/ 	.word	index@(_Z9SubFluxx1PKdS0_S0_PdS1_S1_)
        /*02b4*/ 	.word	0x00000000


	//----- nvinfo : EIATTR_MIN_STACK_SIZE
	.align		4
.L_181:
        /*02b8*/ 	.byte	0x04, 0x12
        /*02ba*/ 	.short	(.L_183 - .L_182)
	.align		4
.L_182:
        /*02bc*/ 	.word	index@(_Z16InitialiseArraysPdS_S_S_S_S_S_S_S_S_S_)
        /*02c0*/ 	.word	0x00000028


	//----- nvinfo : EIATTR_MIN_STACK_SIZE
	.align		4
.L_183:
        /*02c4*/ 	.byte	0x04, 0x12
        /*02c6*/ 	.short	(.L_185 - .L_184)
	.align		4
.L_184:
        /*02c8*/ 	.word	index@(_Z5DeriyILi2EEvPKdPd)
        /*02cc*/ 	.word	0x00000000


	//----- nvinfo : EIATTR_MIN_STACK_SIZE
	.align		4
.L_185:
        /*02d0*/ 	.byte	0x04, 0x12
        /*02d2*/ 	.short	(.L_187 - .L_186)
	.align		4
.L_186:
        /*02d4*/ 	.word	index@(_Z5DerixILi2EEvPKdPd)
        /*02d8*/ 	.word	0x00000000


	//----- nvinfo : EIATTR_MIN_STACK_SIZE
	.align		4
.L_187:
        /*02dc*/ 	.byte	0x04, 0x12
        /*02de*/ 	.short	(.L_189 - .L_188)
	.align		4
.L_188:
        /*02e0*/ 	.word	index@(_Z5DeriyILi1EEvPKdPd)
        /*02e4*/ 	.word	0x00000000


	//----- nvinfo : EIATTR_MIN_STACK_SIZE
	.align		4
.L_189:
        /*02e8*/ 	.byte	0x04, 0x12
        /*02ea*/ 	.short	(.L_191 - .L_190)
	.align		4
.L_190:
        /*02ec*/ 	.word	index@(_Z5DerixILi1EEvPKdPd)
        /*02f0*/ 	.word	0x00000000
.L_191:


//--------------------- .nv.compat                --------------------------
	.section	.nv.compat,"",@"SHT_CUDA_COMPAT_INFO"
	.align	4
        /*0000*/ 	.byte	0x02, 0x09, 0x00, 0x00, 0x02, 0x02, 0x01, 0x00, 0x02, 0x05, 0x05, 0x00, 0x03, 0x07, 0x01, 0x01
        /*0010*/ 	.byte	0x02, 0x03, 0x00, 0x00, 0x02, 0x06, 0x01, 0x00, 0x04, 0x0b, 0x08, 0x00, 0x01, 0x00, 0x00, 0x00
        /*0020*/ 	.byte	0x00, 0x00, 0x00, 0x00


//--------------------- .nv.info._ZN3cub18CUB_300001_SM_10006detail6reduce28DeviceReduceSingleTileKernelINS2_10policy_hubIdyN4cuda3std3__44plusIdEEE10Policy1000EPdSC_iS9_ddNS7_10__identityEEEvT0_T1_T2_T3_T4_T6_ --------------------------
	.section	.nv.info._ZN3cub18CUB_300001_SM_10006detail6reduce28DeviceReduceSingleTileKernelINS2_10policy_hubIdyN4cuda3std3__44plusIdEEE10Policy1000EPdSC_iS9_ddNS7_10__identityEEEvT0_T1_T2_T3_T4_T6_,"",@"SHT_CUDA_INFO"
	.sectionflags	@""
	.align	4


	//----- nvinfo : EIATTR_CUDA_API_VERSION
	.align		4
        /*0000*/ 	.byte	0x04, 0x37
        /*0002*/ 	.short	(.L_193 - .L_192)
.L_192:
        /*0004*/ 	.word	0x00000082


	//----- nvinfo : EIATTR_KPARAM_INFO
	.align		4
.L_193:
        /*0008*/ 	.byte	0x04, 0x17
        /*000a*/ 	.short	(.L_195 - .L_194)
.L_194:
        /*000c*/ 	.word	0x00000000
        /*0010*/ 	.short	0x0005
        /*0012*/ 	.short	0x0020
        /*0014*/ 	.byte	0x00, 0xf0, 0x05, 0x00


	//----- nvinfo : EIATTR_KPARAM_INFO
	.align		4
.L_195:
        /*0018*/ 	.byte	0x04, 0x17
        /*001a*/ 	.short	(.L_197 - .L_196)
.L_196:
        /*001c*/ 	.word	0x00000000
        /*0020*/ 	.short	0x0004
        /*0022*/ 	.short	0x0018
        /*0024*/ 	.byte	0x00, 0xf0, 0x21, 0x00


	//----- nvinfo : EIATTR_KPARAM_INFO
	.align		4
.L_197:
        /*0028*/ 	.byte	0x04, 0x17
        /*002a*/ 	.short	(.L_199 - .L_198)
.L_198:
        /*002c*/ 	.word	0x00000000
        /*0030*/ 	.short	0x0003
        /*0032*/ 	.short	0x0014
        /*0034*/ 	.byte	0x00, 0xf0, 0x05, 0x00


	//----- nvinfo : EIATTR_KPARAM_INFO
	.align		4
.L_199:
        /*0038*/ 	.byte	0x04, 0x17
        /*003a*/ 	.short	(.L_201 - .L_200)
.L_200:
        /*003c*/ 	.word	0x00000000
        /*0040*/ 	.short	0x0002
        /*0042*/ 	.short	0x0010
        /*0044*/ 	.byte	0x00, 0xf0, 0x11, 0x00


	//----- nvinfo : EIATTR_KPARAM_INFO
	.align		4
.L_201:
        /*0048*/ 	.byte	0x04, 0x17
        /*004a*/ 	.short	(.L_203 - .L_202)
.L_202:
        /*004c*/ 	.word	0x00000000
        /*0050*/ 	.short	0x0001
        /*0052*/ 	.short	0x0008
        /*0054*/ 	.byte	0x00, 0xf5, 0x21, 0x00


	//----- nvinfo : EIATTR_KPARAM_INFO
	.align		4
.L_203:
        /*0058*/ 	.byte	0x04, 0x17
        /*005a*/ 	.short	(.L_205 - .L_204)
.L_204:
        /*005c*/ 	.word	0x00000000
        /*0060*/ 	.short	0x0000
        /*0062*/ 	.short	0x0000
        /*0064*/ 	.byte	0x00, 0xf5, 0x21, 0x00


	//----- nvinfo : EIATTR_SPARSE_MMA_MASK
	.align		4
.L_205:
        /*0068*/ 	.byte	0x03, 0x50
        /*006a*/ 	.short	0x0000


	//----- nvinfo : EIATTR_MAXREG_COUNT
	.align		4
        /*006c*/ 	.byte	0x03, 0x1b
        /*006e*/ 	.short	0x0080


	//----- nvinfo : EIATTR_NUM_BARRIERS
	.align		4
        /*0070*/ 	.byte	0x02, 0x4c
        /*0072*/ 	.byte	0x01
	.zero		1


	//----- nvinfo : EIATTR_MERCURY_ISA_VERSION
	.align		4
        /*0074*/ 	.byte	0x03, 0x5f
        /*0076*/ 	.short	0x0101


	//----- nvinfo : EIATTR_COOP_GROUP_MASK_REGIDS
	.align		4
        /*0078*/ 	.byte	0x04, 0x29
        /*007a*/ 	.short	(.L_207 - .L_206)


	//   ....[0]....
.L_206:
        /*007c*/ 	.word	0xffffffff


	//   ....[1]....
        /*0080*/ 	.word	0xffffffff


	//   ....[2]....
        /*0084*/ 	.word	0xffffffff


	//   ....[3]....
        /*0088*/ 	.word	0xffffffff


	//   ....[4]....
        /*008c*/ 	.word	0xffffffff


	//   ....[5]....
        /*0090*/ 	.word	0xffffffff


	//   ....[6]....
        /*0094*/ 	.word	0xffffffff


	//   ....[7]....
        /*0098*/ 	.word	0xffffffff


	//   ....[8]....
        /*009c*/ 	.word	0xffffffff


	//   ....[9]....
        /*00a0*/ 	.word	0xffffffff


	//   ....[10]....
        /*00a4*/ 	.word	0xffffffff


	//   ....[11]....
        /*00a8*/ 	.word	0xffffffff


	//   ....[12]....
        /*00ac*/ 	.word	0xffffffff


	//   ....[13]....
        /*00b0*/ 	.word	0xffffffff


	//   ....[14]....
        /*00b4*/ 	.word	0xffffffff


	//   ....[15]....
        /*00b8*/ 	.word	0xffffffff


	//   ....[16]....
        /*00bc*/ 	.word	0xffffffff


	//   ....[17]....
        /*00c0*/ 	.word	0xffffffff


	//   ....[18]....
        /*00c4*/ 	.word	0xffffffff


	//   ....[19]....
        /*00c8*/ 	.word	0xffffffff


	//   ....[20]....
        /*00cc*/ 	.word	0xffffffff


	//   ....[21]....
        /*00d0*/ 	.word	0xffffffff


	//   ....[22]....
        /*00d4*/ 	.word	0xffffffff


	//   ....[23]....
        /*00d8*/ 	.word	0xffffffff


	//   ....[24]....
        /*00dc*/ 	.word	0xffffffff


	//   ....[25]....
        /*00e0*/ 	.word	0xffffffff


	//   ....[26]....
        /*00e4*/ 	.word	0xffffffff


	//   ....[27]....
        /*00e8*/ 	.word	0xffffffff


	//   ....[28]....
        /*00ec*/ 	.word	0xffffffff


	//   ....[29]....
        /*00f0*/ 	.word	0xffffffff


	//----- nvinfo : EIATTR_COOP_GROUP_INSTR_OFFSETS
	.align		4
.L_207:
        /*00f4*/ 	.byte	0x04, 0x28
        /*00f6*/ 	.short	(.L_209 - .L_208)


	//   ....[0]....
.L_208:
        /*00f8*/ 	.word	0x00000960


	//   ....[1]....
        /*00fc*/ 	.word	0x00000970


	//   ....[2]....
        /*0100*/ 	.word	0x000009e0


	//   ....[3]....
        /*0104*/ 	.word	0x00000a10


	//   ....[4]....
        /*0108*/ 	.word	0x00000a70


	//   ....[5]....
        /*010c*/ 	.word	0x00000a80


	//   ....[6]....
        /*0110*/ 	.word	0x00000ae0


	//   ....[7]....
        /*0114*/ 	.word	0x00000af0


	//   ....[8]....
        /*0118*/ 	.word	0x00000b40


	//   ....[9]....
        /*011c*/ 	.word	0x00000b60


	//   ....[10]....
        /*0120*/ 	.word	0x00000e10


	//   ....[11]....
        /*0124*/ 	.word	0x00000e20


	//   ....[12]....
        /*0128*/ 	.word	0x00000eb0


	//   ....[13]....
        /*012c*/ 	.word	0x00000ed0


	//   ....[14]....
        /*0130*/ 	.word	0x00000f20


	//   ....[15]....
        /*0134*/ 	.word	0x00000f40


	//   ....[16]....
        /*0138*/ 	.word	0x00000f90


	//   ....[17]....
        /*013c*/ 	.word	0x00000fb0


	//   ....[18]....
        /*0140*/ 	.word	0x00001000


	//   ....[19]....
        /*0144*/ 	.word	0x00001030


	//   ....[20]....
        /*0148*/ 	.word	0x000020b0


	//   ....[21]....
        /*014c*/ 	.word	0x000020c0


	//   ....[22]....
        /*0150*/ 	.word	0x00002130


	//   ....[23]....
        /*0154*/ 	.word	0x00002140


	//   ....[24]....
        /*0158*/ 	.word	0x000021a0


	//   ....[25]....
        /*015c*/ 	.word	0x000021b0


	//   ....[26]....
        /*0160*/ 	.word	0x00002200


	//   ....[27]....
        /*0164*/ 	.word	0x00002220


	//   ....[28]....
        /*0168*/ 	.word	0x00002280


	//   ....[29]....
        /*016c*/ 	.word	0x000022b0


	//----- nvinfo : EIATTR_VRC_CTA_INIT_COUNT
	.align		4
.L_209:
        /*0170*/ 	.byte	0x02, 0x4a
	.zero		1
	.zero		1


	//----- nvinfo : EIATTR_EXIT_INSTR_OFFSETS
	.align		4
        /*0174*/ 	.byte	0x04, 0x1c
        /*0176*/ 	.short	(.L_211 - .L_210)


	//   ....[0]....
.L_210:
        /*0178*/ 	.word	0x00000080


	//   ....[1]....
        /*017c*/ 	.word	0x000000c0


	//   ....[2]....
        /*0180*/ 	.word	0x00002510


	//   ....[3]....
        /*0184*/ 	.word	0x00002560


	//----- nvinfo : EIATTR_MAX_THREADS
	.align		4
.L_211:
        /*0188*/ 	.byte	0x04, 0x05
        /*018a*/ 	.short	(.L_213 - .L_212)
.L_212:
        /*018c*/ 	.word	0x00000200
        /*0190*/ 	.word	0x00000001
        /*0194*/ 	.word	0x00000001


	//----- nvinfo : EIATTR_CRS_STACK_SIZE
	.align		4
.L_213:
        /*0198*/ 	.byte	0x04, 0x1e
        /*019a*/ 	.short	(.L_215 - .L_214)
.L_214:
        /*019c*/ 	.word	0x00000000


	//----- nvinfo : EIATTR_CBANK_PARAM_SIZE
	.align		4
.L_215:
        /*01a0*/ 	.byte	0x03, 0x19
        /*01a2*/ 	.short	0x0021


	//----- nvinfo : EIATTR_PARAM_CBANK
	.align		4
        /*01a4*/ 	.byte	0x04, 0x0a
        /*01a6*/ 	.short	(.L_217 - .L_216)
	.align		4
.L_216:
        /*01a8*/ 	.word	index@(.nv.constant0._ZN3cub18CUB_300001_SM_10006detail6reduce28DeviceReduceSingleTileKernelINS2_10policy_hubIdyN4cuda3std3__44plusIdEEE10Policy1000EPdSC_iS9_ddNS7_10__identityEEEvT0_T1_T2_T3_T4_T6_)
        /*01ac*/ 	.short	0x0380
        /*01ae*/ 	.short	0x0021


	//----- nvinfo : EIATTR_SW_WAR
	.align		4
.L_217:
        /*01b0*/ 	.byte	0x04, 0x36
        /*01b2*/ 	.short	(.L_219 - .L_218)
.L_218:
        /*01b4*/ 	.word	0x00000008
.L_219:


//--------------------- .nv.info._ZN3cub18CUB_300001_SM_10006detail6reduce18DeviceReduceKernelINS2_10policy_hubIdyN4cuda3std3__44plusIdEEE10Policy1000EN6thrust24THRUST_300001_SM_1000_NS10device_ptrIdEEyS9_dNS7_10__identityEEEvT0_PT3_T1_NS0_13GridEvenShareISK_EET2_T4_ --------------------------
	.section	.nv.info._ZN3cub18CUB_300001_SM_10006detail6reduce18DeviceReduceKernelINS2_10policy_hubIdyN4cuda3std3__44plusIdEEE10Policy1000EN6thrust24THRUST_300001_SM_1000_NS10device_ptrIdEEyS9_dNS7_10__identityEEEvT0_PT3_T1_NS0_13GridEvenShareISK_EET2_T4_,"",@"SHT_CUDA_INFO"
	.sectionflags	@""
	.align	4


	//----- nvinfo : EIATTR_CUDA_API_VERSION
	.align		4
        /*0000*/ 	.byte	0x04, 0x37
        /*0002*/ 	.short	(.L_221 - .L_220)
.L_220:
        /*0004*/ 	.word	0x00000082


	//----- nvinfo : EIATTR_KPARAM_INFO
	.align		4
.L_221:
        /*0008*/ 	.byte	0x04, 0x17
        /*000a*/ 	.short	(.L_223 - .L_222)
.L_222:
        /*000c*/ 	.word	0x00000000
        /*0010*/ 	.short	0x0005
        /*0012*/ 	.short	0x0061
        /*0014*/ 	.byte	0x00, 0xf0, 0x05, 0x00


	//----- nvinfo : EIATTR_KPARAM_INFO
	.align		4
.L_223:
        /*0018*/ 	.byte	0x04, 0x17
        /*001a*/ 	.short	(.L_225 - .L_224)
.L_224:
        /*001c*/ 	.word	0x00000000
        /*0020*/ 	.short	0x0004
        /*0022*/ 	.short	0x0060
        /*0024*/ 	.byte	0x00, 0xf0, 0x05, 0x00


	//----- nvinfo : EIATTR_KPARAM_INFO
	.align		4
.L_225:
        /*0028*/ 	.byte	0x04, 0x17
        /*002a*/ 	.short	(.L_227 - .L_226)
.L_226:
        /*002c*/ 	.word	0x00000000
        /*0030*/ 	.short	0x0003
        /*0032*/ 	.short	0x0018
        /*0034*/ 	.byte	0x00, 0xf0, 0x21, 0x01


	//----- nvinfo : EIATTR_KPARAM_INFO
	.align		4
.L_227:
        /*0038*/ 	.byte	0x04, 0x17
        /*003a*/ 	.short	(.L_229 - .L_228)
.L_228:
        /*003c*/ 	.word	0x00000000
        /*0040*/ 	.short	0x0002
        /*0042*/ 	.short	0x0010
        /*0044*/ 	.byte	0x00, 0xf0, 0x21, 0x00


	//----- nvinfo : EIATTR_KPARAM_INFO
	.align		4
.L_229:
        /*0048*/ 	.byte	0x04, 0x17
        /*004a*/ 	.short	(.L_231 - .L_230)
.L_230:
        /*004c*/ 	.word	0x00000000
        /*0050*/ 	.short	0x0001
        /*0052*/ 	.short	0x0008
        /*0054*/ 	.byte	0x00, 0xf5, 0x21, 0x00


	//----- nvinfo : EIATTR_KPARAM_INFO
	.align		4
.L_231:
        /*0058*/ 	.byte	0x04, 0x17
        /*005a*/ 	.short	(.L_233 - .L_232)
.L_232:
        /*005c*/ 	.word	0x00000000
        /*0060*/ 	.short	0x0000
        /*0062*/ 	.short	0x0000
        /*0064*/ 	.byte	0x00, 0xf0, 0x21, 0x00


	//----- nvinfo : EIATTR_SPARSE_MMA_MASK
	.align		4
.L_233:
        /*0068*/ 	.byte	0x03, 0x50
        /*006a*/ 	.short	0x0000


	//----- nvinfo : EIATTR_MAXREG_COUNT
	.align		4
        /*006c*/ 	.byte	0x03, 0x1b
        /*006e*/ 	.short	0x0080


	//----- nvinfo : EIATTR_NUM_BARRIERS
	.align		4
        /*0070*/ 	.byte	0x02, 0x4c
        /*0072*/ 	.byte	0x01
	.zero		1


	//----- nvinfo : EIATTR_MERCURY_ISA_VERSION
	.align		4
        /*0074*/ 	.byte	0x03, 0x5f
        /*0076*/ 	.short	0x0101


	//----- nvinfo : EIATTR_COOP_GROUP_MASK_REGIDS
	.align		4
        /*0078*/ 	.byte	0x04, 0x29
        /*007a*/ 	.short	(.L_235 - .L_234)


	//   ....[0]....
.L_234:
        /*007c*/ 	.word	0xffffffff


	//   ....[1]....
        /*0080*/ 	.word	0xffffffff


	//   ....[2]....
        /*0084*/ 	.word	0xffffffff


	//   ....[3]....
        /*0088*/ 	.word	0xffffffff


	//   ....[4]....
        /*008c*/ 	.word	0xffffffff


	//   ....[5]....
        /*0090*/ 	.word	0xffffffff


	//   ....[6]....
        /*0094*/ 	.word	0xffffffff


	//   ....[7]....
        /*0098*/ 	.word	0xffffffff


	//   ....[8]....
        /*009c*/ 	.word	0xffffffff


	//   ....[9]....
        /*00a0*/ 	.word	0xffffffff


	//   ....[10]....
        /*00a4*/ 	.word	0xffffffff


	//   ....[11]....
        /*00a8*/ 	.word	0xffffffff


	//   ....[12]....
        /*00ac*/ 	.word	0xffffffff


	//   ....[13]....
        /*00b0*/ 	.word	0xffffffff


	//   ....[14]....
        /*00b4*/ 	.word	0xffffffff


	//   ....[15]....
        /*00b8*/ 	.word	0xffffffff


	//   ....[16]....
        /*00bc*/ 	.word	0xffffffff


	//   ....[17]....
        /*00c0*/ 	.word	0xffffffff


	//   ....[18]....
        /*00c4*/ 	.word	0xffffffff


	//   ....[19]....
        /*00c8*/ 	.word	0xffffffff


	//   ....[20]....
        /*00cc*/ 	.word	0xffffffff


	//   ....[21]....
        /*00d0*/ 	.word	0xffffffff


	//   ....[22]....
        /*00d4*/ 	.word	0xffffffff


	//   ....[23]....
        /*00d8*/ 	.word	0xffffffff


	//   ....[24]....
        /*00dc*/ 	.word	0xffffffff


	//   ....[25]....
        /*00e0*/ 	.word	0xffffffff


	//   ....[26]....
        /*00e4*/ 	.word	0xffffffff


	//   ....[27]....
        /*00e8*/ 	.word	0xffffffff


	//   ....[28]....
        /*00ec*/ 	.word	0xffffffff


	//   ....[29]....
        /*00f0*/ 	.word	0xffffffff


	//----- nvinfo : EIATTR_COOP_GROUP_INSTR_OFFSETS
	.align		4
.L_235:
        /*00f4*/ 	.byte	0x04, 0x28
        /*00f6*/ 	.short	(.L_237 - .L_236)


	//   ....[0]....
.L_236:
        /*00f8*/ 	.word	0x000009a0


	//   ....[1]....
        /*00fc*/ 	.word	0x000009b0


	//   ....[2]....
        /*0100*/ 	.word	0x00000a20


	//   ....[3]....
        /*0104*/ 	.word	0x00000a40


	//   ....[4]....
        /*0108*/ 	.word	0x00000ab0


	//   ....[5]....
        /*010c*/ 	.word	0x00000ac0


	//   ....[6]....
        /*0110*/ 	.word	0x00000b10


	//   ....[7]....
        /*0114*/ 	.word	0x00000b30


	//   ....[8]....
        /*0118*/ 	.word	0x00000ba0


	//   ....[9]....
        /*011c*/ 	.word	0x00000bb0


	//   ....[10]....
        /*0120*/ 	.word	0x00000e50


	//   ....[11]....
        /*0124*/ 	.word	0x00000e60


	//   ....[12]....
        /*0128*/ 	.word	0x00000ee0


	//   ....[13]....
        /*012c*/ 	.word	0x00000f00


	//   ....[14]....
        /*0130*/ 	.word	0x00000f50


	//   ....[15]....
        /*0134*/ 	.word	0x00000f80


	//   ....[16]....
        /*0138*/ 	.word	0x00000fd0


	//   ....[17]....
        /*013c*/ 	.word	0x00000ff0


	//   ....[18]....
        /*0140*/ 	.word	0x00001060


	//   ....[19]....
        /*0144*/ 	.word	0x00001090


	//   ....[20]....
        /*0148*/ 	.word	0x00002360


	//   ....[21]....
        /*014c*/ 	.word	0x00002370


	//   ....[22]....
        /*0150*/ 	.word	0x000023f0


	//   ....[23]....
        /*0154*/ 	.word	0x00002400


	//   ....[24]....
        /*0158*/ 	.word	0x00002460


	//   ....[25]....
        /*015c*/ 	.word	0x00002470


	//   ....[26]....
        /*0160*/ 	.word	0x000024c0


	//   ....[27]....
        /*0164*/ 	.word	0x000024f0


	//   ....[28]....
        /*0168*/ 	.word	0x00002570


	//   ....[29]....
        /*016c*/ 	.word	0x00002580


	//----- nvinfo : EIATTR_VRC_CTA_INIT_COUNT
	.align		4
.L_237:
        /*0170*/ 	.byte	0x02, 0x4a
	.zero		1
	.zero		1


	//----- nvinfo : EIATTR_EXIT_INSTR_OFFSETS
	.align		4
        /*0174*/ 	.byte	0x04, 0x1c
        /*0176*/ 	.short	(.L_239 - .L_238)


	//   ....[0]....
.L_238:
        /*0178*/ 	.word	0x000027b0


	//   ....[1]....
        /*017c*/ 	.word	0x00002810


	//----- nvinfo : EIATTR_MAX_THREADS
	.align		4
.L_239:
        /*0180*/ 	.byte	0x04, 0x05
        /*0182*/ 	.short	(.L_241 - .L_240)
.L_240:
        /*0184*/ 	.word	0x00000200
        /*0188*/ 	.word	0x00000001
        /*018c*/ 	.word	0x00000001


	//----- nvinfo : EIATTR_CRS_STACK_SIZE
	.align		4
.L_241:
        /*0190*/ 	.byte	0x04, 0x1e
        /*0192*/ 	.short	(.L_243 - .L_242)
.L_242:
        /*0194*/ 	.word	0x00000000


	//----- nvinfo : EIATTR_CBANK_PARAM_SIZE
	.align		4
.L_243:
        /*0198*/ 	.byte	0x03, 0x19
        /*019a*/ 	.short	0x0062


	//----- nvinfo : EIATTR_PARAM_CBANK
	.align		4
        /*019c*/ 	.byte	0x04, 0x0a
        /*019e*/ 	.short	(.L_245 - .L_244)
	.align		4
.L_244:
        /*01a0*/ 	.word	index@(.nv.constant0._ZN3cub18CUB_300001_SM_10006detail6reduce18DeviceReduceKernelINS2_10policy_hubIdyN4cuda3std3__44plusIdEEE10Policy1000EN6thrust24THRUST_300001_SM_1000_NS10device_ptrIdEEyS9_dNS7_10__identityEEEvT0_PT3_T1_NS0_13GridEvenShareISK_EET2_T4_)
        /*01a4*/ 	.short	0x0380
        /*01a6*/ 	.short	0x0062


	//----- nvinfo : EIATTR_SW_WAR
	.align		4
.L_245:
        /*01a8*/ 	.byte	0x04, 0x36
        /*01aa*/ 	.short	(.L_247 - .L_246)
.L_246:
        /*01ac*/ 	.word	0x00000008
.L_247:


//--------------------- .nv.info._ZN3cub18CUB_300001_SM_10006detail6reduce28DeviceReduceSingleTileKernelINS2_10policy_hubIdyN4cuda3std3__44plusIdEEE10Policy1000EN6thrust24THRUST_300001_SM_1000_NS10device_ptrIdEEPdyS9_ddNS7_10__identityEEEvT0_T1_T2_T3_T4_T6_ --------------------------
	.section	.nv.info._ZN3cub18CUB_300001_SM_10006detail6reduce28DeviceReduceSingleTileKernelINS2_10policy_hubIdyN4cuda3std3__44plusIdEEE10Policy1000EN6thrust24THRUST_300001_SM_1000_NS10device_ptrIdEEPdyS9_ddNS7_10__identityEEEvT0_T1_T2_T3_T4_T6_,"",@"SHT_CUDA_INFO"
	.sectionflags	@""
	.align	4


	//----- nvinfo : EIATTR_CUDA_API_VERSION
	.align		4
        /*0000*/ 	.byte	0x04, 0x37
        /*0002*/ 	.short	(.L_249 - .L_248)
.L_248:
        /*0004*/ 	.word	0x00000082


	//----- nvinfo : EIATTR_KPARAM_INFO
	.align		4
.L_249:
        /*0008*/ 	.byte	0x04, 0x17
        /*000a*/ 	.short	(.L_251 - .L_250)
.L_250:
        /*000c*/ 	.word	0x00000000
        /*0010*/ 	.short	0x0005
        /*0012*/ 	.short	0x0028
        /*0014*/ 	.byte	0x00, 0xf0, 0x05, 0x00


	//----- nvinfo : EIATTR_KPARAM_INFO
	.align		4
.L_251:
        /*0018*/ 	.byte	0x04, 0x17
        /*001a*/ 	.short	(.L_253 - .L_252)
.L_252:
        /*001c*/ 	.word	0x00000000
        /*0020*/ 	.short	0x0004
        /*0022*/ 	.short	0x0020
        /*0024*/ 	.byte	0x00, 0xf0, 0x21, 0x00


	//----- nvinfo : EIATTR_KPARAM_INFO
	.align		4
.L_253:
        /*0028*/ 	.byte	0x04, 0x17
        /*002a*/ 	.short	(.L_255 - .L_254)
.L_254:
        /*002c*/ 	.word	0x00000000
        /*0030*/ 	.short	0x0003
        /*0032*/ 	.short	0x0018
        /*0034*/ 	.byte	0x00, 0xf0, 0x05, 0x00


	//----- nvinfo : EIATTR_KPARAM_INFO
	.align		4
.L_255:
        /*0038*/ 	.byte	0x04, 0x17
        /*003a*/ 	.short	(.L_257 - .L_256)
.L_256:
        /*003c*/ 	.word	0x00000000
        /*0040*/ 	.short	0x0002
        /*0042*/ 	.short	0x0010
        /*0044*/ 	.byte	0x00, 0xf0, 0x21, 0x00


	//----- nvinfo : EIATTR_KPARAM_INFO
	.align		4
.L_257:
        /*0048*/ 	.byte	0x04, 0x17
        /*004a*/ 	.short	(.L_259 - .L_258)
.L_258:
        /*004c*/ 	.word	0x00000000
        /*0050*/ 	.short	0x0001
        /*0052*/ 	.short	0x0008
        /*0054*/ 	.byte	0x00, 0xf5, 0x21, 0x00


	//----- nvinfo : EIATTR_KPARAM_INFO
	.align		4
.L_259:
        /*0058*/ 	.byte	0x04, 0x17
        /*005a*/ 	.short	(.L_261 - .L_260)
.L_260:
        /*005c*/ 	.word	0x00000000
        /*0060*/ 	.short	0x0000
        /*0062*/ 	.short	0x0000
        /*0064*/ 	.byte	0x00, 0xf0, 0x21, 0x00


	//----- nvinfo : EIATTR_SPARSE_MMA_MASK
	.align		4
.L_261:
        /*0068*/ 	.byte	0x03, 0x50
        /*006a*/ 	.short	0x0000


	//----- nvinfo : EIATTR_MAXREG_COUNT
	.align		4
        /*006c*/ 	.byte	0x03, 0x1b
        /*006e*/ 	.short	0x0080


	//----- nvinfo : EIATTR_NUM_BARRIERS
	.align		4
        /*0070*/ 	.byte	0x02, 0x4c
        /*0072*/ 	.byte	0x01
	.zero		1


	//----- nvinfo : EIATTR_MERCURY_ISA_VERSION
	.align		4
        /*0074*/ 	.byte	0x03, 0x5f
        /*0076*/ 	.short	0x0101


	//----- nvinfo : EIATTR_COOP_GROUP_MASK_REGIDS
	.align		4
        /*0078*/ 	.byte	0x04, 0x29
        /*007a*/ 	.short	(.L_263 - .L_262)


	//   ....[0]....
.L_262:
        /*007c*/ 	.word	0xffffffff


	//   ....[1]....
        /*0080*/ 	.word	0xffffffff


	//   ....[2]....
        /*0084*/ 	.word	0xffffffff


	//   ....[3]....
        /*0088*/ 	.word	0xffffffff


	//   ....[4]....
        /*008c*/ 	.word	0xffffffff


	//   ....[5]....
        /*0090*/ 	.word	0xffffffff


	//   ....[6]....
        /*0094*/ 	.word	0xffffffff


	//   ....[7]....
        /*0098*/ 	.word	0xffffffff


	//   ....[8]....
        /*009c*/ 	.word	0xffffffff


	//   ....[9]....
        /*00a0*/ 	.word	0xffffffff


	//   ....[10]....
        /*00a4*/ 	.word	0xffffffff


	//   ....[11]....
        /*00a8*/ 	.word	0xffffffff


	//   ....[12]....
        /*00ac*/ 	.word	0xffffffff


	//   ....[13]....
        /*00b0*/ 	.word	0xffffffff


	//   ....[14]....
        /*00b4*/ 	.word	0xffffffff


	//   ....[15]....
        /*00b8*/ 	.word	0xffffffff


	//   ....[16]....
        /*00bc*/ 	.word	0xffffffff


	//   ....[17]....
        /*00c0*/ 	.word	0xffffffff


	//   ....[18]....
        /*00c4*/ 	.word	0xffffffff


	//   ....[19]....
        /*00c8*/ 	.word	0xffffffff


	//   ....[20]....
        /*00cc*/ 	.word	0xffffffff


	//   ....[21]....
        /*00d0*/ 	.word	0xffffffff


	//   ....[22]....
        /*00d4*/ 	.word	0xffffffff


	//   ....[23]....
        /*00d8*/ 	.word	0xffffffff


	//   ....[24]....
        /*00dc*/ 	.word	0xffffffff


	//   ....[25]....
        /*00e0*/ 	.word	0xffffffff


	//   ....[26]....
        /*00e4*/ 	.word	0xffffffff


	//   ....[27]....
        /*00e8*/ 	.word	0xffffffff


	//   ....[28]....
        /*00ec*/ 	.word	0xffffffff


	//   ....[29]....
        /*00f0*/ 	.word	0xffffffff


	//----- nvinfo : EIATTR_COOP_GROUP_INSTR_OFFSETS
	.align		4
.L_263:
        /*00f4*/ 	.byte	0x04, 0x28
        /*00f6*/ 	.short	(.L_265 - .L_264)


	//   ....[0]....
.L_264:
        /*00f8*/ 	.word	0x00000910


	//   ....[1]....
        /*00fc*/ 	.word	0x00000920


	//   ....[2]....
        /*0100*/ 	.word	0x00000990


	//   ....[3]....
        /*0104*/ 	.word	0x000009a0


	//   ....[4]....
        /*0108*/ 	.word	0x00000a00


	//   ....[5]....
        /*010c*/ 	.word	0x00000a10


	//   ....[6]....
        /*0110*/ 	.word	0x00000a60


	//   ....[7]....
        /*0114*/ 	.word	0x00000a80


	//   ....[8]....
        /*0118*/ 	.word	0x00000ae0


	//   ....[9]....
        /*011c*/ 	.word	0x00000b10


	//   ....[10]....
        /*0120*/ 	.word	0x00000dc0


	//   ....[11]....
        /*0124*/ 	.word	0x00000dd0


	//   ....[12]....
        /*0128*/ 	.word	0x00000e60


	//   ....[13]....
        /*012c*/ 	.word	0x00000e70


	//   ....[14]....
        /*0130*/ 	.word	0x00000ed0


	//   ....[15]....
        /*0134*/ 	.word	0x00000ee0


	//   ....[16]....
        /*0138*/ 	.word	0x00000f30


	//   ....[17]....
        /*013c*/ 	.word	0x00000f50


	//   ....[18]....
        /*0140*/ 	.word	0x00000fc0


	//   ....[19]....
        /*0144*/ 	.word	0x00000ff0


	//   ....[20]....
        /*0148*/ 	.word	0x00002180


	//   ....[21]....
        /*014c*/ 	.word	0x00002190


	//   ....[22]....
        /*0150*/ 	.word	0x00002200


	//   ....[23]....
        /*0154*/ 	.word	0x00002210


	//   ....[24]....
        /*0158*/ 	.word	0x00002270


	//   ....[25]....
        /*015c*/ 	.word	0x00002280


	//   ....[26]....
        /*0160*/ 	.word	0x000022d0


	//   ....[27]....
        /*0164*/ 	.word	0x000022f0


	//   ....[28]....
        /*0168*/ 	.word	0x00002350


	//   ....[29]....
        /*016c*/ 	.word	0x00002380


	//----- nvinfo : EIATTR_VRC_CTA_INIT_COUNT
	.align		4
.L_265:
        /*0170*/ 	.byte	0x02, 0x4a
	.zero		1
	.zero		1


	//----- nvinfo : EIATTR_EXIT_INSTR_OFFSETS
	.align		4
        /*0174*/ 	.byte	0x04, 0x1c
        /*0176*/ 	.short	(.L_267 - .L_266)


	//   ....[0]....
.L_266:
        /*0178*/ 	.word	0x000000a0


	//   ....[1]....
        /*017c*/ 	.word	0x000000e0


	//   ....[2]....
        /*0180*/ 	.word	0x000025e0


	//   ....[3]....
        /*0184*/ 	.word	0x00002630


	//----- nvinfo : EIATTR_MAX_THREADS
	.align		4
.L_267:
        /*0188*/ 	.byte	0x04, 0x05
        /*018a*/ 	.short	(.L_269 - .L_268)
.L_268:
        /*018c*/ 	.word	0x00000200
        /*0190*/ 	.word	0x00000001
        /*0194*/ 	.word	0x00000001


	//----- nvinfo : EIATTR_CRS_STACK_SIZE
	.align		4
.L_269:
        /*0198*/ 	.byte	0x04, 0x1e
        /*019a*/ 	.short	(.L_271 - .L_270)
.L_270:
        /*019c*/ 	.word	0x00000000


	//----- nvinfo : EIATTR_CBANK_PARAM_SIZE
	.align		4
.L_271:
        /*01a0*/ 	.byte	0x03, 0x19
        /*01a2*/ 	.short	0x0029


	//----- nvinfo : EIATTR_PARAM_CBANK
	.align		4
        /*01a4*/ 	.byte	0x04, 0x0a
        /*01a6*/ 	.short	(.L_273 - .L_272)
	.align		4
.L_272:
        /*01a8*/ 	.word	index@(.nv.constant0._ZN3cub18CUB_300001_SM_10006detail6reduce28DeviceReduceSingleTileKernelINS2_10policy_hubIdyN4cuda3std3__44plusIdEEE10Policy1000EN6thrust24THRUST_300001_SM_1000_NS10device_ptrIdEEPdyS9_ddNS7_10__identityEEEvT0_T1_T2_T3_T4_T6_)
        /*01ac*/ 	.short	0x0380
        /*01ae*/ 	.short	0x0029


	//----- nvinfo : EIATTR_SW_WAR
	.align		4
.L_273:
        /*01b0*/ 	.byte	0x04, 0x36
        /*01b2*/ 	.short	(.L_275 - .L_274)
.L_274:
        /*01b4*/ 	.word	0x00000008
.L_275:


//--------------------- .nv.info._ZN3cub18CUB_300001_SM_10006detail6reduce28DeviceReduceSingleTileKernelINS2_10policy_hubIdjN4cuda3std3__44plusIdEEE10Policy1000EPdSC_iS9_ddNS7_10__identityEEEvT0_T1_T2_T3_T4_T6_ --------------------------
	.section	.nv.info._ZN3cub18CUB_300001_SM_10006detail6reduce28DeviceReduceSingleTileKernelINS2_10policy_hubIdjN4cuda3std3__44plusIdEEE10Policy1000EPdSC_iS9_ddNS7_10__identityEEEvT0_T1_T2_T3_T4_T6_,"",@"SHT_CUDA_INFO"
	.sectionflags	@""
	.align	4


	//----- nvinfo : EIATTR_CUDA_API_VERSION
	.align		4
        /*0000*/ 	.byte	0x04, 0x37
        /*0002*/ 	.short	(.L_277 - .L_276)
.L_276:
        /*0004*/ 	.word	0x00000082


	//----- nvinfo : EIATTR_KPARAM_INFO
	.align		4
.L_277:
        /*0008*/ 	.byte	0x04, 0x17
        /*000a*/ 	.short	(.L_279 - .L_278)
.L_278:
        /*000c*/ 	.word	0x00000000
        /*0010*/ 	.short	0x0005
        /*0012*/ 	.short	0x0020
        /*0014*/ 	.byte	0x00, 0xf0, 0x05, 0x00


	//----- nvinfo : EIATTR_KPARAM_INFO
	.align		4
.L_279:
        /*0018*/ 	.byte	0x04, 0x17
        /*001a*/ 	.short	(.L_281 - .L_280)
.L_280:
        /*001c*/ 	.word	0x00000000
        /*0020*/ 	.short	0x0004
        /*0022*/ 	.short	0x0018
        /*0024*/ 	.byte	0x00, 0xf0, 0x21, 0x00


	//----- nvinfo : EIATTR_KPARAM_INFO
	.align		4
.L_281:
        /*0028*/ 	.byte	0x04, 0x17
        /*002a*/ 	.short	(.L_283 - .L_282)
.L_282:
        /*002c*/ 	.word	0x00000000
        /*0030*/ 	.short	0x0003
        /*0032*/ 	.short	0x0014
        /*0034*/ 	.byte	0x00, 0xf0, 0x05, 0x00


	//----- nvinfo : EIATTR_KPARAM_INFO
	.align		4
.L_283:
        /*0038*/ 	.byte	0x04, 0x17
        /*003a*/ 	.short	(.L_285 - .L_284)
.L_284:
        /*003c*/ 	.word	0x00000000
        /*0040*/ 	.short	0x0002
        /*0042*/ 	.short	0x0010
        /*0044*/ 	.byte	0x00, 0xf0, 0x11, 0x00


	//----- nvinfo : EIATTR_KPARAM_INFO
	.align		4
.L_285:
        /*0048*/ 	.byte	0x04, 0x17
        /*004a*/ 	.short	(.L_287 - .L_286)
.L_286:
        /*004c*/ 	.word	0x00000000
        /*0050*/ 	.short	0x0001
        /*0052*/ 	.short	0x0008
        /*0054*/ 	.byte	0x00, 0xf5, 0x21, 0x00


	//----- nvinfo : EIATTR_KPARAM_INFO
	.align		4
.L_287:
        /*0058*/ 	.byte	0x04, 0x17
        /*005a*/ 	.short	(.L_289 - .L_288)
.L_288:
        /*005c*/ 	.word	0x00000000
        /*0060*/ 	.short	0x0000
        /*0062*/ 	.short	0x0000
        /*0064*/ 	.byte	0x00, 0xf5, 0x21, 0x00


	//----- nvinfo : EIATTR_SPARSE_MMA_MASK
	.align		4
.L_289:
        /*0068*/ 	.byte	0x03, 0x50
        /*006a*/ 	.short	0x0000


	//----- nvinfo : EIATTR_MAXREG_COUNT
	.align		4
        /*006c*/ 	.byte	0x03, 0x1b
        /*006e*/ 	.short	0x0060


	//----- nvinfo : EIATTR_NUM_BARRIERS
	.align		4
        /*0070*/ 	.byte	0x02, 0x4c
        /*0072*/ 	.byte	0x01
	.zero		1


	//----- nvinfo : EIATTR_MERCURY_ISA_VERSION
	.align		4
        /*0074*/ 	.byte	0x03, 0x5f
        /*0076*/ 	.short	0x0101


	//----- nvinfo : EIATTR_COOP_GROUP_MASK_REGIDS
	.align		4
        /*0078*/ 	.byte	0x04, 0x29
        /*007a*/ 	.short	(.L_291 - .L_290)


	//   ....[0]....
.L_290:
        /*007c*/ 	.word	0xffffffff


	//   ....[1]....
        /*0080*/ 	.word	0xffffffff


	//   ....[2]....
        /*0084*/ 	.word	0xffffffff


	//   ....[3]....
        /*0088*/ 	.word	0xffffffff


	//   ....[4]....
        /*008c*/ 	.word	0xffffffff


	//   ....[5]....
        /*0090*/ 	.word	0xffffffff


	//   ....[6]....
        /*0094*/ 	.word	0xffffffff


	//   ....[7]....
        /*0098*/ 	.word	0xffffffff


	//   ....[8]....
        /*009c*/ 	.word	0xffffffff


	//   ....[9]....
        /*00a0*/ 	.word	0xffffffff


	//   ....[10]....
        /*00a4*/ 	.word	0xffffffff


	//   ....[11]....
        /*00a8*/ 	.word	0xffffffff


	//   ....[12]....
        /*00ac*/ 	.word	0xffffffff


	//   ....[13]....
        /*00b0*/ 	.word	0xffffffff


	//   ....[14]....
        /*00b4*/ 	.word	0xffffffff


	//   ....[15]....
        /*00b8*/ 	.word	0xffffffff


	//   ....[16]....
        /*00bc*/ 	.word	0xffffffff


	//   ....[17]....
        /*00c0*/ 	.word	0xffffffff


	//   ....[18]....
        /*00c4*/ 	.word	0xffffffff


	//   ....[19]....
        /*00c8*/ 	.word	0xffffffff


	//   ....[20]....
        /*00cc*/ 	.word	0xffffffff


	//   ....[21]....
        /*00d0*/ 	.word	0xffffffff


	//   ....[22]....
        /*00d4*/ 	.word	0xffffffff


	//   ....[23]....
        /*00d8*/ 	.word	0xffffffff


	//   ....[24]....
        /*00dc*/ 	.word	0xffffffff


	//   ....[25]....
        /*00e0*/ 	.word	0xffffffff


	//   ....[26]....
        /*00e4*/ 	.word	0xffffffff


	//   ....[27]....
        /*00e8*/ 	.word	0xffffffff


	//   ....[28]....
        /*00ec*/ 	.word	0xffffffff


	//   ....[29]....
        /*00f0*/ 	.word	0xffffffff


	//----- nvinfo : EIATTR_COOP_GROUP_INSTR_OFFSETS
	.align		4
.L_291:
        /*00f4*/ 	.byte	0x04, 0x28
        /*00f6*/ 	.short	(.L_293 - .L_292)


	//   ....[0]....
.L_292:
        /*00f8*/ 	.word	0x00000980


	//   ....[1]....
        /*00fc*/ 	.word	0x00000990


	//   ....[2]....
        /*0100*/ 	.word	0x00000a00


	//   ....[3]....
        /*0104*/ 	.word	0x00000a30


	//   ....[4]....
        /*0108*/ 	.word	0x00000aa0


	//   ....[5]....
        /*010c*/ 	.word	0x00000ab0


	//   ....[6]....
        /*0110*/ 	.word	0x00000b00


	//   ....[7]....
        /*0114*/ 	.word	0x00000b10


	//   ....[8]....
        /*0118*/ 	.word	0x00000b60


	//   ....[9]....
        /*011c*/ 	.word	0x00000b80


	//   ....[10]....
        /*0120*/ 	.word	0x00000e90


	//   ....[11]....
        /*0124*/ 	.word	0x00000ea0


	//   ....[12]....
        /*0128*/ 	.word	0x00000f30


	//   ....[13]....
        /*012c*/ 	.word	0x00000f50


	//   ....[14]....
        /*0130*/ 	.word	0x00000fa0


	//   ....[15]....
        /*0134*/ 	.word	0x00000fc0


	//   ....[16]....
        /*0138*/ 	.word	0x00001010


	//   ....[17]....
        /*013c*/ 	.word	0x00001040


	//   ....[18]....
        /*0140*/ 	.word	0x000010a0


	//   ....[19]....
        /*0144*/ 	.word	0x000010d0


	//   ....[20]....
        /*0148*/ 	.word	0x000022b0


	//   ....[21]....
        /*014c*/ 	.word	0x000022c0


	//   ....[22]....
        /*0150*/ 	.word	0x00002330


	//   ....[23]....
        /*0154*/ 	.word	0x00002340


	//   ....[24]....
        /*0158*/ 	.word	0x000023a0


	//   ....[25]....
        /*015c*/ 	.word	0x000023d0


	//   ....[26]....
        /*0160*/ 	.word	0x00002450


	//   ....[27]....
        /*0164*/ 	.word	0x00002460


	//   ....[28]....
        /*0168*/ 	.word	0x000024b0


	//   ....[29]....
        /*016c*/ 	.word	0x000024c0


	//----- nvinfo : EIATTR_VRC_CTA_INIT_COUNT
	.align		4
.L_293:
        /*0170*/ 	.byte	0x02, 0x4a
	.zero		1
	.zero		1


	//----- nvinfo : EIATTR_EXIT_INSTR_OFFSETS
	.align		4
        /*0174*/ 	.byte	0x04, 0x1c
        /*0176*/ 	.short	(.L_295 - .L_294)


	//   ....[0]....
.L_294:
        /*0178*/ 	.word	0x00000080


	//   ....[1]....
        /*017c*/ 	.word	0x000000c0


	//   ....[2]....
        /*0180*/ 	.word	0x00002750


	//   ....[3]....
        /*0184*/ 	.word	0x000027a0


	//----- nvinfo : EIATTR_MAX_THREADS
	.align		4
.L_295:
        /*0188*/ 	.byte	0x04, 0x05
        /*018a*/ 	.short	(.L_297 - .L_296)
.L_296:
        /*018c*/ 	.word	0x00000280
        /*0190*/ 	.word	0x00000001
        /*0194*/ 	.word	0x00000001


	//----- nvinfo : EIATTR_CRS_STACK_SIZE
	.align		4
.L_297:
        /*0198*/ 	.byte	0x04, 0x1e
        /*019a*/ 	.short	(.L_299 - .L_298)
.L_298:
        /*019c*/ 	.word	0x00000000


	//----- nvinfo : EIATTR_CBANK_PARAM_SIZE
	.align		4
.L_299:
        /*01a0*/ 	.byte	0x03, 0x19
        /*01a2*/ 	.short	0x0021


	//----- nvinfo : EIATTR_PARAM_CBANK
	.align		4
        /*01a4*/ 	.byte	0x04, 0x0a
        /*01a6*/ 	.short	(.L_301 - .L_300)
	.align		4
.L_300:
        /*01a8*/ 	.word	index@(.nv.constant0._ZN3cub18CUB_300001_SM_10006detail6reduce28DeviceReduceSingleTileKernelINS2_10policy_hubIdjN4cuda3std3__44plusIdEEE10Policy1000EPdSC_iS9_ddNS7_10__identityEEEvT0_T1_T2_T3_T4_T6_)
        /*01ac*/ 	.short	0x0380
        /*01ae*/ 	.short	0x0021


	//----- nvinfo : EIATTR_SW_WAR
	.align		4
.L_301:
        /*01b0*/ 	.byte	0x04, 0x36
        /*01b2*/ 	.short	(.L_303 - .L_302)
.L_302:
        /*01b4*/ 	.word	0x00000008
.L_303:


//--------------------- .nv.info._ZN3cub18CUB_300001_SM_10006detail6reduce18DeviceReduceKernelINS2_10policy_hubIdjN4cuda3std3__44plusIdEEE10Policy1000EN6thrust24THRUST_300001_SM_1000_NS10device_ptrIdEEjS9_dNS7_10__identityEEEvT0_PT3_T1_NS0_13GridEvenShareISK_EET2_T4_ --------------------------
	.section	.nv.info._ZN3cub18CUB_300001_SM_10006detail6reduce18DeviceReduceKernelINS2_10policy_hubIdjN4cuda3std3__44plusIdEEE10Policy1000EN6thrust24THRUST_300001_SM_1000_NS10device_ptrIdEEjS9_dNS7_10__identityEEEvT0_PT3_T1_NS0_13GridEvenShareISK_EET2_T4_,"",@"SHT_CUDA_INFO"
	.sectionflags	@""
	.align	4


	//----- nvinfo : EIATTR_CUDA_API_VERSION
	.align		4
        /*0000*/ 	.byte	0x04, 0x37
        /*0002*/ 	.short	(.L_305 - .L_304)
.L_304:
        /*0004*/ 	.word	0x00000082


	//----- nvinfo : EIATTR_KPARAM_INFO
	.align		4
.L_305:
        /*0008*/ 	.byte	0x04, 0x17
        /*000a*/ 	.short	(.L_307 - .L_306)
.L_306:
        /*000c*/ 	.word	0x00000000
        /*0010*/ 	.short	0x0005
        /*0012*/ 	.short	0x003d
        /*0014*/ 	.byte	0x00, 0xf0, 0x05, 0x00


	//----- nvinfo : EIATTR_KPARAM_INFO
	.align		4
.L_307:
        /*0018*/ 	.byte	0x04, 0x17
        /*001a*/ 	.short	(.L_309 - .L_308)
.L_308:
        /*001c*/ 	.word	0x00000000
        /*0020*/ 	.short	0x0004
        /*0022*/ 	.short	0x003c
        /*0024*/ 	.byte	0x00, 0xf0, 0x05, 0x00


	//----- nvinfo : EIATTR_KPARAM_INFO
	.align		4
.L_309:
        /*0028*/ 	.byte	0x04, 0x17
        /*002a*/ 	.short	(.L_311 - .L_310)
.L_310:
        /*002c*/ 	.word	0x00000000
        /*0030*/ 	.short	0x0003
        /*0032*/ 	.short	0x0014
        /*0034*/ 	.byte	0x00, 0xf0, 0xa1, 0x00


	//----- nvinfo : EIATTR_KPARAM_INFO
	.align		4
.L_311:
        /*0038*/ 	.byte	0x04, 0x17
        /*003a*/ 	.short	(.L_313 - .L_312)
.L_312:
        /*003c*/ 	.word	0x00000000
        /*0040*/ 	.short	0x0002
        /*0042*/ 	.short	0x0010
        /*0044*/ 	.byte	0x00, 0xf0, 0x11, 0x00


	//----- nvinfo : EIATTR_KPARAM_INFO
	.align		4
.L_313:
        /*0048*/ 	.byte	0x04, 0x17
        /*004a*/ 	.short	(.L_315 - .L_314)
.L_314:
        /*004c*/ 	.word	0x00000000
        /*0050*/ 	.short	0x0001
        /*0052*/ 	.short	0x0008
        /*0054*/ 	.byte	0x00, 0xf5, 0x21, 0x00


	//----- nvinfo : EIATTR_KPARAM_INFO
	.align		4
.L_315:
        /*0058*/ 	.byte	0x04, 0x17
        /*005a*/ 	.short	(.L_317 - .L_316)
.L_316:
        /*005c*/ 	.word	0x00000000
        /*0060*/ 	.short	0x0000
        /*0062*/ 	.short	0x0000
        /*0064*/ 	.byte	0x00, 0xf0, 0x21, 0x00


	//----- nvinfo : EIATTR_SPARSE_MMA_MASK
	.align		4
.L_317:
        /*0068*/ 	.byte	0x03, 0x50
        /*006a*/ 	.short	0x0000


	//----- nvinfo : EIATTR_MAXREG_COUNT
	.align		4
        /*006c*/ 	.byte	0x03, 0x1b
        /*006e*/ 	.short	0x0060


	//----- nvinfo : EIATTR_NUM_BARRIERS
	.align		4
        /*0070*/ 	.byte	0x02, 0x4c
        /*0072*/ 	.byte	0x01
	.zero		1


	//----- nvinfo : EIATTR_MERCURY_ISA_VERSION
	.align		4
        /*0074*/ 	.byte	0x03, 0x5f
        /*0076*/ 	.short	0x0101


	//----- nvinfo : EIATTR_COOP_GROUP_MASK_REGIDS
	.align		4
        /*0078*/ 	.byte	0x04, 0x29
        /*007a*/ 	.short	(.L_319 - .L_318)


	//   ....[0]....
.L_318:
        /*007c*/ 	.word	0xffffffff


	//   ....[1]....
        /*0080*/ 	.word	0xffffffff


	//   ....[2]....
        /*0084*/ 	.word	0xffffffff


	//   ....[3]....
        /*0088*/ 	.word	0xffffffff


	//   ....[4]....
        /*008c*/ 	.word	0xffffffff


	//   ....[5]....
        /*0090*/ 	.word	0xffffffff


	//   ....[6]....
        /*0094*/ 	.word	0xffffffff


	//   ....[7]....
        /*0098*/ 	.word	0xffffffff


	//   ....[8]....
        /*009c*/ 	.word	0xffffffff


	//   ....[9]....
        /*00a0*/ 	.word	0xffffffff


	//   ....[10]....
        /*00a4*/ 	.word	0xffffffff


	//   ....[11]....
        /*00a8*/ 	.word	0xffffffff


	//   ....[12]....
        /*00ac*/ 	.word	0xffffffff


	//   ....[13]....
        /*00b0*/ 	.word	0xffffffff


	//   ....[14]....
        /*00b4*/ 	.word	0xffffffff


	//   ....[15]....
        /*00b8*/ 	.word	0xffffffff


	//   ....[16]....
        /*00bc*/ 	.word	0xffffffff


	//   ....[17]....
        /*00c0*/ 	.word	0xffffffff


	//   ....[18]....
        /*00c4*/ 	.word	0xffffffff


	//   ....[19]....
        /*00c8*/ 	.word	0xffffffff


	//   ....[20]....
        /*00cc*/ 	.word	0xffffffff


	//   ....[21]....
        /*00d0*/ 	.word	0xffffffff


	//   ....[22]....
        /*00d4*/ 	.word	0xffffffff


	//   ....[23]....
        /*00d8*/ 	.word	0xffffffff


	//   ....[24]....
        /*00dc*/ 	.word	0xffffffff


	//   ....[25]....
        /*00e0*/ 	.word	0xffffffff


	//   ....[26]....
        /*00e4*/ 	.word	0xffffffff


	//   ....[27]....
        /*00e8*/ 	.word	0xffffffff


	//   ....[28]....
        /*00ec*/ 	.word	0xffffffff


	//   ....[29]....
        /*00f0*/ 	.word	0xffffffff


	//----- nvinfo : EIATTR_COOP_GROUP_INSTR_OFFSETS
	.align		4
.L_319:
        /*00f4*/ 	.byte	0x04, 0x28
        /*00f6*/ 	.short	(.L_321 - .L_320)


	//   ....[0]....
.L_320:
        /*00f8*/ 	.word	0x00000c10


	//   ....[1]....
        /*00fc*/ 	.word	0x00000c20


	//   ....[2]....
        /*0100*/ 	.word	0x00000c90


	//   ....[3]....
        /*0104*/ 	.word	0x00000cb0


	//   ....[4]....
        /*0108*/ 	.word	0x00000d20


	//   ....[5]....
        /*010c*/ 	.word	0x00000d30


	//   ....[6]....
        /*0110*/ 	.word	0x00000d80


	//   ....[7]....
        /*0114*/ 	.word	0x00000da0


	//   ....[8]....
        /*0118*/ 	.word	0x00000df0


	//   ....[9]....
        /*011c*/ 	.word	0x00000e10


	//   ....[10]....
        /*0120*/ 	.word	0x00001120


	//   ....[11]....
        /*0124*/ 	.word	0x00001130


	//   ....[12]....
        /*0128*/ 	.word	0x000011a0


	//   ....[13]....
        /*012c*/ 	.word	0x000011c0


	//   ....[14]....
        /*0130*/ 	.word	0x00001210


	//   ....[15]....
        /*0134*/ 	.word	0x00001230


	//   ....[16]....
        /*0138*/ 	.word	0x00001290


	//   ....[17]....
        /*013c*/ 	.word	0x000012b0


	//   ....[18]....
        /*0140*/ 	.word	0x00001330


	//   ....[19]....
        /*0144*/ 	.word	0x00001360


	//   ....[20]....
        /*0148*/ 	.word	0x000028d0


	//   ....[21]....
        /*014c*/ 	.word	0x000028e0


	//   ....[22]....
        /*0150*/ 	.word	0x00002960


	//   ....[23]....
        /*0154*/ 	.word	0x00002970


	//   ....[24]....
        /*0158*/ 	.word	0x000029d0


	//   ....[25]....
        /*015c*/ 	.word	0x000029e0


	//   ....[26]....
        /*0160*/ 	.word	0x00002a30


	//   ....[27]....
        /*0164*/ 	.word	0x00002a60


	//   ....[28]....
        /*0168*/ 	.word	0x00002ae0


	//   ....[29]....
        /*016c*/ 	.word	0x00002af0


	//----- nvinfo : EIATTR_VRC_CTA_INIT_COUNT
	.align		4
.L_321:
        /*0170*/ 	.byte	0x02, 0x4a
	.zero		1
	.zero		1


	//----- nvinfo : EIATTR_EXIT_INSTR_OFFSETS
	.align		4
        /*0174*/ 	.byte	0x04, 0x1c
        /*0176*/ 	.short	(.L_323 - .L_322)


	//   ....[0]....
.L_322:
        /*0178*/ 	.word	0x00002d80


	//   ....[1]....
        /*017c*/ 	.word	0x00002de0


	//----- nvinfo : EIATTR_MAX_THREADS
	.align		4
.L_323:
        /*0180*/ 	.byte	0x04, 0x05
        /*0182*/ 	.short	(.L_325 - .L_324)
.L_324:
        /*0184*/ 	.word	0x00000280
        /*0188*/ 	.word	0x00000001
        /*018c*/ 	.word	0x00000001


	//----- nvinfo : EIATTR_CRS_STACK_SIZE
	.align		4
.L_325:
        /*0190*/ 	.byte	0x04, 0x1e
        /*0192*/ 	.short	(.L_327 - .L_326)
.L_326:
        /*0194*/ 	.word	0x00000000


	//----- nvinfo : EIATTR_CBANK_PARAM_SIZE
	.align		4
.L_327:
        /*0198*/ 	.byte	0x03, 0x19
        /*019a*/ 	.short	0x003e


	//----- nvinfo : EIATTR_PARAM_CBANK
	.align		4
        /*019c*/ 	.byte	0x04, 0x0a
        /*019e*/ 	.short	(.L_329 - .L_328)
	.align		4
.L_328:
        /*01a0*/ 	.word	index@(.nv.constant0._ZN3cub18CUB_300001_SM_10006detail6reduce18DeviceReduceKernelINS2_10policy_hubIdjN4cuda3std3__44plusIdEEE10Policy1000EN6thrust24THRUST_300001_SM_1000_NS10device_ptrIdEEjS9_dNS7_10__identityEEEvT0_PT3_T1_NS0_13GridEvenShareISK_EET2_T4_)
        /*01a4*/ 	.short	0x0380
        /*01a6*/ 	.short	0x003e


	//----- nvinfo : EIATTR_SW_WAR
	.align		4
.L_329:
        /*01a8*/ 	.byte	0x04, 0x36
        /*01aa*/ 	.short	(.L_331 - .L_330)
.L_330:
        /*01ac*/ 	.word	0x00000008
.L_331:


//--------------------- .nv.info._ZN3cub18CUB_300001_SM_10006detail6reduce28DeviceReduceSingleTileKernelINS2_10policy_hubIdjN4cuda3std3__44plusIdEEE10Policy1000EN6thrust24THRUST_300001_SM_1000_NS10device_ptrIdEEPdjS9_ddNS7_10__identityEEEvT0_T1_T2_T3_T4_T6_ --------------------------
	.section	.nv.info._ZN3cub18CUB_300001_SM_10006detail6reduce28DeviceReduceSingleTileKernelINS2_10policy_hubIdjN4cuda3std3__44plusIdEEE10Policy1000EN6thrust24THRUST_300001_SM_1000_NS10device_ptrIdEEPdjS9_ddNS7_10__identityEEEvT0_T1_T2_T3_T4_T6_,"",@"SHT_CUDA_INFO"
	.sectionflags	@""
	.align	4


	//----- nvinfo : EIATTR_CUDA_API_VERSION
	.align		4
        /*0000*/ 	.byte	0x04, 0x37
        /*0002*/ 	.short	(.L_333 - .L_332)
.L_332:
        /*0004*/ 	.word	0x00000082


	//----- nvinfo : EIATTR_KPARAM_INFO
	.align		4
.L_333:
        /*0008*/ 	.byte	0x04, 0x17
        /*000a*/ 	.short	(.L_335 - .L_334)
.L_334:
        /*000c*/ 	.word	0x00000000
        /*0010*/ 	.short	0x0005
        /*0012*/ 	.short	0x0020
        /*0014*/ 	.byte	0x00, 0xf0, 0x05, 0x00


	//----- nvinfo : EIATTR_KPARAM_INFO
	.align		4
.L_335:
        /*0018*/ 	.byte	0x04, 0x17
        /*001a*/ 	.short	(.L_337 - .L_336)
.L_336:
        /*001c*/ 	.word	0x00000000
        /*0020*/ 	.short	0x0004
        /*0022*/ 	.short	0x0018
        /*0024*/ 	.byte	0x00, 0xf0, 0x21, 0x00


	//----- nvinfo : EIATTR_KPARAM_INFO
	.align		4
.L_337:
        /*0028*/ 	.byte	0x04, 0x17
        /*002a*/ 	.short	(.L_339 - .L_338)
.L_338:
        /*002c*/ 	.word	0x00000000
        /*0030*/ 	.short	0x0003
        /*0032*/ 	.short	0x0014
        /*0034*/ 	.byte	0x00, 0xf0, 0x05, 0x00


	//----- nvinfo : EIATTR_KPARAM_INFO
	.align		4
.L_339:
        /*0038*/ 	.byte	0x04, 0x17
        /*003a*/ 	.short	(.L_341 - .L_340)
.L_340:
        /*003c*/ 	.word	0x00000000
        /*0040*/ 	.short	0x0002
        /*0042*/ 	.short	0x0010
        /*0044*/ 	.byte	0x00, 0xf0, 0x11, 0x00


	//----- nvinfo : EIATTR_KPARAM_INFO
	.align		4
.L_341:
        /*0048*/ 	.byte	0x04, 0x17
        /*004a*/ 	.short	(.L_343 - .L_342)
.L_342:
        /*004c*/ 	.word	0x00000000
        /*0050*/ 	.short	0x0001
        /*0052*/ 	.short	0x0008
        /*0054*/ 	.byte	0x00, 0xf5, 0x21, 0x00


	//----- nvinfo : EIATTR_KPARAM_INFO
	.align		4
.L_343:
        /*0058*/ 	.byte	0x04, 0x17
        /*005a*/ 	.short	(.L_345 - .L_344)
.L_344:
        /*005c*/ 	.word	0x00000000
        /*0060*/ 	.short	0x0000
        /*0062*/ 	.short	0x0000
        /*0064*/ 	.byte	0x00, 0xf0, 0x21, 0x00


	//----- nvinfo : EIATTR_SPARSE_MMA_MASK
	.align		4
.L_345:
        /*0068*/ 	.byte	0x03, 0x50
        /*006a*/ 	.short	0x0000


	//----- nvinfo : EIATTR_MAXREG_COUNT
	.align		4
        /*006c*/ 	.byte	0x03, 0x1b
        /*006e*/ 	.short	0x0060


	//----- nvinfo : EIATTR_NUM_BARRIERS
	.align		4
        /*0070*/ 	.byte	0x02, 0x4c
        /*0072*/ 	.byte	0x01
	.zero		1


	//----- nvinfo : EIATTR_MERCURY_ISA_VERSION
	.align		4
        /*0074*/ 	.byte	0x03, 0x5f
        /*0076*/ 	.short	0x0101


	//----- nvinfo : EIATTR_COOP_GROUP_MASK_REGIDS
	.align		4
        /*0078*/ 	.byte	0x04, 0x29
        /*007a*/ 	.short	(.L_347 - .L_346)


	//   ....[0]....
.L_346:
        /*007c*/ 	.word	0xffffffff


	//   ....[1]....
        /*0080*/ 	.word	0xffffffff


	//   ....[2]....
        /*0084*/ 	.word	0xffffffff


	//   ....[3]....
        /*0088*/ 	.word	0xffffffff


	//   ....[4]....
        /*008c*/ 	.word	0xffffffff


	//   ....[5]....
        /*0090*/ 	.word	0xffffffff


	//   ....[6]....
        /*0094*/ 	.word	0xffffffff


	//   ....[7]....
        /*0098*/ 	.word	0xffffffff


	//   ....[8]....
        /*009c*/ 	.word	0xffffffff


	//   ....[9]....
        /*00a0*/ 	.word	0xffffffff


	//   ....[10]....
        /*00a4*/ 	.word	0xffffffff


	//   ....[11]....
        /*00a8*/ 	.word	0xffffffff


	//   ....[12]....
        /*00ac*/ 	.word	0xffffffff


	//   ....[13]....
        /*00b0*/ 	.word	0xffffffff


	//   ....[14]....
        /*00b4*/ 	.word	0xffffffff


	//   ....[15]....
        /*00b8*/ 	.word	0xffffffff


	//   ....[16]....
        /*00bc*/ 	.word	0xffffffff


	//   ....[17]....
        /*00c0*/ 	.word	0xffffffff


	//   ....[18]....
        /*00c4*/ 	.word	0xffffffff


	//   ....[19]....
        /*00c8*/ 	.word	0xffffffff


	//   ....[20]....
        /*00cc*/ 	.word	0xffffffff


	//   ....[21]....
        /*00d0*/ 	.word	0xffffffff


	//   ....[22]....
        /*00d4*/ 	.word	0xffffffff


	//   ....[23]....
        /*00d8*/ 	.word	0xffffffff


	//   ....[24]....
        /*00dc*/ 	.word	0xffffffff


	//   ....[25]....
        /*00e0*/ 	.word	0xffffffff


	//   ....[26]....
        /*00e4*/ 	.word	0xffffffff


	//   ....[27]....
        /*00e8*/ 	.word	0xffffffff


	//   ....[28]....
        /*00ec*/ 	.word	0xffffffff


	//   ....[29]....
        /*00f0*/ 	.word	0xffffffff


	//----- nvinfo : EIATTR_COOP_GROUP_INSTR_OFFSETS
	.align		4
.L_347:
        /*00f4*/ 	.byte	0x04, 0x28
        /*00f6*/ 	.short	(.L_349 - .L_348)


	//   ....[0]....
.L_348:
        /*00f8*/ 	.word	0x00000930


	//   ....[1]....
        /*00fc*/ 	.word	0x00000940


	//   ....[2]....
        /*0100*/ 	.word	0x000009b0


	//   ....[3]....
        /*0104*/ 	.word	0x000009e0


	//   ....[4]....
        /*0108*/ 	.word	0x00000a50


	//   ....[5]....
        /*010c*/ 	.word	0x00000a60


	//   ....[6]....
        /*0110*/ 	.word	0x00000ab0


	//   ....[7]....
        /*0114*/ 	.word	0x00000ad0


	//   ....[8]....
        /*0118*/ 	.word	0x00000b30


	//   ....[9]....
        /*011c*/ 	.word	0x00000b40


	//   ....[10]....
        /*0120*/ 	.word	0x00000e40


	//   ....[11]....
        /*0124*/ 	.word	0x00000e50


	//   ....[12]....
        /*0128*/ 	.word	0x00000ed0


	//   ....[13]....
        /*012c*/ 	.word	0x00000ef0


	//   ....[14]....
        /*0130*/ 	.word	0x00000f40


	//   ....[15]....
        /*0134*/ 	.word	0x00000f60


	//   ....[16]....
        /*0138*/ 	.word	0x00000fd0


	//   ....[17]....
        /*013c*/ 	.word	0x00000fe0


	//   ....[18]....
        /*0140*/ 	.word	0x00001030


	//   ....[19]....
        /*0144*/ 	.word	0x00001060


	//   ....[20]....
        /*0148*/ 	.word	0x00002450


	//   ....[21]....
        /*014c*/ 	.word	0x00002460


	//   ....[22]....
        /*0150*/ 	.word	0x000024d0


	//   ....[23]....
        /*0154*/ 	.word	0x000024e0


	//   ....[24]....
        /*0158*/ 	.word	0x00002540


	//   ....[25]....
        /*015c*/ 	.word	0x00002550


	//   ....[26]....
        /*0160*/ 	.word	0x000025a0


	//   ....[27]....
        /*0164*/ 	.word	0x000025d0


	//   ....[28]....
        /*0168*/ 	.word	0x00002650


	//   ....[29]....
        /*016c*/ 	.word	0x00002660


	//----- nvinfo : EIATTR_VRC_CTA_INIT_COUNT
	.align		4
.L_349:
        /*0170*/ 	.byte	0x02, 0x4a
	.zero		1
	.zero		1


	//----- nvinfo : EIATTR_EXIT_INSTR_OFFSETS
	.align		4
        /*0174*/ 	.byte	0x04, 0x1c
        /*0176*/ 	.short	(.L_351 - .L_350)


	//   ....[0]....
.L_350:
        /*0178*/ 	.word	0x00000080


	//   ....[1]....
        /*017c*/ 	.word	0x000000c0


	//   ....[2]....
        /*0180*/ 	.word	0x000028f0


	//   ....[3]....
        /*0184*/ 	.word	0x00002940


	//----- nvinfo : EIATTR_MAX_THREADS
	.align		4
.L_351:
        /*0188*/ 	.byte	0x04, 0x05
        /*018a*/ 	.short	(.L_353 - .L_352)
.L_352:
        /*018c*/ 	.word	0x00000280
        /*0190*/ 	.word	0x00000001
        /*0194*/ 	.word	0x00000001


	//----- nvinfo : EIATTR_CRS_STACK_SIZE
	.align		4
.L_353:
        /*0198*/ 	.byte	0x04, 0x1e
        /*019a*/ 	.short	(.L_355 - .L_354)
.L_354:
        /*019c*/ 	.word	0x00000000


	//----- nvinfo : EIATTR_CBANK_PARAM_SIZE
	.align		4
.L_355:
        /*01a0*/ 	.byte	0x03, 0x19
        /*01a2*/ 	.short	0x0021


	//----- nvinfo : EIATTR_PARAM_CBANK
	.align		4
        /*01a4*/ 	.byte	0x04, 0x0a
        /*01a6*/ 	.short	(.L_357 - .L_356)
	.align		4
.L_356:
        /*01a8*/ 	.word	index@(.nv.constant0._ZN3cub18CUB_300001_SM_10006detail6reduce28DeviceReduceSingleTileKernelINS2_10policy_hubIdjN4cuda3std3__44plusIdEEE10Policy1000EN6thrust24THRUST_300001_SM_1000_NS10device_ptrIdEEPdjS9_ddNS7_10__identityEEEvT0_T1_T2_T3_T4_T6_)
        /*01ac*/ 	.short	0x0380
        /*01ae*/ 	.short	0x0021


	//----- nvinfo : EIATTR_SW_WAR
	.align		4
.L_357:
        /*01b0*/ 	.byte	0x04, 0x36
        /*01b2*/ 	.short	(.L_359 - .L_358)
.L_358:
        /*01b4*/ 	.word	0x00000008
.L_359:


//--------------------- .nv.info._ZN3cub18CUB_300001_SM_10006detail11EmptyKernelIvEEvv --------------------------
	.section	.nv.info._ZN3cub18CUB_300001_SM_10006detail11EmptyKernelIvEEvv,"",@"SHT_CUDA_INFO"
	.sectionflags	@""
	.align	4


	//----- nvinfo : EIATTR_CUDA_API_VERSION
	.align		4
        /*0000*/ 	.byte	0x04, 0x37
        /*0002*/ 	.short	(.L_361 - .L_360)
.L_360:
        /*0004*/ 	.word	0x00000082


	//----- nvinfo : EIATTR_SPARSE_MMA_MASK
	.align		4
.L_361:
        /*0008*/ 	.byte	0x03, 0x50
        /*000a*/ 	.short	0x0000


	//----- nvinfo : EIATTR_MAXREG_COUNT
	.align		4
        /*000c*/ 	.byte	0x03, 0x1b
        /*000e*/ 	.short	0x00ff


	//----- nvinfo : EIATTR_MERCURY_ISA_VERSION
	.align		4
        /*0010*/ 	.byte	0x03, 0x5f
        /*0012*/ 	.short	0x0101


	//----- nvinfo : EIATTR_VRC_CTA_INIT_COUNT
	.align		4
        /*0014*/ 	.byte	0x02, 0x4a
	.zero		1
	.zero		1


	//----- nvinfo : EIATTR_EXIT_INSTR_OFFSETS
	.align		4
        /*0018*/ 	.byte	0x04, 0x1c
        /*001a*/ 	.short	(.L_363 - .L_362)


	//   ....[0]....
.L_362:
        /*001c*/ 	.word	0x00000010


	//----- nvinfo : EIATTR_SW_WAR
	.align		4
.L_363:
        /*0020*/ 	.byte	0x04, 0x36
        /*0022*/ 	.short	(.L_365 - .L_364)
.L_364:
        /*0024*/ 	.word	0x00000008
.L_365:


//--------------------- .nv.info._Z5EtattPKdS0_S0_S0_PdS1_S1_S1_ --------------------------
	.section	.nv.info._Z5EtattPKdS0_S0_S0_PdS1_S1_S1_,"",@"SHT_CUDA_INFO"
	.sectionflags	@""
	.align	4


	//----- nvinfo : EIATTR_CUDA_API_VERSION
	.align		4
        /*0000*/ 	.byte	0x04, 0x37
        /*0002*/ 	.short	(.L_367 - .L_366)
.L_366:
        /*0004*/ 	.word	0x00000082


	//----- nvinfo : EIATTR_KPARAM_INFO
	.align		4
.L_367:
        /*0008*/ 	.byte	0x04, 0x17
        /*000a*/ 	.short	(.L_369 - .L_368)
.L_368:
        /*000c*/ 	.word	0x00000000
        /*0010*/ 	.short	0x0007
        /*0012*/ 	.short	0x0038
        /*0014*/ 	.byte	0x00, 0xf5, 0x21, 0x00


	//----- nvinfo : EIATTR_KPARAM_INFO
	.align		4
.L_369:
        /*0018*/ 	.byte	0x04, 0x17
        /*001a*/ 	.short	(.L_371 - .L_370)
.L_370:
        /*001c*/ 	.word	0x00000000
        /*0020*/ 	.short	0x0006
        /*0022*/ 	.short	0x0030
        /*0024*/ 	.byte	0x00, 0xf5, 0x21, 0x00


	//----- nvinfo : EIATTR_KPARAM_INFO
	.align		4
.L_371:
        /*0028*/ 	.byte	0x04, 0x17
        /*002a*/ 	.short	(.L_373 - .L_372)
.L_372:
        /*002c*/ 	.word	0x00000000
        /*0030*/ 	.short	0x0005
        /*0032*/ 	.short	0x0028
        /*0034*/ 	.byte	0x00, 0xf5, 0x21, 0x00


	//----- nvinfo : EIATTR_KPARAM_INFO
	.align		4
.L_373:
        /*0038*/ 	.byte	0x04, 0x17
        /*003a*/ 	.short	(.L_375 - .L_374)
.L_374:
        /*003c*/ 	.word	0x00000000
        /*0040*/ 	.short	0x0004
        /*0042*/ 	.short	0x0020
        /*0044*/ 	.byte	0x00, 0xf5, 0x21, 0x00


	//----- nvinfo : EIATTR_KPARAM_INFO
	.align		4
.L_375:
        /*0048*/ 	.byte	0x04, 0x17
        /*004a*/ 	.short	(.L_377 - .L_376)
.L_376:
        /*004c*/ 	.word	0x00000000
        /*0050*/ 	.short	0x0003
        /*0052*/ 	.short	0x0018
        /*0054*/ 	.byte	0x00, 0xf5, 0x21, 0x00


	//----- nvinfo : EIATTR_KPARAM_INFO
	.align		4
.L_377:
        /*0058*/ 	.byte	0x04, 0x17
        /*005a*/ 	.short	(.L_379 - .L_378)
.L_378:
        /*005c*/ 	.word	0x00000000
        /*0060*/ 	.short	0x0002
        /*0062*/ 	.short	0x0010
        /*0064*/ 	.byte	0x00, 0xf5, 0x21, 0x00


	//----- nvinfo : EIATTR_KPARAM_INFO
	.align		4
.L_379:
        /*0068*/ 	.byte	0x04, 0x17
        /*006a*/ 	.short	(.L_381 - .L_380)
.L_380:
        /*006c*/ 	.word	0x00000000
        /*0070*/ 	.short	0x0001
        /*0072*/ 	.short	0x0008
        /*0074*/ 	.byte	0x00, 0xf5, 0x21, 0x00


	//----- nvinfo : EIATTR_KPARAM_INFO
	.align		4
.L_381:
        /*0078*/ 	.byte	0x04, 0x17
        /*007a*/ 	.short	(.L_383 - .L_382)
.L_382:
        /*007c*/ 	.word	0x00000000
        /*0080*/ 	.short	0x0000
        /*0082*/ 	.short	0x0000
        /*0084*/ 	.byte	0x00, 0xf5, 0x21, 0x00


	//----- nvinfo : EIATTR_SPARSE_MMA_MASK
	.align		4
.L_383:
        /*0088*/ 	.byte	0x03, 0x50
        /*008a*/ 	.short	0x0000


	//----- nvinfo : EIATTR_MAXREG_COUNT
	.align		4
        /*008c*/ 	.byte	0x03, 0x1b
        /*008e*/ 	.short	0x00ff


	//----- nvinfo : EIATTR_MERCURY_ISA_VERSION
	.align		4
        /*0090*/ 	.byte	0x03, 0x5f
        /*0092*/ 	.short	0x0101


	//----- nvinfo : EIATTR_VRC_CTA_INIT_COUNT
	.align		4
        /*0094*/ 	.byte	0x02, 0x4a
	.zero		1
	.zero		1


	//----- nvinfo : EIATTR_EXIT_INSTR_OFFSETS
	.align		4
        /*0098*/ 	.byte	0x04, 0x1c
        /*009a*/ 	.short	(.L_385 - .L_384)


	//   ....[0]....
.L_384:
        /*009c*/ 	.word	0x00000080


	//   ....[1]....
        /*00a0*/ 	.word	0x000003c0


	//----- nvinfo : EIATTR_CRS_STACK_SIZE
	.align		4
.L_385:
        /*00a4*/ 	.byte	0x04, 0x1e
        /*00a6*/ 	.short	(.L_387 - .L_386)
.L_386:
        /*00a8*/ 	.word	0x00000000


	//----- nvinfo : EIATTR_CBANK_PARAM_SIZE
	.align		4
.L_387:
        /*00ac*/ 	.byte	0x03, 0x19
        /*00ae*/ 	.short	0x0040


	//----- nvinfo : EIATTR_PARAM_CBANK
	.align		4
        /*00b0*/ 	.byte	0x04, 0x0a
        /*00b2*/ 	.short	(.L_389 - .L_388)
	.align		4
.L_388:
        /*00b4*/ 	.word	index@(.nv.constant0._Z5EtattPKdS0_S0_S0_PdS1_S1_S1_)
        /*00b8*/ 	.short	0x0380
        /*00ba*/ 	.short	0x0040


	//----- nvinfo : EIATTR_SW_WAR
	.align		4
.L_389:
        /*00bc*/ 	.byte	0x04, 0x36
        /*00be*/ 	.short	(.L_391 - .L_390)
.L_390:
        /*00c0*/ 	.word	0x00000008
.L_391:


//--------------------- .nv.info._Z5AdamsPKdPdS1_ --------------------------
	.section	.nv.info._Z5AdamsPKdPdS1_,"",@"SHT_CUDA_INFO"
	.sectionflags	@""
	.align	4


	//----- nvinfo : EIATTR_CUDA_API_VERSION
	.align		4
        /*0000*/ 	.byte	0x04, 0x37
        /*0002*/ 	.short	(.L_393 - .L_392)
.L_392:
        /*0004*/ 	.word	0x00000082


	//----- nvinfo : EIATTR_KPARAM_INFO
	.align		4
.L_393:
        /*0008*/ 	.byte	0x04, 0x17
        /*000a*/ 	.short	(.L_395 - .L_394)
.L_394:
        /*000c*/ 	.word	0x00000000
        /*0010*/ 	.short	0x0002
        /*0012*/ 	.short	0x0010
        /*0014*/ 	.byte	0x00, 0xf5, 0x21, 0x00


	//----- nvinfo : EIATTR_KPARAM_INFO
	.align		4
.L_395:
        /*0018*/ 	.byte	0x04, 0x17
        /*001a*/ 	.short	(.L_397 - .L_396)
.L_396:
        /*001c*/ 	.word	0x00000000
        /*0020*/ 	.short	0x0001
        /*0022*/ 	.short	0x0008
        /*0024*/ 	.byte	0x00, 0xf5, 0x21, 0x00


	//----- nvinfo : EIATTR_KPARAM_INFO
	.align		4
.L_397:
        /*0028*/ 	.byte	0x04, 0x17
        /*002a*/ 	.short	(.L_399 - .L_398)
.L_398:
        /*002c*/ 	.word	0x00000000
        /*0030*/ 	.short	0x0000
        /*0032*/ 	.short	0x0000
        /*0034*/ 	.byte	0x00, 0xf5, 0x21, 0x00


	//----- nvinfo : EIATTR_SPARSE_MMA_MASK
	.align		4
.L_399:
        /*0038*/ 	.byte	0x03, 0x50
        /*003a*/ 	.short	0x0000


	//----- nvinfo : EIATTR_MAXREG_COUNT
	.align		4
        /*003c*/ 	.byte	0x03, 0x1b
        /*003e*/ 	.short	0x00ff


	//----- nvinfo : EIATTR_MERCURY_ISA_VERSION
	.align		4
        /*0040*/ 	.byte	0x03, 0x5f
        /*0042*/ 	.short	0x0101


	//----- nvinfo : EIATTR_VRC_CTA_INIT_COUNT
	.align		4
        /*0044*/ 	.byte	0x02, 0x4a
	.zero		1
	.zero		1


	//----- nvinfo : EIATTR_EXIT_INSTR_OFFSETS
	.align		4
        /*0048*/ 	.byte	0x04, 0x1c
        /*004a*/ 	.short	(.L_401 - .L_400)


	//   ....[0]....
.L_400:
        /*004c*/ 	.word	0x000000d0


	//   ....[1]....
        /*0050*/ 	.word	0x000004b0


	//----- nvinfo : EIATTR_CBANK_PARAM_SIZE
	.align		4
.L_401:
        /*0054*/ 	.byte	0x03, 0x19
        /*0056*/ 	.short	0x0018


	//----- nvinfo : EIATTR_PARAM_CBANK
	.align		4
        /*0058*/ 	.byte	0x04, 0x0a
        /*005a*/ 	.short	(.L_403 - .L_402)
	.align		4
.L_402:
        /*005c*/ 	.word	index@(.nv.constant0._Z5AdamsPKdPdS1_)
        /*0060*/ 	.short	0x0380
        /*0062*/ 	.short	0x0018


	//----- nvinfo : EIATTR_SW_WAR
	.align		4
.L_403:
        /*0064*/ 	.byte	0x04, 0x36
        /*0066*/ 	.short	(.L_405 - .L_404)
.L_404:
        /*0068*/ 	.word	0x00000008
.L_405:


//--------------------- .nv.info._Z9SubFluxx6PKdS0_S0_S0_S0_S0_Pd --------------------------
	.section	.nv.info._Z9SubFluxx6PKdS0_S0_S0_S0_S0_Pd,"",@"SHT_CUDA_INFO"
	.sectionflags	@""
	.align	4


	//----- nvinfo : EIATTR_CUDA_API_VERSION
	.align		4
        /*0000*/ 	.byte	0x04, 0x37
        /*0002*/ 	.short	(.L_407 - .L_406)
.L_406:
        /*0004*/ 	.word	0x00000082


	//----- nvinfo : EIATTR_KPARAM_INFO
	.align		4
.L_407:
        /*0008*/ 	.byte	0x04, 0x17
        /*000a*/ 	.short	(.L_409 - .L_408)
.L_408:
        /*000c*/ 	.word	0x00000000
        /*0010*/ 	.short	0x0006
        /*0012*/ 	.short	0x0030
        /*0014*/ 	.byte	0x00, 0xf5, 0x21, 0x00


	//----- nvinfo : EIATTR_KPARAM_INFO
	.align		4
.L_409:
        /*0018*/ 	.byte	0x04, 0x17
        /*001a*/ 	.short	(.L_411 - .L_410)
.L_410:
        /*001c*/ 	.word	0x00000000
        /*0020*/ 	.short	0x0005
        /*0022*/ 	.short	0x0028
        /*0024*/ 	.byte	0x00, 0xf5, 0x21, 0x00


	//----- nvinfo : EIATTR_KPARAM_INFO
	.align		4
.L_411:
        /*0028*/ 	.byte	0x04, 0x17
        /*002a*/ 	.short	(.L_413 - .L_412)
.L_412:
        /*002c*/ 	.word	0x00000000
        /*0030*/ 	.short	0x0004
        /*0032*/ 	.short	0x0020
        /*0034*/ 	.byte	0x00, 0xf5, 0x21, 0x00


	//----- nvinfo : EIATTR_KPARAM_INFO
	.align		4
.L_413:
        /*0038*/ 	.byte	0x04, 0x17
        /*003a*/ 	.short	(.L_415 - .L_414)
.L_414:
        /*003c*/ 	.word	0x00000000
        /*0040*/ 	.short	0x0003
        /*0042*/ 	.short	0x0018
        /*0044*/ 	.byte	0x00, 0xf5, 0x21, 0x00


	//----- nvinfo : EIATTR_KPARAM_INFO
	.align		4
.L_415:
        /*0048*/ 	.byte	0x04, 0x17
        /*004a*/ 	.short	(.L_417 - .L_416)
.L_416:
        /*004c*/ 	.word	0x00000000
        /*0050*/ 	.short	0x0002
        /*0052*/ 	.short	0x0010
        /*0054*/ 	.byte	0x00, 0xf5, 0x21, 0x00


	//----- nvinfo : EIATTR_KPARAM_INFO
	.align		4
.L_417:
        /*0058*/ 	.byte	0x04, 0x17
        /*005a*/ 	.short	(.L_419 - .L_418)
.L_418:
        /*005c*/ 	.word	0x00000000
        /*0060*/ 	.short	0x0001
        /*0062*/ 	.short	0x0008
        /*0064*/ 	.byte	0x00, 0xf5, 0x21, 0x00


	//----- nvinfo : EIATTR_KPARAM_INFO
	.align		4
.L_419:
        /*0068*/ 	.byte	0x04, 0x17
        /*006a*/ 	.short	(.L_421 - .L_420)
.L_420:
        /*006c*/ 	.word	0x00000000
        /*0070*/ 	.short	0x0000
        /*0072*/ 	.short	0x0000
        /*0074*/ 	.byte	0x00, 0xf5, 0x21, 0x00


	//----- nvinfo : EIATTR_SPARSE_MMA_MASK
	.align		4
.L_421:
        /*0078*/ 	.byte	0x03, 0x50
        /*007a*/ 	.short	0x0000


	//----- nvinfo : EIATTR_MAXREG_COUNT
	.align		4
        /*007c*/ 	.byte	0x03, 0x1b
        /*007e*/ 	.short	0x00ff


	//----- nvinfo : EIATTR_MERCURY_ISA_VERSION
	.align		4
        /*0080*/ 	.byte	0x03, 0x5f
        /*0082*/ 	.short	0x0101


	//----- nvinfo : EIATTR_VRC_CTA_INIT_COUNT
	.align		4
        /*0084*/ 	.byte	0x02, 0x4a
	.zero		1
	.zero		1


	//----- nvinfo : EIATTR_EXIT_INSTR_OFFSETS
	.align		4
        /*0088*/ 	.byte	0x04, 0x1c
        /*008a*/ 	.short	(.L_423 - .L_422)


	//   ....[0]....
.L_422:
        /*008c*/ 	.word	0x00000080


	//   ....[1]....
        /*0090*/ 	.word	0x00000270


	//----- nvinfo : EIATTR_CBANK_PARAM_SIZE
	.align		4
.L_423:
        /*0094*/ 	.byte	0x03, 0x19
        /*0096*/ 	.short	0x0038


	//----- nvinfo : EIATTR_PARAM_CBANK
	.align		4
        /*0098*/ 	.byte	0x04, 0x0a
        /*009a*/ 	.short	(.L_425 - .L_424)
	.align		4
.L_424:
        /*009c*/ 	.word	index@(.nv.constant0._Z9SubFluxx6PKdS0_S0_S0_S0_S0_Pd)
        /*00a0*/ 	.short	0x0380
        /*00a2*/ 	.short	0x0038


	//----- nvinfo : EIATTR_SW_WAR
	.align		4
.L_425:
        /*00a4*/ 	.byte	0x04, 0x36
        /*00a6*/ 	.short	(.L_427 - .L_426)
.L_426:
        /*00a8*/ 	.word	0x00000008
.L_427:


//--------------------- .nv.info._Z9SubFluxx5PKdS0_S0_S0_S0_S0_PdS1_S1_S1_S1_ --------------------------
	.section	.nv.info._Z9SubFluxx5PKdS0_S0_S0_S0_S0_PdS1_S1_S1_S1_,"",@"SHT_CUDA_INFO"
	.sectionflags	@""
	.align	4


	//----- nvinfo : EIATTR_CUDA_API_VERSION
	.align		4
        /*0000*/ 	.byte	0x04, 0x37
        /*0002*/ 	.short	(.L_429 - .L_428)
.L_428:
        /*0004*/ 	.word	0x00000082


	//----- nvinfo : EIATTR_KPARAM_INFO
	.align		4
.L_429:
        /*0008*/ 	.byte	0x04, 0x17
        /*000a*/ 	.short	(.L_431 - .L_430)
.L_430:
        /*000c*/ 	.word	0x00000000
        /*0010*/ 	.short	0x000a
        /*0012*/ 	.short	0x0050
        /*0014*/ 	.byte	0x00, 0xf5, 0x21, 0x00


	//----- nvinfo : EIATTR_KPARAM_INFO
	.align		4
.L_431:
        /*0018*/ 	.byte	0x04, 0x17
        /*001a*/ 	.short	(.L_433 - .L_432)
.L_432:
        /*001c*/ 	.word	0x00000000
        /*0020*/ 	.short	0x0009
        /*0022*/ 	.short	0x0048
        /*0024*/ 	.byte	0x00, 0xf5, 0x21, 0x00


	//----- nvinfo : EIATTR_KPARAM_INFO
	.align		4
.L_433:
        /*0028*/ 	.byte	0x04, 0x17
        /*002a*/ 	.short	(.L_435 - .L_434)
.L_434:
        /*002c*/ 	.word	0x00000000
        /*0030*/ 	.short	0x0008
        /*0032*/ 	.short	0x0040
        /*0034*/ 	.byte	0x00, 0xf5, 0x21, 0x00


	//----- nvinfo : EIATTR_KPARAM_INFO
	.align		4
.L_435:
        /*0038*/ 	.byte	0x04, 0x17
        /*003a*/ 	.short	(.L_437 - .L_436)
.L_436:
        /*003c*/ 	.word	0x00000000
        /*0040*/ 	.short	0x0007
        /*0042*/ 	.short	0x0038
        /*0044*/ 	.byte	0x00, 0xf5, 0x21, 0x00


	//----- nvinfo : EIATTR_KPARAM_INFO
	.align		4
.L_437:
        /*0048*/ 	.byte	0x04, 0x17
        /*004a*/ 	.short	(.L_439 - .L_438)
.L_438:
        /*004c*/ 	.word	0x00000000
        /*0050*/ 	.short	0x0006
        /*0052*/ 	.short	0x0030
        /*0054*/ 	.byte	0x00, 0xf5, 0x21, 0x00


	//----- nvinfo : EIATTR_KPARAM_INFO
	.align		4
.L_439:
        /*0058*/ 	.byte	0x04, 0x17
        /*005a*/ 	.short	(.L_441 - .L_440)
.L_440:
        /*005c*/ 	.word	0x00000000
        /*0060*/ 	.short	0x0005
        /*0062*/ 	.short	0x0028
        /*0064*/ 	.byte	0x00, 0xf5, 0x21, 0x00


	//----- nvinfo : EIATTR_KPARAM_INFO
	.align		4
.L_441:
        /*0068*/ 	.byte	0x04, 0x17
        /*006a*/ 	.short	(.L_443 - .L_442)
.L_442:
        /*006c*/ 	.word	0x00000000
        /*0070*/ 	.short	0x0004
        /*0072*/ 	.short	0x0020
        /*0074*/ 	.byte	0x00, 0xf5, 0x21, 0x00


	//----- nvinfo : EIATTR_KPARAM_INFO
	.align		4
.L_443:
        /*0078*/ 	.byte	0x04, 0x17
        /*007a*/ 	.short	(.L_445 - .L_444)
.L_444:
        /*007c*/ 	.word	0x00000000
        /*0080*/ 	.short	0x0003
        /*0082*/ 	.short	0x0018
        /*0084*/ 	.byte	0x00, 0xf5, 0x21, 0x00


	//----- nvinfo : EIATTR_KPARAM_INFO
	.align		4
.L_445:
        /*0088*/ 	.byte	0x04, 0x17
        /*008a*/ 	.short	(.L_447 - .L_446)
.L_446:
        /*008c*/ 	.word	0x00000000
        /*0090*/ 	.short	0x0002
        /*0092*/ 	.short	0x0010
        /*0094*/ 	.byte	0x00, 0xf5, 0x21, 0x00


	//----- nvinfo : EIATTR_KPARAM_INFO
	.align		4
.L_447:
        /*0098*/ 	.byte	0x04, 0x17
        /*009a*/ 	.short	(.L_449 - .L_448)
.L_448:
        /*009c*/ 	.word	0x00000000
        /*00a0*/ 	.short	0x0001
        /*00a2*/ 	.short	0x0008
        /*00a4*/ 	.byte	0x00, 0xf5, 0x21, 0x00


	//----- nvinfo : EIATTR_KPARAM_INFO
	.align		4
.L_449:
        /*00a8*/ 	.byte	0x04, 0x17
        /*00aa*/ 	.short	(.L_451 - .L_450)
.L_450:
        /*00ac*/ 	.word	0x00000000
        /*00b0*/ 	.short	0x0000
        /*00b2*/ 	.short	0x0000
        /*00b4*/ 	.byte	0x00, 0xf5, 0x21, 0x00


	//----- nvinfo : EIATTR_SPARSE_MMA_MASK
	.align		4
.L_451:
        /*00b8*/ 	.byte	0x03, 0x50
        /*00ba*/ 	.short	0x0000


	//----- nvinfo : EIATTR_MAXREG_COUNT
	.align		4
        /*00bc*/ 	.byte	0x03, 0x1b
        /*00be*/ 	.short	0x00ff


	//----- nvinfo : EIATTR_MERCURY_ISA_VERSION
	.align		4
        /*00c0*/ 	.byte	0x03, 0x5f
        /*00c2*/ 	.short	0x0101


	//----- nvinfo : EIATTR_VRC_CTA_INIT_COUNT
	.align		4
        /*00c4*/ 	.byte	0x02, 0x4a
	.zero		1
	.zero		1


	//----- nvinfo : EIATTR_EXIT_INSTR_OFFSETS
	.align		4
        /*00c8*/ 	.byte	0x04, 0x1c
        /*00ca*/ 	.short	(.L_453 - .L_452)


	//   ....[0]....
.L_452:
        /*00cc*/ 	.word	0x00000080


	//   ....[1]....
        /*00d0*/ 	.word	0x00000410


	//----- nvinfo : EIATTR_CBANK_PARAM_SIZE
	.align		4
.L_453:
        /*00d4*/ 	.byte	0x03, 0x19
        /*00d6*/ 	.short	0x0058


	//----- nvinfo : EIATTR_PARAM_CBANK
	.align		4
        /*00d8*/ 	.byte	0x04, 0x0a
        /*00da*/ 	.short	(.L_455 - .L_454)
	.align		4
.L_454:
        /*00dc*/ 	.word	index@(.nv.constant0._Z9SubFluxx5PKdS0_S0_S0_S0_S0_PdS1_S1_S1_S1_)
        /*00e0*/ 	.short	0x0380
        /*00e2*/ 	.short	0x0058


	//----- nvinfo : EIATTR_SW_WAR
	.align		4
.L_455:
        /*00e4*/ 	.byte	0x04, 0x36
        /*00e6*/ 	.short	(.L_457 - .L_456)
.L_456:
        /*00e8*/ 	.word	0x00000008
.L_457:


//--------------------- .nv.info._Z9SubFluxx4PKdS0_S0_S0_S0_S0_S0_S0_Pd --------------------------
	.section	.nv.info._Z9SubFluxx4PKdS0_S0_S0_S0_S0_S0_S0_Pd,"",@"SHT_CUDA_INFO"
	.sectionflags	@""
	.align	4


	//----- nvinfo : EIATTR_CUDA_API_VERSION
	.align		4
        /*0000*/ 	.byte	0x04, 0x37
        /*0002*/ 	.short	(.L_459 - .L_458)
.L_458:
        /*0004*/ 	.word	0x00000082


	//----- nvinfo : EIATTR_KPARAM_INFO
	.align		4
.L_459:
        /*0008*/ 	.byte	0x04, 0x17
        /*000a*/ 	.short	(.L_461 - .L_460)
.L_460:
        /*000c*/ 	.word	0x00000000
        /*0010*/ 	.short	0x0008
        /*0012*/ 	.short	0x0040
        /*0014*/ 	.byte	0x00, 0xf5, 0x21, 0x00


	//----- nvinfo : EIATTR_KPARAM_INFO
	.align		4
.L_461:
        /*0018*/ 	.byte	0x04, 0x17
        /*001a*/ 	.short	(.L_463 - .L_462)
.L_462:
        /*001c*/ 	.word	0x00000000
        /*0020*/ 	.short	0x0007
        /*0022*/ 	.short	0x0038
        /*0024*/ 	.byte	0x00, 0xf5, 0x21, 0x00


	//----- nvinfo : EIATTR_KPARAM_INFO
	.align		4
.L_463:
        /*0028*/ 	.byte	0x04, 0x17
        /*002a*/ 	.short	(.L_465 - .L_464)
.L_464:
        /*002c*/ 	.word	0x00000000
        /*0030*/ 	.short	0x0006
        /*0032*/ 	.short	0x0030
        /*0034*/ 	.byte	0x00, 0xf5, 0x21, 0x00


	//----- nvinfo : EIATTR_KPARAM_INFO
	.align		4
.L_465:
        /*0038*/ 	.byte	0x04, 0x17
        /*003a*/ 	.short	(.L_467 - .L_466)
.L_466:
        /*003c*/ 	.word	0x00000000
        /*0040*/ 	.short	0x0005
        /*0042*/ 	.short	0x0028
        /*0044*/ 	.byte	0x00, 0xf5, 0x21, 0x00


	//----- nvinfo : EIATTR_KPARAM_INFO
	.align		4
.L_467:
        /*0048*/ 	.byte	0x04, 0x17
        /*004a*/ 	.short	(.L_469 - .L_468)
.L_468:
        /*004c*/ 	.word	0x00000000
        /*0050*/ 	.short	0x0004
        /*0052*/ 	.short	0x0020
        /*0054*/ 	.byte	0x00, 0xf5, 0x21, 0x00


	//----- nvinfo : EIATTR_KPARAM_INFO
	.align		4
.L_469:
        /*0058*/ 	.byte	0x04, 0x17
        /*005a*/ 	.short	(.L_471 - .L_470)
.L_470:
        /*005c*/ 	.word	0x00000000
        /*0060*/ 	.short	0x0003
        /*0062*/ 	.short	0x0018
        /*0064*/ 	.byte	0x00, 0xf5, 0x21, 0x00


	//----- nvinfo : EIATTR_KPARAM_INFO
	.align		4
.L_471:
        /*0068*/ 	.byte	0x04, 0x17
        /*006a*/ 	.short	(.L_473 - .L_472)
.L_472:
        /*006c*/ 	.word	0x00000000
        /*0070*/ 	.short	0x0002
        /*0072*/ 	.short	0x0010
        /*0074*/ 	.byte	0x00, 0xf5, 0x21, 0x00


	//----- nvinfo : EIATTR_KPARAM_INFO
	.align		4
.L_473:
        /*0078*/ 	.byte	0x04, 0x17
        /*007a*/ 	.short	(.L_475 - .L_474)
.L_474:
        /*007c*/ 	.word	0x00000000
        /*0080*/ 	.short	0x0001
        /*0082*/ 	.short	0x0008
        /*0084*/ 	.byte	0x00, 0xf5, 0x21, 0x00


	//----- nvinfo : EIATTR_KPARAM_INFO
	.align		4
.L_475:
        /*0088*/ 	.byte	0x04, 0x17
        /*008a*/ 	.short	(.L_477 - .L_476)
.L_476:
        /*008c*/ 	.word	0x00000000
        /*0090*/ 	.short	0x0000
        /*0092*/ 	.short	0x0000
        /*0094*/ 	.byte	0x00, 0xf5, 0x21, 0x00


	//----- nvinfo : EIATTR_SPARSE_MMA_MASK
	.align		4
.L_477:
        /*0098*/ 	.byte	0x03, 0x50
        /*009a*/ 	.short	0x0000


	//----- nvinfo : EIATTR_MAXREG_COUNT
	.align		4
        /*009c*/ 	.byte	0x03, 0x1b
        /*009e*/ 	.short	0x00ff


	//----- nvinfo : EIATTR_MERCURY_ISA_VERSION
	.align		4
        /*00a0*/ 	.byte	0x03, 0x5f
        /*00a2*/ 	.short	0x0101


	//----- nvinfo : EIATTR_VRC_CTA_INIT_COUNT
	.align		4
        /*00a4*/ 	.byte	0x02, 0x4a
	.zero		1
	.zero		1


	//----- nvinfo : EIATTR_EXIT_INSTR_OFFSETS
	.align		4
        /*00a8*/ 	.byte	0x04, 0x1c
        /*00aa*/ 	.short	(.L_479 - .L_478)


	//   ....[0]....
.L_478:
        /*00ac*/ 	.word	0x00000080


	//   ....[1]....
        /*00b0*/ 	.word	0x000002d0


	//----- nvinfo : EIATTR_CBANK_PARAM_SIZE
	.align		4
.L_479:
        /*00b4*/ 	.byte	0x03, 0x19
        /*00b6*/ 	.short	0x0048


	//----- nvinfo : EIATTR_PARAM_CBANK
	.align		4
        /*00b8*/ 	.byte	0x04, 0x0a
        /*00ba*/ 	.short	(.L_481 - .L_480)
	.align		4
.L_480:
        /*00bc*/ 	.word	index@(.nv.constant0._Z9SubFluxx4PKdS0_S0_S0_S0_S0_S0_S0_Pd)
        /*00c0*/ 	.short	0x0380
        /*00c2*/ 	.short	0x0048


	//----- nvinfo : EIATTR_SW_WAR
	.align		4
.L_481:
        /*00c4*/ 	.byte	0x04, 0x36
        /*00c6*/ 	.short	(.L_483 - .L_482)
.L_482:
        /*00c8*/ 	.word	0x00000008
.L_483:


//--------------------- .nv.info._Z9SubFluxx3PKdS0_S0_S0_S0_S0_S0_S0_PdS1_ --------------------------
	.section	.nv.info._Z9SubFluxx3PKdS0_S0_S0_S0_S0_S0_S0_PdS1_,"",@"SHT_CUDA_INFO"
	.sectionflags	@""
	.align	4


	//----- nvinfo : EIATTR_CUDA_API_VERSION
	.align		4
        /*0000*/ 	.byte	0x04, 0x37
        /*0002*/ 	.short	(.L_485 - .L_484)
.L_484:
        /*0004*/ 	.word	0x00000082


	//----- nvinfo : EIATTR_KPARAM_INFO
	.align		4
.L_485:
        /*0008*/ 	.byte	0x04, 0x17
        /*000a*/ 	.short	(.L_487 - .L_486)
.L_486:
        /*000c*/ 	.word	0x00000000
        /*0010*/ 	.short	0x0009
        /*0012*/ 	.short	0x0048
        /*0014*/ 	.byte	0x00, 0xf5, 0x21, 0x00


	//----- nvinfo : EIATTR_KPARAM_INFO
	.align		4
.L_487:
        /*0018*/ 	.byte	0x04, 0x17
        /*001a*/ 	.short	(.L_489 - .L_488)
.L_488:
        /*001c*/ 	.word	0x00000000
        /*0020*/ 	.short	0x0008
        /*0022*/ 	.short	0x0040
        /*0024*/ 	.byte	0x00, 0xf5, 0x21, 0x00


	//----- nvinfo : EIATTR_KPARAM_INFO
	.align		4
.L_489:
        /*0028*/ 	.byte	0x04, 0x17
        /*002a*/ 	.short	(.L_491 - .L_490)
.L_490:
        /*002c*/ 	.word	0x00000000
        /*0030*/ 	.short	0x0007
        /*0032*/ 	.short	0x0038
        /*0034*/ 	.byte	0x00, 0xf5, 0x21, 0x00


	//----- nvinfo : EIATTR_KPARAM_INFO
	.align		4
.L_491:
        /*0038*/ 	.byte	0x04, 0x17
        /*003a*/ 	.short	(.L_493 - .L_492)
.L_492:
        /*003c*/ 	.word	0x00000000
        /*0040*/ 	.short	0x0006
        /*0042*/ 	.short	0x0030
        /*0044*/ 	.byte	0x00, 0xf5, 0x21, 0x00


	//----- nvinfo : EIATTR_KPARAM_INFO
	.align		4
.L_493:
        /*0048*/ 	.byte	0x04, 0x17
        /*004a*/ 	.short	(.L_495 - .L_494)
.L_494:
        /*004c*/ 	.word	0x00000000
        /*0050*/ 	.short	0x0005
        /*0052*/ 	.short	0x0028
        /*0054*/ 	.byte	0x00, 0xf5, 0x21, 0x00


	//----- nvinfo : EIATTR_KPARAM_INFO
	.align		4
.L_495:
        /*0058*/ 	.byte	0x04, 0x17
        /*005a*/ 	.short	(.L_497 - .L_496)
.L_496:
        /*005c*/ 	.word	0x00000000
        /*0060*/ 	.short	0x0004
        /*0062*/ 	.short	0x0020
        /*0064*/ 	.byte	0x00, 0xf5, 0x21, 0x00


	//----- nvinfo : EIATTR_KPARAM_INFO
	.align		4
.L_497:
        /*0068*/ 	.byte	0x04, 0x17
        /*006a*/ 	.short	(.L_499 - .L_498)
.L_498:
        /*006c*/ 	.word	0x00000000
        /*0070*/ 	.short	0x0003
        /*0072*/ 	.short	0x0018
        /*0074*/ 	.byte	0x00, 0xf5, 0x21, 0x00


	//----- nvinfo : EIATTR_KPARAM_INFO
	.align		4
.L_499:
        /*0078*/ 	.byte	0x04, 0x17
        /*007a*/ 	.short	(.L_501 - .L_500)
.L_500:
        /*007c*/ 	.word	0x00000000
        /*0080*/ 	.short	0x0002
        /*0082*/ 	.short	0x0010
        /*0084*/ 	.byte	0x00, 0xf5, 0x21, 0x00


	//----- nvinfo : EIATTR_KPARAM_INFO
	.align		4
.L_501:
        /*0088*/ 	.byte	0x04, 0x17
        /*008a*/ 	.short	(.L_503 - .L_502)
.L_502:
        /*008c*/ 	.word	0x00000000
        /*0090*/ 	.short	0x0001
        /*0092*/ 	.short	0x0008
        /*0094*/ 	.byte	0x00, 0xf5, 0x21, 0x00


	//----- nvinfo : EIATTR_KPARAM_INFO
	.align		4
.L_503:
        /*0098*/ 	.byte	0x04, 0x17
        /*009a*/ 	.short	(.L_505 - .L_504)
.L_504:
        /*009c*/ 	.word	0x00000000
        /*00a0*/ 	.short	0x0000
        /*00a2*/ 	.short	0x0000
        /*00a4*/ 	.byte	0x00, 0xf5, 0x21, 0x00


	//----- nvinfo : EIATTR_SPARSE_MMA_MASK
	.align		4
.L_505:
        /*00a8*/ 	.byte	0x03, 0x50
        /*00aa*/ 	.short	0x0000


	//----- nvinfo : EIATTR_MAXREG_COUNT
	.align		4
        /*00ac*/ 	.byte	0x03, 0x1b
        /*00ae*/ 	.short	0x00ff


	//----- nvinfo : EIATTR_MERCURY_ISA_VERSION
	.align		4
        /*00b0*/ 	.byte	0x03, 0x5f
        /*00b2*/ 	.short	0x0101


	//----- nvinfo : EIATTR_VRC_CTA_INIT_COUNT
	.align		4
        /*00b4*/ 	.byte	0x02, 0x4a
	.zero		1
	.zero		1


	//----- nvinfo : EIATTR_EXIT_INSTR_OFFSETS
	.align		4
        /*00b8*/ 	.byte	0x04, 0x1c
        /*00ba*/ 	.short	(.L_507 - .L_506)


	//   ....[0]....
.L_506:
        /*00bc*/ 	.word	0x00000080


	//   ....[1]....
        /*00c0*/ 	.word	0x00000350


	//----- nvinfo : EIATTR_CBANK_PARAM_SIZE
	.align		4
.L_507:
        /*00c4*/ 	.byte	0x03, 0x19
        /*00c6*/ 	.short	0x0050


	//----- nvinfo : EIATTR_PARAM_CBANK
	.align		4
        /*00c8*/ 	.byte	0x04, 0x0a
        /*00ca*/ 	.short	(.L_509 - .L_508)
	.align		4
.L_508:
        /*00cc*/ 	.word	index@(.nv.constant0._Z9SubFluxx3PKdS0_S0_S0_S0_S0_S0_S0_PdS1_)
        /*00d0*/ 	.short	0x0380
        /*00d2*/ 	.short	0x0050


	//----- nvinfo : EIATTR_SW_WAR
	.align		4
.L_509:
        /*00d4*/ 	.byte	0x04, 0x36
        /*00d6*/ 	.short	(.L_511 - .L_510)
.L_510:
        /*00d8*/ 	.word	0x00000008
.L_511:


//--------------------- .nv.info._Z9SubFluxx2PKdS0_S0_S0_S0_S0_S0_S0_S0_S0_S0_PdS1_S1_S1_ --------------------------
	.section	.nv.info._Z9SubFluxx2PKdS0_S0_S0_S0_S0_S0_S0_S0_S0_S0_PdS1_S1_S1_,"",@"SHT_CUDA_INFO"
	.sectionflags	@""
	.align	4


	//----- nvinfo : EIATTR_CUDA_API_VERSION
	.align		4
        /*0000*/ 	.byte	0x04, 0x37
        /*0002*/ 	.short	(.L_513 - .L_512)
.L_512:
        /*0004*/ 	.word	0x00000082


	//----- nvinfo : EIATTR_KPARAM_INFO
	.align		4
.L_513:
        /*0008*/ 	.byte	0x04, 0x17
        /*000a*/ 	.short	(.L_515 - .L_514)
.L_514:
        /*000c*/ 	.word	0x00000000
        /*0010*/ 	.short	0x000e
        /*0012*/ 	.short	0x0070
        /*0014*/ 	.byte	0x00, 0xf5, 0x21, 0x00


	//----- nvinfo : EIATTR_KPARAM_INFO
	.align		4
.L_515:
        /*0018*/ 	.byte	0x04, 0x17
        /*001a*/ 	.short	(.L_517 - .L_516)
.L_516:
        /*001c*/ 	.word	0x00000000
        /*0020*/ 	.short	0x000d
        /*0022*/ 	.short	0x0068
        /*0024*/ 	.byte	0x00, 0xf5, 0x21, 0x00


	//----- nvinfo : EIATTR_KPARAM_INFO
	.align		4
.L_517:
        /*0028*/ 	.byte	0x04, 0x17
        /*002a*/ 	.short	(.L_519 - .L_518)
.L_518:
        /*002c*/ 	.word	0x00000000
        /*0030*/ 	.short	0x000c
        /*0032*/ 	.short	0x0060
        /*0034*/ 	.byte	0x00, 0xf5, 0x21, 0x00


	//----- nvinfo : EIATTR_KPARAM_INFO
	.align		4
.L_519:
        /*0038*/ 	.byte	0x04, 0x17
        /*003a*/ 	.short	(.L_521 - .L_520)
.L_520:
        /*003c*/ 	.word	0x00000000
        /*0040*/ 	.short	0x000b
        /*0042*/ 	.short	0x0058
        /*0044*/ 	.byte	0x00, 0xf5, 0x21, 0x00


	//----- nvinfo : EIATTR_KPARAM_INFO
	.align		4
.L_521:
        /*0048*/ 	.byte	0x04, 0x17
        /*004a*/ 	.short	(.L_523 - .L_522)
.L_522:
        /*004c*/ 	.word	0x00000000
        /*0050*/ 	.short	0x000a
        /*0052*/ 	.short	0x0050
        /*0054*/ 	.byte	0x00, 0xf5, 0x21, 0x00


	//----- nvinfo : EIATTR_KPARAM_INFO
	.align		4
.L_523:
        /*0058*/ 	.byte	0x04, 0x17
        /*005a*/ 	.short	(.L_525 - .L_524)
.L_524:
        /*005c*/ 	.word	0x00000000
        /*0060*/ 	.short	0x0009
        /*0062*/ 	.short	0x0048
        /*0064*/ 	.byte	0x00, 0xf5, 0x21, 0x00


	//----- nvinfo : EIATTR_KPARAM_INFO
	.align		4
.L_525:
        /*0068*/ 	.byte	0x04, 0x17
        /*006a*/ 	.short	(.L_527 - .L_526)
.L_526:
        /*006c*/ 	.word	0x00000000
        /*0070*/ 	.short	0x0008
        /*0072*/ 	.short	0x0040
        /*0074*/ 	.byte	0x00, 0xf5, 0x21, 0x00


	//----- nvinfo : EIATTR_KPARAM_INFO
	.align		4
.L_527:
        /*0078*/ 	.byte	0x04, 0x17
        /*007a*/ 	.short	(.L_529 - .L_528)
.L_528:
        /*007c*/ 	.word	0x00000000
        /*0080*/ 	.short	0x0007
        /*0082*/ 	.short	0x0038
        /*0084*/ 	.byte	0x00, 0xf5, 0x21, 0x00


	//----- nvinfo : EIATTR_KPARAM_INFO
	.align		4
.L_529:
        /*0088*/ 	.byte	0x04, 0x17
        /*008a*/ 	.short	(.L_531 - .L_530)
.L_530:
        /*008c*/ 	.word	0x00000000
        /*0090*/ 	.short	0x0006
        /*0092*/ 	.short	0x0030
        /*0094*/ 	.byte	0x00, 0xf5, 0x21, 0x00


	//----- nvinfo : EIATTR_KPARAM_INFO
	.align		4
.L_531:
        /*0098*/ 	.byte	0x04, 0x17
        /*009a*/ 	.short	(.L_533 - .L_532)
.L_532:
        /*009c*/ 	.word	0x00000000
        /*00a0*/ 	.short	0x0005
        /*00a2*/ 	.short	0x0028
        /*00a4*/ 	.byte	0x00, 0xf5, 0x21, 0x00


	//----- nvinfo : EIATTR_KPARAM_INFO
	.align		4
.L_533:
        /*00a8*/ 	.byte	0x04, 0x17
        /*00aa*/ 	.short	(.L_535 - .L_534)
.L_534:
        /*00ac*/ 	.word	0x00000000
        /*00b0*/ 	.short	0x0004
        /*00b2*/ 	.short	0x0020
        /*00b4*/ 	.byte	0x00, 0xf5, 0x21, 0x00


	//----- nvinfo : EIATTR_KPARAM_INFO
	.align		4
.L_535:
        /*00b8*/ 	.byte	0x04, 0x17
        /*00ba*/ 	.short	(.L_537 - .L_536)
.L_536:
        /*00bc*/ 	.word	0x00000000
        /*00c0*/ 	.short	0x0003
        /*00c2*/ 	.short	0x0018
        /*00c4*/ 	.byte	0x00, 0xf5, 0x21, 0x00


	//----- nvinfo : EIATTR_KPARAM_INFO
	.align		4
.L_537:
        /*00c8*/ 	.byte	0x04, 0x17
        /*00ca*/ 	.short	(.L_539 - .L_538)
.L_538:
        /*00cc*/ 	.word	0x00000000
        /*00d0*/ 	.short	0x0002
        /*00d2*/ 	.short	0x0010
        /*00d4*/ 	.byte	0x00, 0xf5, 0x21, 0x00


	//----- nvinfo : EIATTR_KPARAM_INFO
	.align		4
.L_539:
        /*00d8*/ 	.byte	0x04, 0x17
        /*00da*/ 	.short	(.L_541 - .L_540)
.L_540:
        /*00dc*/ 	.word	0x00000000
        /*00e0*/ 	.short	0x0001
        /*00e2*/ 	.short	0x0008
        /*00e4*/ 	.byte	0x00, 0xf5, 0x21, 0x00


	//----- nvinfo : EIATTR_KPARAM_INFO
	.align		4
.L_541:
        /*00e8*/ 	.byte	0x04, 0x17
        /*00ea*/ 	.short	(.L_543 - .L_542)
.L_542:
        /*00ec*/ 	.word	0x00000000
        /*00f0*/ 	.short	0x0000
        /*00f2*/ 	.short	0x0000
        /*00f4*/ 	.byte	0x00, 0xf5, 0x21, 0x00


	//----- nvinfo : EIATTR_SPARSE_MMA_MASK
	.align		4
.L_543:
        /*00f8*/ 	.byte	0x03, 0x50
        /*00fa*/ 	.short	0x0000


	//----- nvinfo : EIATTR_MAXREG_COUNT
	.align		4
        /*00fc*/ 	.byte	0x03, 0x1b
        /*00fe*/ 	.short	0x00ff


	//----- nvinfo : EIATTR_MERCURY_ISA_VERSION
	.align		4
        /*0100*/ 	.byte	0x03, 0x5f
        /*0102*/ 	.short	0x0101


	//----- nvinfo : EIATTR_VRC_CTA_INIT_COUNT
	.align		4
        /*0104*/ 	.byte	0x02, 0x4a
	.zero		1
	.zero		1


	//----- nvinfo : EIATTR_EXIT_INSTR_OFFSETS
	.align		4
        /*0108*/ 	.byte	0x04, 0x1c
        /*010a*/ 	.short	(.L_545 - .L_544)


	//   ....[0]....
.L_544:
        /*010c*/ 	.word	0x00000080


	//   ....[1]....
        /*0110*/ 	.word	0x00000460


	//----- nvinfo : EIATTR_CBANK_PARAM_SIZE
	.align		4
.L_545:
        /*0114*/ 	.byte	0x03, 0x19
        /*0116*/ 	.short	0x0078


	//----- nvinfo : EIATTR_PARAM_CBANK
	.align		4
        /*0118*/ 	.byte	0x04, 0x0a
        /*011a*/ 	.short	(.L_547 - .L_546)
	.align		4
.L_546:
        /*011c*/ 	.word	index@(.nv.constant0._Z9SubFluxx2PKdS0_S0_S0_S0_S0_S0_S0_S0_S0_S0_PdS1_S1_S1_)
        /*0120*/ 	.short	0x0380
        /*0122*/ 	.short	0x0078


	//----- nvinfo : EIATTR_SW_WAR
	.align		4
.L_547:
        /*0124*/ 	.byte	0x04, 0x36
        /*0126*/ 	.short	(.L_549 - .L_548)
.L_548:
        /*0128*/ 	.word	0x00000008
.L_549:


//--------------------- .nv.info._Z9SubFluxx1PKdS0_S0_PdS1_S1_ --------------------------
	.section	.nv.info._Z9SubFluxx1PKdS0_S0_PdS1_S1_,"",@"SHT_CUDA_INFO"
	.sectionflags	@""
	.align	4


	//----- nvinfo : EIATTR_CUDA_API_VERSION
	.align		4
        /*0000*/ 	.byte	0x04, 0x37
        /*0002*/ 	.short	(.L_551 - .L_550)
.L_550:
        /*0004*/ 	.word	0x00000082


	//----- nvinfo : EIATTR_KPARAM_INFO
	.align		4
.L_551:
        /*0008*/ 	.byte	0x04, 0x17
        /*000a*/ 	.short	(.L_553 - .L_552)
.L_552:
        /*000c*/ 	.word	0x00000000
        /*0010*/ 	.short	0x0005
        /*0012*/ 	.short	0x0028
        /*0014*/ 	.byte	0x00, 0xf5, 0x21, 0x00


	//----- nvinfo : EIATTR_KPARAM_INFO
	.align		4
.L_553:
        /*0018*/ 	.byte	0x04, 0x17
        /*001a*/ 	.short	(.L_555 - .L_554)
.L_554:
        /*001c*/ 	.word	0x00000000
        /*0020*/ 	.short	0x0004
        /*0022*/ 	.short	0x0020
        /*0024*/ 	.byte	0x00, 0xf5, 0x21, 0x00


	//----- nvinfo : EIATTR_KPARAM_INFO
	.align		4
.L_555:
        /*0028*/ 	.byte	0x04, 0x17
        /*002a*/ 	.short	(.L_557 - .L_556)
.L_556:
        /*002c*/ 	.word	0x00000000
        /*0030*/ 	.short	0x0003
        /*0032*/ 	.short	0x0018
        /*0034*/ 	.byte	0x00, 0xf5, 0x21, 0x00


	//----- nvinfo : EIATTR_KPARAM_INFO
	.align		4
.L_557:
        /*0038*/ 	.byte	0x04, 0x17
        /*003a*/ 	.short	(.L_559 - .L_558)
.L_558:
        /*003c*/ 	.word	0x00000000
        /*0040*/ 	.short	0x0002
        /*0042*/ 	.short	0x0010
        /*0044*/ 	.byte	0x00, 0xf5, 0x21, 0x00


	//----- nvinfo : EIATTR_KPARAM_INFO
	.align		4
.L_559:
        /*0048*/ 	.byte	0x04, 0x17
        /*004a*/ 	.short	(.L_561 - .L_560)
.L_560:
        /*004c*/ 	.word	0x00000000
        /*0050*/ 	.short	0x0001
        /*0052*/ 	.short	0x0008
        /*0054*/ 	.byte	0x00, 0xf5, 0x21, 0x00


	//----- nvinfo : EIATTR_KPARAM_INFO
	.align		4
.L_561:
        /*0058*/ 	.byte	0x04, 0x17
        /*005a*/ 	.short	(.L_563 - .L_562)
.L_562:
        /*005c*/ 	.word	0x00000000
        /*0060*/ 	.short	0x0000
        /*0062*/ 	.short	0x0000
        /*0064*/ 	.byte	0x00, 0xf5, 0x21, 0x00


	//----- nvinfo : EIATTR_SPARSE_MMA_MASK
	.align		4
.L_563:
        /*0068*/ 	.byte	0x03, 0x50
        /*006a*/ 	.short	0x0000


	//----- nvinfo : EIATTR_MAXREG_COUNT
	.align		4
        /*006c*/ 	.byte	0x03, 0x1b
        /*006e*/ 	.short	0x00ff


	//----- nvinfo : EIATTR_MERCURY_ISA_VERSION
	.align		4
        /*0070*/ 	.byte	0x03, 0x5f
        /*0072*/ 	.short	0x0101


	//----- nvinfo : EIATTR_VRC_CTA_INIT_COUNT
	.align		4
        /*0074*/ 	.byte	0x02, 0x4a
	.zero		1
	.zero		1


	//----- nvinfo : EIATTR_EXIT_INSTR_OFFSETS
	.align		4
        /*0078*/ 	.byte	0x04, 0x1c
        /*007a*/ 	.short	(.L_565 - .L_564)


	//   ....[0]....
.L_564:
        /*007c*/ 	.word	0x00000080


	//   ....[1]....
        /*0080*/ 	.word	0x00000210


	//----- nvinfo : EIATTR_CBANK_PARAM_SIZE
	.align		4
.L_565:
        /*0084*/ 	.byte	0x03, 0x19
        /*0086*/ 	.short	0x0030


	//----- nvinfo : EIATTR_PARAM_CBANK
	.align		4
        /*0088*/ 	.byte	0x04, 0x0a
        /*008a*/ 	.short	(.L_567 - .L_566)
	.align		4
.L_566:
        /*008c*/ 	.word	index@(.nv.constant0._Z9SubFluxx1PKdS0_S0_PdS1_S1_)
        /*0090*/ 	.short	0x0380
        /*0092*/ 	.short	0x0030


	//----- nvinfo : EIATTR_SW_WAR
	.align		4
.L_567:
        /*0094*/ 	.byte	0x04, 0x36
        /*0096*/ 	.short	(.L_569 - .L_568)
.L_568:
        /*0098*/ 	.word	0x00000008
.L_569:


//--------------------- .nv.info._Z16InitialiseArraysPdS_S_S_S_S_S_S_S_S_S_ --------------------------
	.section	.nv.info._Z16InitialiseArraysPdS_S_S_S_S_S_S_S_S_S_,"",@"SHT_CUDA_INFO"
	.sectionflags	@""
	.align	4


	//----- nvinfo : EIATTR_CUDA_API_VERSION
	.align		4
        /*0000*/ 	.byte	0x04, 0x37
        /*0002*/ 	.short	(.L_571 - .L_570)
.L_570:
        /*0004*/ 	.word	0x00000082


	//----- nvinfo : EIATTR_KPARAM_INFO
	.align		4
.L_571:
        /*0008*/ 	.byte	0x04, 0x17
        /*000a*/ 	.short	(.L_573 - .L_572)
.L_572:
        /*000c*/ 	.word	0x00000000
        /*0010*/ 	.short	0x000a
        /*0012*/ 	.short	0x0050
        /*0014*/ 	.byte	0x00, 0xf5, 0x21, 0x00


	//----- nvinfo : EIATTR_KPARAM_INFO
	.align		4
.L_573:
        /*0018*/ 	.byte	0x04, 0x17
        /*001a*/ 	.short	(.L_575 - .L_574)
.L_574:
        /*001c*/ 	.word	0x00000000
        /*0020*/ 	.short	0x0009
        /*0022*/ 	.short	0x0048
        /*0024*/ 	.byte	0x00, 0xf5, 0x21, 0x00


	//----- nvinfo : EIATTR_KPARAM_INFO
	.align		4
.L_575:
        /*0028*/ 	.byte	0x04, 0x17
        /*002a*/ 	.short	(.L_577 - .L_576)
.L_576:
        /*002c*/ 	.word	0x00000000
        /*0030*/ 	.short	0x0008
        /*0032*/ 	.short	0x0040
        /*0034*/ 	.byte	0x00, 0xf5, 0x21, 0x00


	//----- nvinfo : EIATTR_KPARAM_INFO
	.align		4
.L_577:
        /*0038*/ 	.byte	0x04, 0x17
        /*003a*/ 	.short	(.L_579 - .L_578)
.L_578:
        /*003c*/ 	.word	0x00000000
        /*0040*/ 	.short	0x0007
        /*0042*/ 	.short	0x0038
        /*0044*/ 	.byte	0x00, 0xf5, 0x21, 0x00


	//----- nvinfo : EIATTR_KPARAM_INFO
	.align		4
.L_579:
        /*0048*/ 	.byte	0x04, 0x17
        /*004a*/ 	.short	(.L_581 - .L_580)
.L_580:
        /*004c*/ 	.word	0x00000000
        /*0050*/ 	.short	0x0006
        /*0052*/ 	.short	0x0030
        /*0054*/ 	.byte	0x00, 0xf5, 0x21, 0x00


	//----- nvinfo : EIATTR_KPARAM_INFO
	.align		4
.L_581:
        /*0058*/ 	.byte	0x04, 0x17
        /*005a*/ 	.short	(.L_583 - .L_582)
.L_582:
        /*005c*/ 	.word	0x00000000
        /*0060*/ 	.short	0x0005
        /*0062*/ 	.short	0x0028
        /*0064*/ 	.byte	0x00, 0xf5, 0x21, 0x00


	//----- nvinfo : EIATTR_KPARAM_INFO
	.align		4
.L_583:
        /*0068*/ 	.byte	0x04, 0x17
        /*006a*/ 	.short	(.L_585 - .L_584)
.L_584:
        /*006c*/ 	.word	0x00000000
        /*0070*/ 	.short	0x0004
        /*0072*/ 	.short	0x0020
        /*0074*/ 	.byte	0x00, 0xf5, 0x21, 0x00


	//----- nvinfo : EIATTR_KPARAM_INFO
	.align		4
.L_585:
        /*0078*/ 	.byte	0x04, 0x17
        /*007a*/ 	.short	(.L_587 - .L_586)
.L_586:
        /*007c*/ 	.word	0x00000000
        /*0080*/ 	.short	0x0003
        /*0082*/ 	.short	0x0018
        /*0084*/ 	.byte	0x00, 0xf5, 0x21, 0x00


	//----- nvinfo : EIATTR_KPARAM_INFO
	.align		4
.L_587:
        /*0088*/ 	.byte	0x04, 0x17
        /*008a*/ 	.short	(.L_589 - .L_588)
.L_588:
        /*008c*/ 	.word	0x00000000
        /*0090*/ 	.short	0x0002
        /*0092*/ 	.short	0x0010
        /*0094*/ 	.byte	0x00, 0xf5, 0x21, 0x00


	//----- nvinfo : EIATTR_KPARAM_INFO
	.align		4
.L_589:
        /*0098*/ 	.byte	0x04, 0x17
        /*009a*/ 	.short	(.L_591 - .L_590)
.L_590:
        /*009c*/ 	.word	0x00000000
        /*00a0*/ 	.short	0x0001
        /*00a2*/ 	.short	0x0008
        /*00a4*/ 	.byte	0x00, 0xf5, 0x21, 0x00


	//----- nvinfo : EIATTR_KPARAM_INFO
	.align		4
.L_591:
        /*00a8*/ 	.byte	0x04, 0x17
        /*00aa*/ 	.short	(.L_593 - .L_592)
.L_592:
        /*00ac*/ 	.word	0x00000000
        /*00b0*/ 	.short	0x0000
        /*00b2*/ 	.short	0x0000
        /*00b4*/ 	.byte	0x00, 0xf5, 0x21, 0x00


	//----- nvinfo : EIATTR_SPARSE_MMA_MASK
	.align		4
.L_593:
        /*00b8*/ 	.byte	0x03, 0x50
        /*00ba*/ 	.short	0x0000


	//----- nvinfo : EIATTR_MAXREG_COUNT
	.align		4
        /*00bc*/ 	.byte	0x03, 0x1b
        /*00be*/ 	.short	0x00ff


	//----- nvinfo : EIATTR_MERCURY_ISA_VERSION
	.align		4
        /*00c0*/ 	.byte	0x03, 0x5f
        /*00c2*/ 	.short	0x0101


	//----- nvinfo : EIATTR_VRC_CTA_INIT_COUNT
	.align		4
        /*00c4*/ 	.byte	0x02, 0x4a
	.zero		1
	.zero		1


	//----- nvinfo : EIATTR_EXIT_INSTR_OFFSETS
	.align		4
        /*00c8*/ 	.byte	0x04, 0x1c
        /*00ca*/ 	.short	(.L_595 - .L_594)


	//   ....[0]....
.L_594:
        /*00cc*/ 	.word	0x000000d0


	//   ....[1]....
        /*00d0*/ 	.word	0x00001390


	//----- nvinfo : EIATTR_CRS_STACK_SIZE
	.align		4
.L_595:
        /*00d4*/ 	.byte	0x04, 0x1e
        /*00d6*/ 	.short	(.L_597 - .L_596)
.L_596:
        /*00d8*/ 	.word	0x00000000


	//----- nvinfo : EIATTR_CBANK_PARAM_SIZE
	.align		4
.L_597:
        /*00dc*/ 	.byte	0x03, 0x19
        /*00de*/ 	.short	0x0058


	//----- nvinfo : EIATTR_PARAM_CBANK
	.align		4
        /*00e0*/ 	.byte	0x04, 0x0a
        /*00e2*/ 	.short	(.L_599 - .L_598)
	.align		4
.L_598:
        /*00e4*/ 	.word	index@(.nv.constant0._Z16InitialiseArraysPdS_S_S_S_S_S_S_S_S_S_)
        /*00e8*/ 	.short	0x0380
        /*00ea*/ 	.short	0x0058


	//----- nvinfo : EIATTR_SW_WAR
	.align		4
.L_599:
        /*00ec*/ 	.byte	0x04, 0x36
        /*00ee*/ 	.short	(.L_601 - .L_600)
.L_600:
        /*00f0*/ 	.word	0x00000008
.L_601:


//--------------------- .nv.info._Z5DeriyILi2EEvPKdPd --------------------------
	.section	.nv.info._Z5DeriyILi2EEvPKdPd,"",@"SHT_CUDA_INFO"
	.sectionflags	@""
	.align	4


	//----- nvinfo : EIATTR_CUDA_API_VERSION
	.align		4
        /*0000*/ 	.byte	0x04, 0x37
        /*0002*/ 	.short	(.L_603 - .L_602)
.L_602:
        /*0004*/ 	.word	0x00000082


	//----- nvinfo : EIATTR_KPARAM_INFO
	.align		4
.L_603:
        /*0008*/ 	.byte	0x04, 0x17
        /*000a*/ 	.short	(.L_605 - .L_604)
.L_604:
        /*000c*/ 	.word	0x00000000
        /*0010*/ 	.short	0x0001
        /*0012*/ 	.short	0x0008
        /*0014*/ 	.byte	0x00, 0xf5, 0x21, 0x00


	//----- nvinfo : EIATTR_KPARAM_INFO
	.align		4
.L_605:
        /*0018*/ 	.byte	0x04, 0x17
        /*001a*/ 	.short	(.L_607 - .L_606)
.L_606:
        /*001c*/ 	.word	0x00000000
        /*0020*/ 	.short	0x0000
        /*0022*/ 	.short	0x0000
        /*0024*/ 	.byte	0x00, 0xf5, 0x21, 0x00


	//----- nvinfo : EIATTR_SPARSE_MMA_MASK
	.align		4
.L_607:
        /*0028*/ 	.byte	0x03, 0x50
        /*002a*/ 	.short	0x0000


	//----- nvinfo : EIATTR_MAXREG_COUNT
	.align		4
        /*002c*/ 	.byte	0x03, 0x1b
        /*002e*/ 	.short	0x00ff


	//----- nvinfo : EIATTR_NUM_BARRIERS
	.align		4
        /*0030*/ 	.byte	0x02, 0x4c
        /*0032*/ 	.byte	0x01
	.zero		1


	//----- nvinfo : EIATTR_MERCURY_ISA_VERSION
	.align		4
        /*0034*/ 	.byte	0x03, 0x5f
        /*0036*/ 	.short	0x0101


	//----- nvinfo : EIATTR_VRC_CTA_INIT_COUNT
	.align		4
        /*0038*/ 	.byte	0x02, 0x4a
	.zero		1
	.zero		1


	//----- nvinfo : EIATTR_EXIT_INSTR_OFFSETS
	.align		4
        /*003c*/ 	.byte	0x04, 0x1c
        /*003e*/ 	.short	(.L_609 - .L_608)


	//   ....[0]....
.L_608:
        /*0040*/ 	.word	0x000000e0


	//   ....[1]....
        /*0044*/ 	.word	0x00000410


	//   ....[2]....
        /*0048*/ 	.word	0x000005c0


	//   ....[3]....
        /*004c*/ 	.word	0x00000740


	//   ....[4]....
        /*0050*/ 	.word	0x00000770


	//----- nvinfo : EIATTR_CRS_STACK_SIZE
	.align		4
.L_609:
        /*0054*/ 	.byte	0x04, 0x1e
        /*0056*/ 	.short	(.L_611 - .L_610)
.L_610:
        /*0058*/ 	.word	0x00000000


	//----- nvinfo : EIATTR_CBANK_PARAM_SIZE
	.align		4
.L_611:
        /*005c*/ 	.byte	0x03, 0x19
        /*005e*/ 	.short	0x0010


	//----- nvinfo : EIATTR_PARAM_CBANK
	.align		4
        /*0060*/ 	.byte	0x04, 0x0a
        /*0062*/ 	.short	(.L_613 - .L_612)
	.align		4
.L_612:
        /*0064*/ 	.word	index@(.nv.constant0._Z5DeriyILi2EEvPKdPd)
        /*0068*/ 	.short	0x0380
        /*006a*/ 	.short	0x0010


	//----- nvinfo : EIATTR_SW_WAR
	.align		4
.L_613:
        /*006c*/ 	.byte	0x04, 0x36
        /*006e*/ 	.short	(.L_615 - .L_614)
.L_614:
        /*0070*/ 	.word	0x00000008
.L_615:


//--------------------- .nv.info._Z5DerixILi2EEvPKdPd --------------------------
	.section	.nv.info._Z5DerixILi2EEvPKdPd,"",@"SHT_CUDA_INFO"
	.sectionflags	@""
	.align	4


	//----- nvinfo : EIATTR_CUDA_API_VERSION
	.align		4
        /*0000*/ 	.byte	0x04, 0x37
        /*0002*/ 	.short	(.L_617 - .L_616)
.L_616:
        /*0004*/ 	.word	0x00000082


	//----- nvinfo : EIATTR_KPARAM_INFO
	.align		4
.L_617:
        /*0008*/ 	.byte	0x04, 0x17
        /*000a*/ 	.short	(.L_619 - .L_618)
.L_618:
        /*000c*/ 	.word	0x00000000
        /*0010*/ 	.short	0x0001
        /*0012*/ 	.short	0x0008
        /*0014*/ 	.byte	0x00, 0xf5, 0x21, 0x00


	//----- nvinfo : EIATTR_KPARAM_INFO
	.align		4
.L_619:
        /*0018*/ 	.byte	0x04, 0x17
        /*001a*/ 	.short	(.L_621 - .L_620)
.L_620:
        /*001c*/ 	.word	0x00000000
        /*0020*/ 	.short	0x0000
        /*0022*/ 	.short	0x0000
        /*0024*/ 	.byte	0x00, 0xf5, 0x21, 0x00


	//----- nvinfo : EIATTR_SPARSE_MMA_MASK
	.align		4
.L_621:
        /*0028*/ 	.byte	0x03, 0x50
        /*002a*/ 	.short	0x0000


	//----- nvinfo : EIATTR_MAXREG_COUNT
	.align		4
        /*002c*/ 	.byte	0x03, 0x1b
        /*002e*/ 	.short	0x00ff


	//----- nvinfo : EIATTR_NUM_BARRIERS
	.align		4
        /*0030*/ 	.byte	0x02, 0x4c
        /*0032*/ 	.byte	0x01
	.zero		1


	//----- nvinfo : EIATTR_MERCURY_ISA_VERSION
	.align		4
        /*0034*/ 	.byte	0x03, 0x5f
        /*0036*/ 	.short	0x0101


	//----- nvinfo : EIATTR_VRC_CTA_INIT_COUNT
	.align		4
        /*0038*/ 	.byte	0x02, 0x4a
	.zero		1
	.zero		1


	//----- nvinfo : EIATTR_EXIT_INSTR_OFFSETS
	.align		4
        /*003c*/ 	.byte	0x04, 0x1c
        /*003e*/ 	.short	(.L_623 - .L_622)


	//   ....[0]....
.L_622:
        /*0040*/ 	.word	0x000000e0


	//   ....[1]....
        /*0044*/ 	.word	0x000001d0


	//   ....[2]....
        /*0048*/ 	.word	0x00000420


	//----- nvinfo : EIATTR_CRS_STACK_SIZE
	.align		4
.L_623:
        /*004c*/ 	.byte	0x04, 0x1e
        /*004e*/ 	.short	(.L_625 - .L_624)
.L_624:
        /*0050*/ 	.word	0x00000000


	//----- nvinfo : EIATTR_CBANK_PARAM_SIZE
	.align		4
.L_625:
        /*0054*/ 	.byte	0x03, 0x19
        /*0056*/ 	.short	0x0010


	//----- nvinfo : EIATTR_PARAM_CBANK
	.align		4
        /*0058*/ 	.byte	0x04, 0x0a
        /*005a*/ 	.short	(.L_627 - .L_626)
	.align		4
.L_626:
        /*005c*/ 	.word	index@(.nv.constant0._Z5DerixILi2EEvPKdPd)
        /*0060*/ 	.short	0x0380
        /*0062*/ 	.short	0x0010


	//----- nvinfo : EIATTR_SW_WAR
	.align		4
.L_627:
        /*0064*/ 	.byte	0x04, 0x36
        /*0066*/ 	.short	(.L_629 - .L_628)
.L_628:
        /*0068*/ 	.word	0x00000008
.L_629:


//--------------------- .nv.info._Z5DeriyILi1EEvPKdPd --------------------------
	.section	.nv.info._Z5DeriyILi1EEvPKdPd,"",@"SHT_CUDA_INFO"
	.sectionflags	@""
	.align	4


	//----- nvinfo : EIATTR_CUDA_API_VERSION
	.align		4
        /*0000*/ 	.byte	0x04, 0x37
        /*0002*/ 	.short	(.L_631 - .L_630)
.L_630:
        /*0004*/ 	.word	0x00000082


	//----- nvinfo : EIATTR_KPARAM_INFO
	.align		4
.L_631:
        /*0008*/ 	.byte	0x04, 0x17
        /*000a*/ 	.short	(.L_633 - .L_632)
.L_632:
        /*000c*/ 	.word	0x00000000
        /*0010*/ 	.short	0x0001
        /*0012*/ 	.short	0x0008
        /*0014*/ 	.byte	0x00, 0xf5, 0x21, 0x00


	//----- nvinfo : EIATTR_KPARAM_INFO
	.align		4
.L_633:
        /*0018*/ 	.byte	0x04, 0x17
        /*001a*/ 	.short	(.L_635 - .L_634)
.L_634:
        /*001c*/ 	.word	0x00000000
        /*0020*/ 	.short	0x0000
        /*0022*/ 	.short	0x0000
        /*0024*/ 	.byte	0x00, 0xf5, 0x21, 0x00


	//----- nvinfo : EIATTR_SPARSE_MMA_MASK
	.align		4
.L_635:
        /*0028*/ 	.byte	0x03, 0x50
        /*002a*/ 	.short	0x0000


	//----- nvinfo : EIATTR_MAXREG_COUNT
	.align		4
        /*002c*/ 	.byte	0x03, 0x1b
        /*002e*/ 	.short	0x00ff


	//----- nvinfo : EIATTR_NUM_BARRIERS
	.align		4
        /*0030*/ 	.byte	0x02, 0x4c
        /*0032*/ 	.byte	0x01
	.zero		1


	//----- nvinfo : EIATTR_MERCURY_ISA_VERSION
	.align		4
        /*0034*/ 	.byte	0x03, 0x5f
        /*0036*/ 	.short	0x0101


	//----- nvinfo : EIATTR_VRC_CTA_INIT_COUNT
	.align		4
        /*0038*/ 	.byte	0x02, 0x4a
	.zero		1
	.zero		1


	//----- nvinfo : EIATTR_EXIT_INSTR_OFFSETS
	.align		4
        /*003c*/ 	.byte	0x04, 0x1c
        /*003e*/ 	.short	(.L_637 - .L_636)


	//   ....[0]....
.L_636:
        /*0040*/ 	.word	0x000000e0


	//   ....[1]....
        /*0044*/ 	.word	0x00000410


	//   ....[2]....
        /*0048*/ 	.word	0x000005c0


	//   ....[3]....
        /*004c*/ 	.word	0x00000700


	//   ....[4]....
        /*0050*/ 	.word	0x00000730


	//----- nvinfo : EIATTR_CRS_STACK_SIZE
	.align		4
.L_637:
        /*0054*/ 	.byte	0x04, 0x1e
        /*0056*/ 	.short	(.L_639 - .L_638)
.L_638:
        /*0058*/ 	.word	0x00000000


	//----- nvinfo : EIATTR_CBANK_PARAM_SIZE
	.align		4
.L_639:
        /*005c*/ 	.byte	0x03, 0x19
        /*005e*/ 	.short	0x0010


	//----- nvinfo : EIATTR_PARAM_CBANK
	.align		4
        /*0060*/ 	.byte	0x04, 0x0a
        /*0062*/ 	.short	(.L_641 - .L_640)
	.align		4
.L_640:
        /*0064*/ 	.word	index@(.nv.constant0._Z5DeriyILi1EEvPKdPd)
        /*0068*/ 	.short	0x0380
        /*006a*/ 	.short	0x0010


	//----- nvinfo : EIATTR_SW_WAR
	.align		4
.L_641:
        /*006c*/ 	.byte	0x04, 0x36
        /*006e*/ 	.short	(.L_643 - .L_642)
.L_642:
        /*0070*/ 	.word	0x00000008
.L_643:


//--------------------- .nv.info._Z5DerixILi1EEvPKdPd --------------------------
	.section	.nv.info._Z5DerixILi1EEvPKdPd,"",@"SHT_CUDA_INFO"
	.sectionflags	@""
	.align	4


	//----- nvinfo : EIATTR_CUDA_API_VERSION
	.align		4
        /*0000*/ 	.byte	0x04, 0x37
        /*0002*/ 	.short	(.L_645 - .L_644)
.L_644:
        /*0004*/ 	.word	0x00000082


	//----- nvinfo : EIATTR_KPARAM_INFO
	.align		4
.L_645:
        /*0008*/ 	.byte	0x04, 0x17
        /*000a*/ 	.short	(.L_647 - .L_646)
.L_646:
        /*000c*/ 	.word	0x00000000
        /*0010*/ 	.short	0x0001
        /*0012*/ 	.short	0x0008
        /*0014*/ 	.byte	0x00, 0xf5, 0x21, 0x00


	//----- nvinfo : EIATTR_KPARAM_INFO
	.align		4
.L_647:
        /*0018*/ 	.byte	0x04, 0x17
        /*001a*/ 	.short	(.L_649 - .L_648)
.L_648:
        /*001c*/ 	.word	0x00000000
        /*0020*/ 	.short	0x0000
        /*0022*/ 	.short	0x0000
        /*0024*/ 	.byte	0x00, 0xf5, 0x21, 0x00


	//----- nvinfo : EIATTR_SPARSE_MMA_MASK
	.align		4
.L_649:
        /*0028*/ 	.byte	0x03, 0x50
        /*002a*/ 	.short	0x0000


	//----- nvinfo : EIATTR_MAXREG_COUNT
	.align		4
        /*002c*/ 	.byte	0x03, 0x1b
        /*002e*/ 	.short	0x00ff


	//----- nvinfo : EIATTR_NUM_BARRIERS
	.align		4
        /*0030*/ 	.byte	0x02, 0x4c
        /*0032*/ 	.byte	0x01
	.zero		1


	//----- nvinfo : EIATTR_MERCURY_ISA_VERSION
	.align		4
        /*0034*/ 	.byte	0x03, 0x5f
        /*0036*/ 	.short	0x0101


	//----- nvinfo : EIATTR_VRC_CTA_INIT_COUNT
	.align		4
        /*0038*/ 	.byte	0x02, 0x4a
	.zero		1
	.zero		1


	//----- nvinfo : EIATTR_EXIT_INSTR_OFFSETS
	.align		4
        /*003c*/ 	.byte	0x04, 0x1c
        /*003e*/ 	.short	(.L_651 - .L_650)


	//   ....[0]....
.L_650:
        /*0040*/ 	.word	0x000000e0


	//   ....[1]....
        /*0044*/ 	.word	0x000001d0


	//   ....[2]....
        /*0048*/ 	.word	0x000003f0


	//----- nvinfo : EIATTR_CRS_STACK_SIZE
	.align		4
.L_651:
        /*004c*/ 	.byte	0x04, 0x1e
        /*004e*/ 	.short	(.L_653 - .L_652)
.L_652:
        /*0050*/ 	.word	0x00000000


	//----- nvinfo : EIATTR_CBANK_PARAM_SIZE
	.align		4
.L_653:
        /*0054*/ 	.byte	0x03, 0x19
        /*0056*/ 	.short	0x0010


	//----- nvinfo : EIATTR_PARAM_CBANK
	.align		4
        /*0058*/ 	.byte	0x04, 0x0a
        /*005a*/ 	.short	(.L_655 - .L_654)
	.align		4
.L_654:
        /*005c*/ 	.word	index@(.nv.constant0._Z5DerixILi1EEvPKdPd)
        /*0060*/ 	.short	0x0380
        /*0062*/ 	.short	0x0010


	//----- nvinfo : EIATTR_SW_WAR
	.align		4
.L_655:
        /*0064*/ 	.byte	0x04, 0x36
        /*0066*/ 	.short	(.L_657 - .L_656)
.L_656:
        /*0068*/ 	.word	0x00000008
.L_657:


//--------------------- .nv.callgraph             --------------------------
	.section	.nv.callgraph,"",@"SHT_CUDA_CALLGRAPH"
	.align	4
	.sectionentsize	8
	.align		4
        /*0000*/ 	.word	0x00000000
	.align		4
        /*0004*/ 	.word	0xffffffff
	.align		4
        /*0008*/ 	.word	0x00000000
	.align		4
        /*000c*/ 	.word	0xfffffffe
	.align		4
        /*0010*/ 	.word	0x00000000
	.align		4
        /*0014*/ 	.word	0xfffffffd
	.align		4
        /*0018*/ 	.word	0x00000000
	.align		4
        /*001c*/ 	.word	0xfffffffc


//--------------------- .nv.constant3             --------------------------
	.section	.nv.constant3,"a",@progbits
	.align	8
.nv.constant3:
	.type		deriv_consts,@object
	.size		deriv_consts,(adams_consts - deriv_consts)
deriv_consts:
	.zero		32
	.type		adams_consts,@object
	.size		adams_consts,(etatt_consts - adams_consts)
adams_consts:
	.zero		16
	.type		etatt_consts,@object
	.size		etatt_consts,(dev_nx - etatt_consts)
etatt_consts:
	.zero		16
	.type		dev_nx,@object
	.size		dev_nx,(dev_ny - dev_nx)
dev_nx:
	.zero		4
	.type		dev_ny,@object
	.size		dev_ny,(dev_N - dev_ny)
dev_ny:
	.zero		4
	.type		dev_N,@object
	.size		dev_N,(pointsPerThread - dev_N)
dev_N:
	.zero		4
	.type		pointsPerThread,@object
	.size		pointsPerThread,(deltaX - pointsPerThread)
pointsPerThread:
	.zero		4
	.type		deltaX,@object
	.size		deltaX,(deltaY - deltaX)
deltaX:
	.zero		8
	.type		deltaY,@object
	.size		deltaY,(xLength - deltaY)
deltaY:
	.zero		8
	.type		xLength,@object
	.size		xLength,(yLength - xLength)
xLength:
	.zero		8
	.type		yLength,@object
	.size		yLength,(tempInf - yLength)
yLength:
	.zero		8
	.type		tempInf,@object
	.size		tempInf,(pressInf - tempInf)
tempInf:
	.zero		8
	.type		pressInf,@object
	.size		pressInf,(uInf - pressInf)
pressInf:
	.zero		8
	.type		uInf,@object
	.size		uInf,(rhoInf - uInf)
uInf:
	.zero		8
	.type		rhoInf,@object
	.size		rhoInf,(heatCapacityV - rhoInf)
rhoInf:
	.zero		8
	.type		heatCapacityV,@object
	.size		heatCapacityV,(oneOverEta - heatCapacityV)
heatCapacityV:
	.zero		8
	.type		oneOverEta,@object
	.size		oneOverEta,(cylinderRadSquared - oneOverEta)
oneOverEta:
	.zero		8
	.type		cylinderRadSquared,@object
	.size		cylinderRadSquared,(dynViscosity - cylinderRadSquared)
cylinderRadSquared:
	.zero		8
	.type		dynViscosity,@object
	.size		dynViscosity,(xkt - dynViscosity)
dynViscosity:
	.zero		8
	.type		xkt,@object
	.size		xkt,(lambda - xkt)
xkt:
	.zero		8
	.type		lambda,@object
	.size		lambda,(.L_20 - lambda)
lambda:
	.zero		8
.L_20:


//--------------------- .nv.constant4             --------------------------
	.section	.nv.constant4,"a",@progbits
	.align	8
	.align		8
.nv.constant4:
        /*0000*/ 	.dword	_ZN30_INTERNAL_0aa72efd_4_k_cu_main4cuda3std3__45__cpo5beginE
	.align		8
        /*0008*/ 	.dword	_ZN30_INTERNAL_0aa72efd_4_k_cu_main4cuda3std3__45__cpo3endE
	.align		8
        /*0010*/ 	.dword	_ZN30_INTERNAL_0aa72efd_4_k_cu_main4cuda3std3__45__cpo6cbeginE
	.align		8
        /*0018*/ 	.dword	_ZN30_INTERNAL_0aa72efd_4_k_cu_main4cuda3std3__45__cpo4cendE
	.align		8
        /*0020*/ 	.dword	_ZN30_INTERNAL_0aa72efd_4_k_cu_main4cuda3std3__45__cpo6rbeginE
	.align		8
        /*0028*/ 	.dword	_ZN30_INTERNAL_0aa72efd_4_k_cu_main4cuda3std3__45__cpo4rendE
	.align		8
        /*0030*/ 	.dword	_ZN30_INTERNAL_0aa72efd_4_k_cu_main4cuda3std3__45__cpo7crbeginE
	.align		8
        /*0038*/ 	.dword	_ZN30_INTERNAL_0aa72efd_4_k_cu_main4cuda3std3__45__cpo5crendE
	.align		8
        /*0040*/ 	.dword	_ZN30_INTERNAL_0aa72efd_4_k_cu_main4cuda3std3__432_GLOBAL__N__0aa72efd_4_k_cu_main6ignoreE
	.align		8
        /*0048*/ 	.dword	_ZN30_INTERNAL_0aa72efd_4_k_cu_main4cuda3std3__419piecewise_constructE
	.align		8
        /*0050*/ 	.dword	_ZN30_INTERNAL_0aa72efd_4_k_cu_main4cuda3std3__48in_placeE
	.align		8
        /*0058*/ 	.dword	_ZN30_INTERNAL_0aa72efd_4_k_cu_main4cuda3std3__420unreachable_sentinelE
	.align		8
        /*0060*/ 	.dword	_ZN30_INTERNAL_0aa72efd_4_k_cu_main4cuda3std3__47nulloptE
	.align		8
        /*0068*/ 	.dword	_ZN30_INTERNAL_0aa72efd_4_k_cu_main4cuda3std3__48unexpectE
	.align		8
        /*0070*/ 	.dword	_ZN30_INTERNAL_0aa72efd_4_k_cu_main4cuda3std6ranges3__45__cpo4swapE
	.align		8
        /*0078*/ 	.dword	_ZN30_INTERNAL_0aa72efd_4_k_cu_main4cuda3std6ranges3__45__cpo9iter_moveE
	.align		8
        /*0080*/ 	.dword	_ZN30_INTERNAL_0aa72efd_4_k_cu_main4cuda3std6ranges3__45__cpo5beginE
	.align		8
        /*0088*/ 	.dword	_ZN30_INTERNAL_0aa72efd_4_k_cu_main4cuda3std6ranges3__45__cpo3endE
	.align		8
        /*0090*/ 	.dword	_ZN30_INTERNAL_0aa72efd_4_k_cu_main4cuda3std6ranges3__45__cpo6cbeginE
	.align		8
        /*0098*/ 	.dword	_ZN30_INTERNAL_0aa72efd_4_k_cu_main4cuda3std6ranges3__45__cpo4cendE
	.align		8
        /*00a0*/ 	.dword	_ZN30_INTERNAL_0aa72efd_4_k_cu_main4cuda3std6ranges3__45__cpo7advanceE
	.align		8
        /*00a8*/ 	.dword	_ZN30_INTERNAL_0aa72efd_4_k_cu_main4cuda3std6ranges3__45__cpo9iter_swapE
	.align		8
        /*00b0*/ 	.dword	_ZN30_INTERNAL_0aa72efd_4_k_cu_main4cuda3std6ranges3__45__cpo4nextE
	.align		8
        /*00b8*/ 	.dword	_ZN30_INTERNAL_0aa72efd_4_k_cu_main4cuda3std6ranges3__45__cpo4prevE
	.align		8
        /*00c0*/ 	.dword	_ZN30_INTERNAL_0aa72efd_4_k_cu_main4cuda3std6ranges3__45__cpo4dataE
	.align		8
        /*00c8*/ 	.dword	_ZN30_INTERNAL_0aa72efd_4_k_cu_main4cuda3std6ranges3__45__cpo5cdataE
	.align		8
        /*00d0*/ 	.dword	_ZN30_INTERNAL_0aa72efd_4_k_cu_main4cuda3std6ranges3__45__cpo4sizeE
	.align		8
        /*00d8*/ 	.dword	_ZN30_INTERNAL_0aa72efd_4_k_cu_main4cuda3std6ranges3__45__cpo5ssizeE
	.align		8
        /*00e0*/ 	.dword	_ZN30_INTERNAL_0aa72efd_4_k_cu_main4cuda3std6ranges3__45__cpo8distanceE
	.align		8
        /*00e8*/ 	.dword	_ZN30_INTERNAL_0aa72efd_4_k_cu_main6thrust24THRUST_300001_SM_1000_NS8cuda_cub3parE
	.align		8
        /*00f0*/ 	.dword	_ZN30_INTERNAL_0aa72efd_4_k_cu_main6thrust24THRUST_300001_SM_1000_NS8cuda_cub10par_nosyncE
	.align		8
        /*00f8*/ 	.dword	_ZN30_INTERNAL_0aa72efd_4_k_cu_main6thrust24THRUST_300001_SM_1000_NS6system6detail10sequential3seqE
	.align		8
        /*0100*/ 	.dword	_ZN30_INTERNAL_0aa72efd_4_k_cu_main6thrust24THRUST_300001_SM_1000_NS12placeholders2_1E
	.align		8
        /*0108*/ 	.dword	_ZN30_INTERNAL_0aa72efd_4_k_cu_main6thrust24THRUST_300001_SM_1000_NS12placeholders2_2E
	.align		8
        /*0110*/ 	.dword	_ZN30_INTERNAL_0aa72efd_4_k_cu_main6thrust24THRUST_300001_SM_1000_NS12placeholders2_3E
	.align		8
        /*0118*/ 	.dword	_ZN30_INTERNAL_0aa72efd_4_k_cu_main6thrust24THRUST_300001_SM_1000_NS12placeholders2_4E
	.align		8
        /*0120*/ 	.dword	_ZN30_INTERNAL_0aa72efd_4_k_cu_main6thrust24THRUST_300001_SM_1000_NS12placeholders2_5E
	.align		8
        /*0128*/ 	.dword	_ZN30_INTERNAL_0aa72efd_4_k_cu_main6thrust24THRUST_300001_SM_1000_NS12placeholders2_6E
	.align		8
        /*0130*/ 	.dword	_ZN30_INTERNAL_0aa72efd_4_k_cu_main6thrust24THRUST_300001_SM_1000_NS12placeholders2_7E
	.align		8
        /*0138*/ 	.dword	_ZN30_INTERNAL_0aa72efd_4_k_cu_main6thrust24THRUST_300001_SM_1000_NS12placeholders2_8E
	.align		8
        /*0140*/ 	.dword	_ZN30_INTERNAL_0aa72efd_4_k_cu_main6thrust24THRUST_300001_SM_1000_NS12placeholders2_9E
	.align		8
        /*0148*/ 	.dword	_ZN30_INTERNAL_0aa72efd_4_k_cu_main6thrust24THRUST_300001_SM_1000_NS12placeholders3_10E
	.align		8
        /*0150*/ 	.dword	_ZN30_INTERNAL_0aa72efd_4_k_cu_main6thrust24THRUST_300001_SM_1000_NS3seqE
	.align		8
        /*0158*/ 	.dword	__cudart_i2opi_d
	.align		8
        /*0160*/ 	.dword	__cudart_sin_cos_coeffs


//--------------------- .text._ZN3cub18CUB_300001_SM_10006detail6reduce28DeviceReduceSingleTileKernelINS2_10policy_hubIdyN4cuda3std3__44plusIdEEE10Policy1000EPdSC_iS9_ddNS7_10__identityEEEvT0_T1_T2_T3_T4_T6_ --------------------------
	.section	.text._ZN3cub18CUB_300001_SM_10006detail6reduce28DeviceReduceSingleTileKernelINS2_10policy_hubIdyN4cuda3std3__44plusIdEEE10Policy1000EPdSC_iS9_ddNS7_10__identityEEEvT0_T1_T2_T3_T4_T6_,"ax",@progbits
	.align	128
        .global         _ZN3cub18CUB_300001_SM_10006detail6reduce28DeviceReduceSingleTileKernelINS2_10policy_hubIdyN4cuda3std3__44plusIdEEE10Policy1000EPdSC_iS9_ddNS7_10__identityEEEvT0_T1_T2_T3_T4_T6_
        .type           _ZN3cub18CUB_300001_SM_10006detail6reduce28DeviceReduceSingleTileKernelINS2_10policy_hubIdyN4cuda3std3__44plusIdEEE10Policy1000EPdSC_iS9_ddNS7_10__identityEEEvT0_T1_T2_T3_T4_T6_,@function
        .size           _ZN3cub18CUB_300001_SM_10006detail6reduce28DeviceReduceSingleTileKernelINS2_10policy_hubIdyN4cuda3std3__44plusIdEEE10Policy1000EPdSC_iS9_ddNS7_10__identityEEEvT0_T1_T2_T3_T4_T6_,(.L_x_250 - _ZN3cub18CUB_300001_SM_10006detail6reduce28DeviceReduceSingleTileKernelINS2_10policy_hubIdyN4cuda3std3__44plusIdEEE10Policy1000EPdSC_iS9_ddNS7_10__identityEEEvT0_T1_T2_T3_T4_T6_)
        .other          _ZN3cub18CUB_300001_SM_10006detail6reduce28DeviceReduceSingleTileKernelINS2_10policy_hubIdyN4cuda3std3__44plusIdEEE10Policy1000EPdSC_iS9_ddNS7_10__identityEEEvT0_T1_T2_T3_T4_T6_,@"STO_CUDA_ENTRY STV_DEFAULT"
_ZN3cub18CUB_300001_SM_10006detail6reduce28DeviceReduceSingleTileKernelINS2_10policy_hubIdyN4cuda3std3__44plusIdEEE10Policy1000EPdSC_iS9_ddNS7_10__identityEEEvT0_T1_T2_T3_T4_T6_:
.text._ZN3cub18CUB_300001_SM_10006detail6reduce28DeviceReduceSingleTileKernelINS2_10policy_hubIdyN4cuda3std3__44plusIdEEE10Policy1000EPdSC_iS9_ddNS7_10__identityEEEvT0_T1_T2_T3_T4_T6_:
[----:B------:R-:W-:Y:S01]  /*0000*/  LDC R1, c[0x0][0x37c] ;  /* 0x0000df00ff017b82 */ /* 0x000fe20000000800 */
[----:B------:R-:W0:Y:S01]  /*0010*/  LDCU UR4, c[0x0][0x390] ;  /* 0x00007200ff0477ac */ /* 0x000e220008000800 */
[----:B------:R-:W1:Y:S01]  /*0020*/  LDCU.64 UR6, c[0x0][0x358] ;  /* 0x00006b00ff0677ac */ /* 0x000e620008000a00 */
[----:B0-----:R-:W-:-:S05]  /*0030*/  IMAD.U32 R4, RZ, RZ, UR4 ;  /* 0x00000004ff047e24 */ /* 0x001fca000f8e00ff */
[----:B------:R-:W-:-:S13]  /*0040*/  ISETP.NE.AND P0, PT, R4, RZ, PT ;  /* 0x000000ff0400720c */ /* 0x000fda0003f05270 */
[----:B-1----:R-:W-:Y:S05]  /*0050*/  @P0 BRA `(.L_x_0) ;  /* 0x00000000001c0947 */ /* 0x002fea0003800000 */
[----:B------:R-:W0:Y:S02]  /*0060*/  S2R R0, SR_TID.X ;  /* 0x0000000000007919 */ /* 0x000e240000002100 */
[----:B0-----:R-:W-:-:S13]  /*0070*/  ISETP.NE.AND P0, PT, R0, RZ, PT ;  /* 0x000000ff0000720c */ /* 0x001fda0003f05270 */
[----:B------:R-:W-:Y:S05]  /*0080*/  @P0 EXIT ;  /* 0x000000000000094d */ /* 0x000fea0003800000 */
[----:B------:R-:W0:Y:S08]  /*0090*/  LDC.64 R2, c[0x0][0x388] ;  /* 0x0000e200ff027b82 */ /* 0x000e300000000a00 */
[----:B------:R-:W0:Y:S02]  /*00a0*/  LDC.64 R4, c[0x0][0x398] ;  /* 0x0000e600ff047b82 */ /* 0x000e240000000a00 */
[----:B0-----:R-:W-:Y:S01]  /*00b0*/  STG.E.64 desc[UR6][R2.64], R4 ;  /* 0x0000000402007986 */ /* 0x001fe2000c101b06 */
[----:B------:R-:W-:Y:S05]  /*00c0*/  EXIT ;  /* 0x000000000000794d */ /* 0x000fea0003800000 */
.L_x_0:
[----:B------:R-:W-:Y:S01]  /*00d0*/  ISETP.GT.AND P0, PT, R4, 0xdff, PT ;  /* 0x00000dff0400780c */ /* 0x000fe20003f04270 */
[----:B------:R-:W-:-:S12]  /*00e0*/  BSSY.RECONVERGENT B0, `(.L_x_1) ;  /* 0x0000242000007945 */ /* 0x000fd80003800200 */
[----:B------:R-:W-:Y:S05]  /*00f0*/  @P0 BRA `(.L_x_2) ;  /* 0x0000001400180947 */ /* 0x000fea0003800000 */
[----:B------:R-:W0:Y:S01]  /*0100*/  S2R R5, SR_TID.X ;  /* 0x0000000000057919 */ /* 0x000e220000002100 */
[----:B------:R-:W-:Y:S01]  /*0110*/  BSSY.RECONVERGENT B1, `(.L_x_3) ;  /* 0x0000009000017945 */ /* 0x000fe20003800200 */
[----:B------:R-:W-:Y:S02]  /*0120*/  CS2R R2, SRZ ;  /* 0x0000000000027805 */ /* 0x000fe4000001ff00 */
[----:B0-----:R-:W-:Y:S01]  /*0130*/  ISETP.GE.AND P0, PT, R5, R4, PT ;  /* 0x000000040500720c */ /* 0x001fe20003f06270 */
[----:B------:R-:W-:-:S12]  /*0140*/  IMAD.MOV.U32 R7, RZ, RZ, R5 ;  /* 0x000000ffff077224 */ /* 0x000fd800078e0005 */
[----:B------:R-:W-:Y:S05]  /*0150*/  @P0 BRA `(.L_x_4) ;  /* 0x0000000000100947 */ /* 0x000fea0003800000 */
[----:B------:R-:W0:Y:S02]  /*0160*/  LDC.64 R2, c[0x0][0x380] ;  /* 0x0000e000ff027b82 */ /* 0x000e240000000a00 */
[----:B0-----:R-:W-:-:S06]  /*0170*/  IMAD.WIDE.U32 R2, R5, 0x8, R2 ;  /* 0x0000000805027825 */ /* 0x001fcc00078e0002 */
[----:B------:R-:W5:Y:S01]  /*0180*/  LDG.E.64.CONSTANT R2, desc[UR6][R2.64] ;  /* 0x0000000602027981 */ /* 0x000f62000c1e9b00 */
[----:B------:R-:W-:-:S07]  /*0190*/  VIADD R7, R5, 0x200 ;  /* 0x0000020005077836 */ /* 0x000fce0000000000 */
.L_x_4:
[----:B------:R-:W-:Y:S05]  /*01a0*/  BSYNC.RECONVERGENT B1 ;  /* 0x0000000000017941 */ /* 0x000fea0003800200 */
.L_x_3:
[----:B------:R-:W-:Y:S01]  /*01b0*/  ISETP.GE.AND P0, PT, R7, R4, PT ;  /* 0x000000040700720c */ /* 0x000fe20003f06270 */
[----:B------:R-:W-:-:S12]  /*01c0*/  BSSY.RECONVERGENT B1, `(.L_x_5) ;  /* 0x0000076000017945 */ /* 0x000fd80003800200 */
[----:B------:R-:W-:Y:S05]  /*01d0*/  @P0 BRA `(.L_x_6) ;  /* 0x0000000400d00947 */ /* 0x000fea0003800000 */
[----:B------:R-:W-:Y:S01]  /*01e0*/  LOP3.LUT R9, RZ, R7, RZ, 0x33, !PT ;  /* 0x00000007ff097212 */ /* 0x000fe200078e33ff */
[----:B------:R-:W-:Y:S04]  /*01f0*/  BSSY.RECONVERGENT B2, `(.L_x_7) ;  /* 0x0000017000027945 */ /* 0x000fe80003800200 */
[----:B------:R-:W-:-:S05]  /*0200*/  IMAD.IADD R0, R9, 0x1, R4 ;  /* 0x0000000109007824 */ /* 0x000fca00078e0204 */
[C---:B------:R-:W-:Y:S02]  /*0210*/  LOP3.LUT R6, R0.reuse, 0x600, RZ, 0xc0, !PT ;  /* 0x0000060000067812 */ /* 0x040fe400078ec0ff */
[----:B------:R-:W-:Y:S02]  /*0220*/  ISETP.GE.U32.AND P0, PT, R0, 0x600, PT ;  /* 0x000006000000780c */ /* 0x000fe40003f06070 */
[----:B------:R-:W-:-:S13]  /*0230*/  ISETP.NE.AND P1, PT, R6, 0x600, PT ;  /* 0x000006000600780c */ /* 0x000fda0003f25270 */
[----:B------:R-:W-:Y:S05]  /*0240*/  @!P1 BRA `(.L_x_8) ;  /* 0x0000000000449947 */ /* 0x000fea0003800000 */
[----:B------:R-:W0:Y:S01]  /*0250*/  LDC.64 R8, c[0x0][0x380] ;  /* 0x0000e000ff087b82 */ /* 0x000e220000000a00 */
[----:B------:R-:W-:-:S04]  /*0260*/  LEA.HI R0, R0, 0x1, RZ, 0x17 ;  /* 0x0000000100007811 */ /* 0x000fc800078fb8ff */
[----:B------:R-:W-:-:S05]  /*0270*/  LOP3.LUT R0, R0, 0x3, RZ, 0xc0, !PT ;  /* 0x0000000300007812 */ /* 0x000fca00078ec0ff */
[----:B------:R-:W-:Y:S02]  /*0280*/  IMAD.MOV R0, RZ, RZ, -R0 ;  /* 0x000000ffff007224 */ /* 0x000fe400078e0a00 */
[----:B0-----:R-:W-:-:S04]  /*0290*/  IMAD.WIDE.U32 R8, R7, 0x8, R8 ;  /* 0x0000000807087825 */ /* 0x001fc800078e0008 */
[----:B------:R-:W-:Y:S02]  /*02a0*/  IMAD.MOV.U32 R6, RZ, RZ, R8 ;  /* 0x000000ffff067224 */ /* 0x000fe400078e0008 */
[----:B------:R-:W-:-:S07]  /*02b0*/  IMAD.MOV.U32 R11, RZ, RZ, R9 ;  /* 0x000000ffff0b7224 */ /* 0x000fce00078e0009 */
.L_x_9:
[----:B------:R-:W-:Y:S02]  /*02c0*/  IMAD.MOV.U32 R8, RZ, RZ, R6 ;  /* 0x000000ffff087224 */ /* 0x000fe400078e0006 */
[----:B------:R-:W-:-:S06]  /*02d0*/  IMAD.MOV.U32 R9, RZ, RZ, R11 ;  /* 0x000000ffff097224 */ /* 0x000fcc00078e000b */
[----:B------:R-:W2:Y:S01]  /*02e0*/  LDG.E.64.CONSTANT R8, desc[UR6][R8.64] ;  /* 0x0000000608087981 */ /* 0x000ea2000c1e9b00 */
[----:B------:R-:W-:Y:S01]  /*02f0*/  VIADD R0, R0, 0x1 ;  /* 0x0000000100007836 */ /* 0x000fe20000000000 */
[----:B------:R-:W-:Y:S01]  /*0300*/  IADD3 R6, P2, PT, R6, 0x1000, RZ ;  /* 0x0000100006067810 */ /* 0x000fe20007f5e0ff */
[----:B------:R-:W-:-:S03]  /*0310*/  VIADD R7, R7, 0x200 ;  /* 0x0000020007077836 */ /* 0x000fc60000000000 */
[----:B------:R-:W-:Y:S01]  /*0320*/  ISETP.NE.AND P1, PT, R0, RZ, PT ;  /* 0x000000ff0000720c */ /* 0x000fe20003f25270 */
[----:B------:R-:W-:Y:S01]  /*0330*/  IMAD.X R11, RZ, RZ, R11, P2 ;  /* 0x000000ffff0b7224 */ /* 0x000fe200010e060b */
[----:B--2--5:R-:W-:-:S11]  /*0340*/  DADD R2, R8, R2 ;  /* 0x0000000008027229 */ /* 0x024fd60000000002 */
[----:B------:R-:W-:Y:S05]  /*0350*/  @P1 BRA `(.L_x_9) ;  /* 0xfffffffc00d81947 */ /* 0x000fea000383ffff */
.L_x_8:
[----:B------:R-:W-:Y:S05]  /*0360*/  BSYNC.RECONVERGENT B2 ;  /* 0x0000000000027941 */ /* 0x000fea0003800200 */
.L_x_7:
[----:B------:R-:W-:Y:S05]  /*0370*/  @!P0 BRA `(.L_x_6) ;  /* 0x0000000400688947 */ /* 0x000fea0003800000 */
[----:B------:R-:W-:Y:S01]  /*0380*/  IMAD.IADD R0, R4, 0x1, -R7 ;  /* 0x0000000104007824 */ /* 0x000fe200078e0a07 */
[----:B------:R-:W-:Y:S01]  /*0390*/  BSSY.RECONVERGENT B2, `(.L_x_10) ;  /* 0x0000031000027945 */ /* 0x000fe20003800200 */
[----:B------:R-:W-:-:S03]  /*03a0*/  PLOP3.LUT P0, PT, PT, PT, PT, 0x80, 0x8 ;  /* 0x000000000008781c */ /* 0x000fc60003f0f070 */
[----:B------:R-:W-:-:S13]  /*03b0*/  ISETP.GT.AND P1, PT, R0, 0x1800, PT ;  /* 0x000018000000780c */ /* 0x000fda0003f24270 */
[----:B------:R-:W-:Y:S05]  /*03c0*/  @!P1 BRA `(.L_x_11) ;  /* 0x0000000000b49947 */ /* 0x000fea0003800000 */
[----:B------:R-:W-:Y:S01]  /*03d0*/  PLOP3.LUT P0, PT, PT, PT, PT, 0x8, 0x80 ;  /* 0x000000000080781c */ /* 0x000fe20003f0e170 */
[----:B------:R-:W-:-:S12]  /*03e0*/  VIADD R0, R4, 0xffffe800 ;  /* 0xffffe80004007836 */ /* 0x000fd80000000000 */
.L_x_12:
[----:B------:R-:W0:Y:S02]  /*03f0*/  LDC.64 R32, c[0x0][0x380] ;  /* 0x0000e000ff207b82 */ /* 0x000e240000000a00 */
[----:B0-----:R-:W-:-:S05]  /*0400*/  IMAD.WIDE R14, R7, 0x8, R32 ;  /* 0x00000008070e7825 */ /* 0x001fca00078e0220 */
[----:B------:R-:W2:Y:S04]  /*0410*/  LDG.E.64.CONSTANT R8, desc[UR6][R14.64] ;  /* 0x000000060e087981 */ /* 0x000ea8000c1e9b00 */
[----:B------:R-:W3:Y:S04]  /*0420*/  LDG.E.64.CONSTANT R10, desc[UR6][R14.64+0x1000] ;  /* 0x001000060e0a7981 */ /* 0x000ee8000c1e9b00 */
[----:B------:R-:W4:Y:S01]  /*0430*/  LDG.E.64.CONSTANT R12, desc[UR6][R14.64+0x2000] ;  /* 0x002000060e0c7981 */ /* 0x000f22000c1e9b00 */
[----:B------:R-:W-:-:S03]  /*0440*/  VIADD R41, R7, 0x800 ;  /* 0x0000080007297836 */ /* 0x000fc60000000000 */
[----:B------:R-:W4:Y:S01]  /*0450*/  LDG.E.64.CONSTANT R30, desc[UR6][R14.64+0x3000] ;  /* 0x003000060e1e7981 */ /* 0x000f22000c1e9b00 */
[----:B------:R-:W-:-:S05]  /*0460*/  IMAD.WIDE R40, R41, 0x8, R32 ;  /* 0x0000000829287825 */ /* 0x000fca00078e0220 */
[----:B------:R-:W4:Y:S04]  /*0470*/  LDG.E.64.CONSTANT R28, desc[UR6][R40.64] ;  /* 0x00000006281c7981 */ /* 0x000f28000c1e9b00 */
[----:B------:R-:W4:Y:S04]  /*0480*/  LDG.E.64.CONSTANT R26, desc[UR6][R40.64+0x1000] ;  /* 0x00100006281a7981 */ /* 0x000f28000c1e9b00 */
        /* <DEDUP_REMOVED lines=12> */
[----:B------:R-:W4:Y:S04]  /*0550*/  LDG.E.64.CONSTANT R34, desc[UR6][R44.64+0x2000] ;  /* 0x002000062c227981 */ /* 0x000f28000c1e9b00 */
[----:B------:R-:W4:Y:S01]  /*0560*/  LDG.E.64.CONSTANT R32, desc[UR6][R44.64+0x3000] ;  /* 0x003000062c207981 */ /* 0x000f22000c1e9b00 */
[----:B------:R-:W-:-:S05]  /*0570*/  VIADD R7, R7, 0x2000 ;  /* 0x0000200007077836 */ /* 0x000fca0000000000 */
[----:B------:R-:W-:Y:S01]  /*0580*/  ISETP.GE.AND P1, PT, R7, R0, PT ;  /* 0x000000000700720c */ /* 0x000fe20003f26270 */
[----:B--2--5:R-:W-:-:S08]  /*0590*/  DADD R8, R8, R2 ;  /* 0x0000000008087229 */ /* 0x024fd00000000002 */
[----:B---3--:R-:W-:-:S08]  /*05a0*/  DADD R8, R8, R10 ;  /* 0x0000000008087229 */ /* 0x008fd0000000000a */
[----:B----4-:R-:W-:-:S08]  /*05b0*/  DADD R8, R8, R12 ;  /* 0x0000000008087229 */ /* 0x010fd0000000000c */
[----:B------:R-:W-:-:S08]  /*05c0*/  DADD R8, R8, R30 ;  /* 0x0000000008087229 */ /* 0x000fd0000000001e */
        /* <DEDUP_REMOVED lines=11> */
[----:B------:R-:W-:Y:S01]  /*0680*/  DADD R2, R8, R32 ;  /* 0x0000000008027229 */ /* 0x000fe20000000020 */
[----:B------:R-:W-:Y:S10]  /*0690*/  @!P1 BRA `(.L_x_12) ;  /* 0xfffffffc00549947 */ /* 0x000ff4000383ffff */
.L_x_11:
[----:B------:R-:W-:Y:S05]  /*06a0*/  BSYNC.RECONVERGENT B2 ;  /* 0x0000000000027941 */ /* 0x000fea0003800200 */
.L_x_10:
[----:B------:R-:W-:Y:S01]  /*06b0*/  IMAD.IADD R0, R4, 0x1, -R7 ;  /* 0x0000000104007824 */ /* 0x000fe200078e0a07 */
[----:B------:R-:W-:Y:S04]  /*06c0*/  BSSY.RECONVERGENT B2, `(.L_x_13) ;  /* 0x0000019000027945 */ /* 0x000fe80003800200 */
[----:B------:R-:W-:-:S13]  /*06d0*/  ISETP.GT.AND P1, PT, R0, 0x800, PT ;  /* 0x000008000000780c */ /* 0x000fda0003f24270 */
[----:B------:R-:W-:Y:S05]  /*06e0*/  @!P1 BRA `(.L_x_14) ;  /* 0x0000000000589947 */ /* 0x000fea0003800000 */
        /* <DEDUP_REMOVED lines=12> */
[----:B------:R-:W-:Y:S01]  /*07b0*/  PLOP3.LUT P0, PT, PT, PT, PT, 0x8, 0x80 ;  /* 0x000000000080781c */ /* 0x000fe20003f0e170 */
[----:B------:R-:W-:Y:S01]  /*07c0*/  VIADD R7, R7, 0x1000 ;  /* 0x0000100007077836 */ /* 0x000fe20000000000 */
[----:B--2--5:R-:W-:-:S08]  /*07d0*/  DADD R10, R2, R10 ;  /* 0x00000000020a7229 */ /* 0x024fd0000000000a */
[----:B---3--:R-:W-:-:S08]  /*07e0*/  DADD R10, R10, R12 ;  /* 0x000000000a0a7229 */ /* 0x008fd0000000000c */
[----:B----4-:R-:W-:-:S08]  /*07f0*/  DADD R10, R10, R14 ;  /* 0x000000000a0a7229 */ /* 0x010fd0000000000e */
[----:B------:R-:W-:-:S08]  /*0800*/  DADD R10, R10, R16 ;  /* 0x000000000a0a7229 */ /* 0x000fd00000000010 */
[----:B------:R-:W-:-:S08]  /*0810*/  DADD R10, R10, R20 ;  /* 0x000000000a0a7229 */ /* 0x000fd00000000014 */
[----:B------:R-:W-:-:S08]  /*0820*/  DADD R10, R10, R22 ;  /* 0x000000000a0a7229 */ /* 0x000fd00000000016 */
[----:B------:R-:W-:-:S08]  /*0830*/  DADD R10, R10, R24 ;  /* 0x000000000a0a7229 */ /* 0x000fd00000000018 */
[----:B------:R-:W-:-:S11]  /*0840*/  DADD R2, R10, R26 ;  /* 0x000000000a027229 */ /* 0x000fd6000000001a */
.L_x_14:
[----:B------:R-:W-:Y:S05]  /*0850*/  BSYNC.RECONVERGENT B2 ;  /* 0x0000000000027941 */ /* 0x000fea0003800200 */
.L_x_13:
[----:B------:R-:W-:-:S13]  /*0860*/  ISETP.LT.OR P0, PT, R7, R4, P0 ;  /* 0x000000040700720c */ /* 0x000fda0000701670 */
[----:B------:R-:W-:Y:S05]  /*0870*/  @!P0 BRA `(.L_x_6) ;  /* 0x0000000000288947 */ /* 0x000fea0003800000 */
[----:B------:R-:W0:Y:S02]  /*0880*/  LDC.64 R8, c[0x0][0x380] ;  /* 0x0000e000ff087b82 */ /* 0x000e240000000a00 */
[----:B0-----:R-:W-:-:S05]  /*0890*/  IMAD.WIDE R6, R7, 0x8, R8 ;  /* 0x0000000807067825 */ /* 0x001fca00078e0208 */
[----:B------:R-:W2:Y:S04]  /*08a0*/  LDG.E.64.CONSTANT R8, desc[UR6][R6.64] ;  /* 0x0000000606087981 */ /* 0x000ea8000c1e9b00 */
[----:B------:R-:W3:Y:S04]  /*08b0*/  LDG.E.64.CONSTANT R10, desc[UR6][R6.64+0x1000] ;  /* 0x00100006060a7981 */ /* 0x000ee8000c1e9b00 */
[----:B------:R-:W4:Y:S04]  /*08c0*/  LDG.E.64.CONSTANT R12, desc[UR6][R6.64+0x2000] ;  /* 0x00200006060c7981 */ /* 0x000f28000c1e9b00 */
[----:B------:R-:W4:Y:S01]  /*08d0*/  LDG.E.64.CONSTANT R14, desc[UR6][R6.64+0x3000] ;  /* 0x00300006060e7981 */ /* 0x000f22000c1e9b00 */
[----:B--2--5:R-:W-:-:S08]  /*08e0*/  DADD R8, R2, R8 ;  /* 0x0000000002087229 */ /* 0x024fd00000000008 */
[----:B---3--:R-:W-:-:S08]  /*08f0*/  DADD R8, R8, R10 ;  /* 0x0000000008087229 */ /* 0x008fd0000000000a */
[----:B----4-:R-:W-:-:S08]  /*0900*/  DADD R8, R8, R12 ;  /* 0x0000000008087229 */ /* 0x010fd0000000000c */
[----:B------:R-:W-:-:S11]  /*0910*/  DADD R2, R8, R14 ;  /* 0x0000000008027229 */ /* 0x000fd6000000000e */
.L_x_6:
[----:B------:R-:W-:Y:S05]  /*0920*/  BSYNC.RECONVERGENT B1 ;  /* 0x0000000000017941 */ /* 0x000fea0003800200 */
.L_x_5:
[----:B------:R-:W-:-:S13]  /*0930*/  ISETP.GE.AND P0, PT, R4, 0x200, PT ;  /* 0x000002000400780c */ /* 0x000fda0003f06270 */
[----:B------:R-:W-:Y:S05]  /*0940*/  @!P0 BRA `(.L_x_15) ;  /* 0x0000000400148947 */ /* 0x000fea0003800000 */
[----:B------:R-:W0:Y:S01]  /*0950*/  S2R R12, SR_LANEID ;  /* 0x00000000000c7919 */ /* 0x000e220000000000 */
[----:B-----5:R-:W-:Y:S04]  /*0960*/  SHFL.DOWN PT, R6, R2, 0x1, 0x1f ;  /* 0x08201f0002067f89 */ /* 0x020fe800000e0000 */
[----:B------:R-:W1:Y:S02]  /*0970*/  SHFL.DOWN PT, R7, R3, 0x1, 0x1f ;  /* 0x08201f0003077f89 */ /* 0x000e6400000e0000 */
[----:B-1----:R-:W-:Y:S01]  /*0980*/  DADD R6, R6, R2 ;  /* 0x0000000006067229 */ /* 0x002fe20000000002 */
[C---:B0-----:R-:W-:Y:S02]  /*0990*/  ISETP.GT.AND P0, PT, R12.reuse, 0x1e, PT ;  /* 0x0000001e0c00780c */ /* 0x041fe40003f04270 */
[----:B------:R-:W-:-:S07]  /*09a0*/  ISETP.NE.AND P1, PT, R12, RZ, PT ;  /* 0x000000ff0c00720c */ /* 0x000fce0003f25270 */
[----:B------:R-:W-:Y:S02]  /*09b0*/  FSEL R8, R2, R6, P0 ;  /* 0x0000000602087208 */ /* 0x000fe40000000000 */
[----:B------:R-:W-:Y:S02]  /*09c0*/  FSEL R9, R3, R7, P0 ;  /* 0x0000000703097208 */ /* 0x000fe40000000000 */
[----:B------:R-:W-:Y:S01]  /*09d0*/  ISETP.GT.AND P0, PT, R12, 0x1d, PT ;  /* 0x0000001d0c00780c */ /* 0x000fe20003f04270 */
[----:B------:R-:W-:Y:S01]  /*09e0*/  SHFL.DOWN PT, R6, R8, 0x2, 0x1f ;  /* 0x08401f0008067f89 */ /* 0x000fe200000e0000 */
[----:B------:R-:W-:Y:S02]  /*09f0*/  @!P1 MOV R4, 0x400 ;  /* 0x0000040000049802 */ /* 0x000fe40000000f00 */
[----:B------:R-:W-:Y:S01]  /*0a00*/  @!P1 SHF.R.U32.HI R0, RZ, 0x2, R5 ;  /* 0x00000002ff009819 */ /* 0x000fe20000011605 */
[----:B------:R-:W0:Y:S03]  /*0a10*/  SHFL.DOWN PT, R7, R9, 0x2, 0x1f ;  /* 0x08401f0009077f89 */ /* 0x000e2600000e0000 */
[----:B------:R-:W-:Y:S01]  /*0a20*/  @!P1 LOP3.LUT R0, R0, 0xf8, RZ, 0xc0, !PT ;  /* 0x000000f800009812 */ /* 0x000fe200078ec0ff */
[----:B0-----:R-:W-:-:S10]  /*0a30*/  DADD R6, R6, R8 ;  /* 0x0000000006067229 */ /* 0x001fd40000000008 */
[----:B------:R-:W-:Y:S02]  /*0a40*/  FSEL R6, R8, R6, P0 ;  /* 0x0000000608067208 */ /* 0x000fe40000000000 */
[----:B------:R-:W-:Y:S02]  /*0a50*/  FSEL R7, R9, R7, P0 ;  /* 0x0000000709077208 */ /* 0x000fe40000000000 */
[----:B------:R-:W-:Y:S01]  /*0a60*/  ISETP.GT.AND P0, PT, R12, 0x1b, PT ;  /* 0x0000001b0c00780c */ /* 0x000fe20003f04270 */
[----:B------:R-:W-:Y:S04]  /*0a70*/  SHFL.DOWN PT, R2, R6, 0x4, 0x1f ;  /* 0x08801f0006027f89 */ /* 0x000fe800000e0000 */
[----:B------:R-:W0:Y:S01]  /*0a80*/  SHFL.DOWN PT, R3, R7, 0x4, 0x1f ;  /* 0x08801f0007037f89 */ /* 0x000e2200000e0000 */
[----:B------:R-:W1:Y:S01]  /*0a90*/  @!P1 S2R R9, SR_CgaCtaId ;  /* 0x0000000000099919 */ /* 0x000e620000008800 */
[----:B0-----:R-:W-:-:S10]  /*0aa0*/  DADD R2, R2, R6 ;  /* 0x0000000002027229 */ /* 0x001fd40000000006 */
[----:B------:R-:W-:Y:S02]  /*0ab0*/  FSEL R10, R6, R2, P0 ;  /* 0x00000002060a7208 */ /* 0x000fe40000000000 */
[----:B------:R-:W-:Y:S02]  /*0ac0*/  FSEL R11, R7, R3, P0 ;  /* 0x00000003070b7208 */ /* 0x000fe40000000000 */
[----:B------:R-:W-:Y:S01]  /*0ad0*/  ISETP.GT.AND P0, PT, R12, 0x17, PT ;  /* 0x000000170c00780c */ /* 0x000fe20003f04270 */
[----:B------:R-:W-:Y:S04]  /*0ae0*/  SHFL.DOWN PT, R2, R10, 0x8, 0x1f ;  /* 0x09001f000a027f89 */ /* 0x000fe800000e0000 */
[----:B------:R-:W0:Y:S02]  /*0af0*/  SHFL.DOWN PT, R3, R11, 0x8, 0x1f ;  /* 0x09001f000b037f89 */ /* 0x000e2400000e0000 */
[----:B0-----:R-:W-:-:S10]  /*0b00*/  DADD R2, R2, R10 ;  /* 0x0000000002027229 */ /* 0x001fd4000000000a */
[----:B------:R-:W-:Y:S02]  /*0b10*/  FSEL R6, R10, R2, P0 ;  /* 0x000000020a067208 */ /* 0x000fe40000000000 */
[----:B------:R-:W-:Y:S02]  /*0b20*/  FSEL R7, R11, R3, P0 ;  /* 0x000000030b077208 */ /* 0x000fe40000000000 */
[----:B-1----:R-:W-:Y:S01]  /*0b30*/  @!P1 LEA R11, R9, R4, 0x18 ;  /* 0x00000004090b9211 */ /* 0x002fe200078ec0ff */
[----:B------:R-:W-:Y:S01]  /*0b40*/  SHFL.DOWN PT, R2, R6, 0x10, 0x1f ;  /* 0x0a001f0006027f89 */ /* 0x000fe200000e0000 */
[----:B------:R-:W-:-:S03]  /*0b50*/  ISETP.NE.AND P0, PT, R5, RZ, PT ;  /* 0x000000ff0500720c */ /* 0x000fc60003f05270 */
[----:B------:R-:W0:Y:S01]  /*0b60*/  SHFL.DOWN PT, R3, R7, 0x10, 0x1f ;  /* 0x0a001f0007037f89 */ /* 0x000e2200000e0000 */
[----:B------:R-:W-:Y:S01]  /*0b70*/  @!P1 IMAD.IADD R11, R0, 0x1, R11 ;  /* 0x00000001000b9824 */ /* 0x000fe200078e020b */
[----:B0-----:R-:W-:-:S07]  /*0b80*/  DADD R8, R2, R6 ;  /* 0x0000000002087229 */ /* 0x001fce0000000006 */
[----:B------:R1:W-:Y:S01]  /*0b90*/  @!P1 STS.64 [R11+0x10], R8 ;  /* 0x000010080b009388 */ /* 0x0003e20000000a00 */
[----:B------:R-:W-:Y:S01]  /*0ba0*/  BAR.SYNC.DEFER_BLOCKING 0x0 ;  /* 0x0000000000007b1d */ /* 0x000fe20000010000 */
[----:B------:R-:W-:-:S04]  /*0bb0*/  ISETP.GT.AND P1, PT, R12, 0xf, PT ;  /* 0x0000000f0c00780c */ /* 0x000fc80003f24270 */
[----:B------:R-:W-:Y:S02]  /*0bc0*/  FSEL R2, R6, R8, P1 ;  /* 0x0000000806027208 */ /* 0x000fe40000800000 */
[----:B------:R-:W-:Y:S01]  /*0bd0*/  FSEL R3, R7, R9, P1 ;  /* 0x0000000907037208 */ /* 0x000fe20000800000 */
[----:B------:R-:W-:Y:S06]  /*0be0*/  @P0 BRA `(.L_x_16) ;  /* 0x0000001800440947 */ /* 0x000fec0003800000 */
[----:B------:R-:W0:Y:S01]  /*0bf0*/  S2UR UR5, SR_CgaCtaId ;  /* 0x00000000000579c3 */ /* 0x000e220000008800 */
[----:B------:R-:W-:Y:S02]  /*0c00*/  UMOV UR4, 0x400 ;  /* 0x0000040000047882 */ /* 0x000fe40000000000 */
[----:B0-----:R-:W-:-:S09]  /*0c10*/  ULEA UR4, UR5, UR4, 0x18 ;  /* 0x0000000405047291 */ /* 0x001fd2000f8ec0ff */
[----:B------:R-:W0:Y:S04]  /*0c20*/  LDS.64 R4, [UR4+0x18] ;  /* 0x00001804ff047984 */ /* 0x000e280008000a00 */
[----:B-1----:R-:W1:Y:S04]  /*0c30*/  LDS.128 R8, [UR4+0x20] ;  /* 0x00002004ff087984 */ /* 0x002e680008000c00 */
[----:B------:R-:W2:Y:S01]  /*0c40*/  LDS.128 R12, [UR4+0x30] ;  /* 0x00003004ff0c7984 */ /* 0x000ea20008000c00 */
[----:B0-----:R-:W-:-:S03]  /*0c50*/  DADD R2, R2, R4 ;  /* 0x0000000002027229 */ /* 0x001fc60000000004 */
[----:B------:R-:W0:Y:S05]  /*0c60*/  LDS.128 R4, [UR4+0x40] ;  /* 0x00004004ff047984 */ /* 0x000e2a0008000c00 */
[----:B-1----:R-:W-:-:S08]  /*0c70*/  DADD R2, R2, R8 ;  /* 0x0000000002027229 */ /* 0x002fd00000000008 */
[----:B------:R-:W-:Y:S01]  /*0c80*/  DADD R2, R2, R10 ;  /* 0x0000000002027229 */ /* 0x000fe2000000000a */
[----:B------:R-:W1:Y:S07]  /*0c90*/  LDS.128 R8, [UR4+0x50] ;  /* 0x00005004ff087984 */ /* 0x000e6e0008000c00 */
[----:B--2---:R-:W-:-:S08]  /*0ca0*/  DADD R2, R2, R12 ;  /* 0x0000000002027229 */ /* 0x004fd0000000000c */
[----:B------:R-:W-:Y:S01]  /*0cb0*/  DADD R2, R2, R14 ;  /* 0x0000000002027229 */ /* 0x000fe2000000000e */
[----:B------:R-:W2:Y:S07]  /*0cc0*/  LDS.128 R12, [UR4+0x60] ;  /* 0x00006004ff0c7984 */ /* 0x000eae0008000c00 */
[----:B0-----:R-:W-:-:S08]  /*0cd0*/  DADD R2, R2, R4 ;  /* 0x0000000002027229 */ /* 0x001fd00000000004 */
[----:B------:R-:W-:Y:S01]  /*0ce0*/  DADD R2, R2, R6 ;  /* 0x0000000002027229 */ /* 0x000fe20000000006 */
[----:B------:R-:W0:Y:S07]  /*0cf0*/  LDS.128 R4, [UR4+0x70] ;  /* 0x00007004ff047984 */ /* 0x000e2e0008000c00 */
[----:B-1----:R-:W-:-:S08]  /*0d00*/  DADD R2, R2, R8 ;  /* 0x0000000002027229 */ /* 0x002fd00000000008 */
[----:B------:R-:W-:Y:S01]  /*0d10*/  DADD R2, R2, R10 ;  /* 0x0000000002027229 */ /* 0x000fe2000000000a */
[----:B------:R-:W1:Y:S07]  /*0d20*/  LDS.128 R8, [UR4+0x80] ;  /* 0x00008004ff087984 */ /* 0x000e6e0008000c00 */
[----:B--2---:R-:W-:-:S08]  /*0d30*/  DADD R2, R2, R12 ;  /* 0x0000000002027229 */ /* 0x004fd0000000000c */
[----:B------:R-:W-:-:S08]  /*0d40*/  DADD R2, R2, R14 ;  /* 0x0000000002027229 */ /* 0x000fd0000000000e */
[----:B0-----:R-:W-:-:S08]  /*0d50*/  DADD R2, R2, R4 ;  /* 0x0000000002027229 */ /* 0x001fd00000000004 */
[----:B------:R-:W-:-:S08]  /*0d60*/  DADD R2, R2, R6 ;  /* 0x0000000002027229 */ /* 0x000fd00000000006 */
[----:B-1----:R-:W-:-:S08]  /*0d70*/  DADD R2, R2, R8 ;  /* 0x0000000002027229 */ /* 0x002fd00000000008 */
[----:B------:R-:W-:Y:S01]  /*0d80*/  DADD R2, R2, R10 ;  /* 0x0000000002027229 */ /* 0x000fe2000000000a */
[----:B------:R-:W-:Y:S10]  /*0d90*/  BRA `(.L_x_16) ;  /* 0x0000001400d87947 */ /* 0x000ff40003800000 */
.L_x_15:
[----:B------:R-:W-:Y:S01]  /*0da0*/  LOP3.LUT R0, R5, 0x3e0, RZ, 0xc0, !PT ;  /* 0x000003e005007812 */ /* 0x000fe200078ec0ff */
[----:B------:R-:W0:Y:S03]  /*0db0*/  S2R R10, SR_LANEID ;  /* 0x00000000000a7919 */ /* 0x000e260000000000 */
[----:B------:R-:W-:Y:S01]  /*0dc0*/  LOP3.LUT R9, RZ, R0, RZ, 0x33, !PT ;  /* 0x00000000ff097212 */ /* 0x000fe200078e33ff */
[----:B------:R-:W-:-:S04]  /*0dd0*/  VIADD R7, R0, 0x20 ;  /* 0x0000002000077836 */ /* 0x000fc80000000000 */
[----:B------:R-:W-:Y:S01]  /*0de0*/  IMAD.IADD R9, R9, 0x1, R4 ;  /* 0x0000000109097824 */ /* 0x000fe200078e0204 */
[----:B------:R-:W-:-:S04]  /*0df0*/  ISETP.GT.AND P0, PT, R7, R4, PT ;  /* 0x000000040700720c */ /* 0x000fc80003f04270 */
[----:B------:R-:W-:-:S05]  /*0e00*/  SEL R11, R9, 0x1f, P0 ;  /* 0x0000001f090b7807 */ /* 0x000fca0000000000 */
[----:B-----5:R-:W-:Y:S04]  /*0e10*/  SHFL.DOWN PT, R6, R2, 0x1, R11 ;  /* 0x0820000002067989 */ /* 0x020fe800000e000b */
[----:B------:R-:W1:Y:S01]  /*0e20*/  SHFL.DOWN PT, R7, R3, 0x1, R11 ;  /* 0x0820000003077989 */ /* 0x000e6200000e000b */
[C---:B0-----:R-:W-:Y:S01]  /*0e30*/  ISETP.GE.AND P0, PT, R10.reuse, R11, PT ;  /* 0x0000000b0a00720c */ /* 0x041fe20003f06270 */
[C---:B------:R-:W-:Y:S01]  /*0e40*/  VIADD R0, R10.reuse, 0x2 ;  /* 0x000000020a007836 */ /* 0x040fe20000000000 */
[----:B------:R-:W-:Y:S01]  /*0e50*/  ISETP.NE.AND P1, PT, R10, RZ, PT ;  /* 0x000000ff0a00720c */ /* 0x000fe20003f25270 */
[----:B-1----:R-:W-:-:S12]  /*0e60*/  DADD R6, R6, R2 ;  /* 0x0000000006067229 */ /* 0x002fd80000000002 */
[----:B------:R-:W0:Y:S01]  /*0e70*/  @!P1 S2R R12, SR_CgaCtaId ;  /* 0x00000000000c9919 */ /* 0x000e220000008800 */
[----:B------:R-:W-:Y:S02]  /*0e80*/  FSEL R8, R6, R2, !P0 ;  /* 0x0000000206087208 */ /* 0x000fe40004000000 */
[----:B------:R-:W-:Y:S02]  /*0e90*/  FSEL R9, R7, R3, !P0 ;  /* 0x0000000307097208 */ /* 0x000fe40004000000 */
[----:B------:R-:W-:Y:S01]  /*0ea0*/  ISETP.GT.AND P0, PT, R0, R11, PT ;  /* 0x0000000b0000720c */ /* 0x000fe20003f04270 */
[----:B------:R-:W-:Y:S01]  /*0eb0*/  SHFL.DOWN PT, R6, R8, 0x2, R11 ;  /* 0x0840000008067989 */ /* 0x000fe200000e000b */
[----:B------:R-:W-:-:S03]  /*0ec0*/  VIADD R0, R10, 0x4 ;  /* 0x000000040a007836 */ /* 0x000fc60000000000 */
[----:B------:R-:W1:Y:S02]  /*0ed0*/  SHFL.DOWN PT, R7, R9, 0x2, R11 ;  /* 0x0840000009077989 */ /* 0x000e6400000e000b */
[----:B-1----:R-:W-:-:S10]  /*0ee0*/  DADD R6, R6, R8 ;  /* 0x0000000006067229 */ /* 0x002fd40000000008 */
[----:B------:R-:W-:Y:S02]  /*0ef0*/  FSEL R6, R8, R6, P0 ;  /* 0x0000000608067208 */ /* 0x000fe40000000000 */
[----:B------:R-:W-:Y:S02]  /*0f00*/  FSEL R7, R9, R7, P0 ;  /* 0x0000000709077208 */ /* 0x000fe40000000000 */
        /* <DEDUP_REMOVED lines=16> */
[----:B------:R-:W-:Y:S02]  /*1010*/  @!P1 MOV R9, 0x400 ;  /* 0x0000040000099802 */ /* 0x000fe40000000f00 */
[----:B------:R-:W-:Y:S01]  /*1020*/  @!P1 SHF.R.U32.HI R8, RZ, 0x2, R5 ;  /* 0x00000002ff089819 */ /* 0x000fe20000011605 */
[----:B------:R-:W1:Y:S01]  /*1030*/  SHFL.DOWN PT, R3, R7, 0x10, R11 ;  /* 0x0a00000007037989 */ /* 0x000e6200000e000b */
[----:B0-----:R-:W-:-:S02]  /*1040*/  @!P1 LEA R9, R12, R9, 0x18 ;  /* 0x000000090c099211 */ /* 0x001fc400078ec0ff */
[----:B------:R-:W-:-:S05]  /*1050*/  @!P1 LOP3.LUT R8, R8, 0xf8, RZ, 0xc0, !PT ;  /* 0x000000f808089812 */ /* 0x000fca00078ec0ff */
[----:B------:R-:W-:Y:S01]  /*1060*/  @!P1 IMAD.IADD R9, R8, 0x1, R9 ;  /* 0x0000000108099824 */ /* 0x000fe200078e0209 */
[----:B-1----:R-:W-:-:S10]  /*1070*/  DADD R2, R2, R6 ;  /* 0x0000000002027229 */ /* 0x002fd40000000006 */
[----:B------:R-:W-:Y:S02]  /*1080*/  FSEL R2, R6, R2, P0 ;  /* 0x0000000206027208 */ /* 0x000fe40000000000 */
[----:B------:R-:W-:Y:S02]  /*1090*/  FSEL R3, R7, R3, P0 ;  /* 0x0000000307037208 */ /* 0x000fe40000000000 */
[----:B------:R-:W-:-:S03]  /*10a0*/  ISETP.NE.AND P0, PT, R5, RZ, PT ;  /* 0x000000ff0500720c */ /* 0x000fc60003f05270 */
[----:B------:R0:W-:Y:S01]  /*10b0*/  @!P1 STS.64 [R9+0x10], R2 ;  /* 0x0000100209009388 */ /* 0x0001e20000000a00 */
[----:B------:R-:W-:Y:S09]  /*10c0*/  BAR.SYNC.DEFER_BLOCKING 0x0 ;  /* 0x0000000000007b1d */ /* 0x000ff20000010000 */
[----:B------:R-:W-:Y:S05]  /*10d0*/  @P0 BRA `(.L_x_16) ;  /* 0x0000001400080947 */ /* 0x000fea0003800000 */
[----:B------:R-:W1:Y:S01]  /*10e0*/  S2UR UR5, SR_CgaCtaId ;  /* 0x00000000000579c3 */ /* 0x000e620000008800 */
[----:B------:R-:W-:Y:S01]  /*10f0*/  UMOV UR4, 0x400 ;  /* 0x0000040000047882 */ /* 0x000fe20000000000 */
[----:B------:R-:W-:Y:S01]  /*1100*/  ISETP.GT.AND P1, PT, R4, 0x20, PT ;  /* 0x000000200400780c */ /* 0x000fe20003f24270 */
[----:B-1----:R-:W-:-:S09]  /*1110*/  ULEA UR4, UR5, UR4, 0x18 ;  /* 0x0000000405047291 */ /* 0x002fd2000f8ec0ff */
[----:B------:R-:W1:Y:S04]  /*1120*/  LDS.64 R6, [UR4+0x18] ;  /* 0x00001804ff067984 */ /* 0x000e680008000a00 */
[----:B------:R-:W2:Y:S04]  /*1130*/  LDS.128 R12, [UR4+0x20] ;  /* 0x00002004ff0c7984 */ /* 0x000ea80008000c00 */
[----:B0-----:R-:W0:Y:S01]  /*1140*/  LDS.128 R8, [UR4+0x30] ;  /* 0x00003004ff087984 */ /* 0x001e220008000c00 */
[----:B-1----:R-:W-:-:S10]  /*1150*/  DADD R6, R2, R6 ;  /* 0x0000000002067229 */ /* 0x002fd40000000006 */
[----:B------:R-:W-:Y:S02]  /*1160*/  FSEL R2, R6, R2, P1 ;  /* 0x0000000206027208 */ /* 0x000fe40000800000 */
[----:B------:R-:W-:Y:S02]  /*1170*/  FSEL R3, R7, R3, P1 ;  /* 0x0000000307037208 */ /* 0x000fe40000800000 */
[----:B------:R-:W-:-:S04]  /*1180*/  ISETP.GT.AND P1, PT, R4, 0x40, PT ;  /* 0x000000400400780c */ /* 0x000fc80003f24270 */
[----:B--2---:R-:W-:-:S10]  /*1190*/  DADD R12, R12, R2 ;  /* 0x000000000c0c7229 */ /* 0x004fd40000000002 */
[----:B------:R-:W-:Y:S02]  /*11a0*/  FSEL R2, R12, R2, P1 ;  /* 0x000000020c027208 */ /* 0x000fe40000800000 */
[----:B------:R-:W-:Y:S02]  /*11b0*/  FSEL R3, R13, R3, P1 ;  /* 0x000000030d037208 */ /* 0x000fe40000800000 */
[----:B------:R-:W-:-:S04]  /*11c0*/  ISETP.GT.AND P1, PT, R4, 0x60, PT ;  /* 0x000000600400780c */ /* 0x000fc80003f24270 */
[----:B------:R-:W-:-:S10]  /*11d0*/  DADD R14, R2, R14 ;  /* 0x00000000020e7229 */ /* 0x000fd4000000000e */
[----:B------:R-:W-:Y:S02]  /*11e0*/  FSEL R2, R14, R2, P1 ;  /* 0x000000020e027208 */ /* 0x000fe40000800000 */
[----:B------:R-:W-:Y:S02]  /*11f0*/  FSEL R3, R15, R3, P1 ;  /* 0x000000030f037208 */ /* 0x000fe40000800000 */
[----:B------:R-:W1:Y:S01]  /*1200*/  LDS.128 R12, [UR4+0x40] ;  /* 0x00004004ff0c7984 */ /* 0x000e620008000c00 */
[----:B------:R-:W-:-:S03]  /*1210*/  ISETP.GT.AND P1, PT, R4, 0x80, PT ;  /* 0x000000800400780c */ /* 0x000fc60003f24270 */
[----:B0-----:R-:W-:-:S10]  /*1220*/  DADD R8, R8, R2 ;  /* 0x0000000008087229 */ /* 0x001fd40000000002 */
[----:B------:R-:W-:Y:S02]  /*1230*/  FSEL R2, R8, R2, P1 ;  /* 0x0000000208027208 */ /* 0x000fe40000800000 */
[----:B------:R-:W-:Y:S02]  /*1240*/  FSEL R3, R9, R3, P1 ;  /* 0x0000000309037208 */ /* 0x000fe40000800000 */
[----:B------:R-:W-:-:S04]  /*1250*/  ISETP.GT.AND P1, PT, R4, 0xa0, PT ;  /* 0x000000a00400780c */ /* 0x000fc80003f24270 */
[----:B------:R-:W-:-:S10]  /*1260*/  DADD R10, R2, R10 ;  /* 0x00000000020a7229 */ /* 0x000fd4000000000a */
[----:B------:R-:W-:Y:S02]  /*1270*/  FSEL R2, R10, R2, P1 ;  /* 0x000000020a027208 */ /* 0x000fe40000800000 */
[----:B------:R-:W-:Y:S02]  /*1280*/  FSEL R3, R11, R3, P1 ;  /* 0x000000030b037208 */ /* 0x000fe40000800000 */
[----:B------:R-:W0:Y:S01]  /*1290*/  LDS.128 R8, [UR4+0x50] ;  /* 0x00005004ff087984 */ /* 0x000e220008000c00 */
[----:B------:R-:W-:-:S03]  /*12a0*/  ISETP.GT.AND P1, PT, R4, 0xc0, PT ;  /* 0x000000c00400780c */ /* 0x000fc60003f24270 */
[----:B-1----:R-:W-:-:S10]  /*12b0*/  DADD R12, R12, R2 ;  /* 0x000000000c0c7229 */ /* 0x002fd40000000002 */
        /* <DEDUP_REMOVED lines=33> */
[----:B------:R-:W-:-:S04]  /*14d0*/  ISETP.GT.AND P1, PT, R4, 0x1c0, PT ;  /* 0x000001c00400780c */ /* 0x000fc80003f24270 */
[----:B-1----:R-:W-:-:S10]  /*14e0*/  DADD R12, R12, R2 ;  /* 0x000000000c0c7229 */ /* 0x002fd40000000002 */
[----:B------:R-:W-:Y:S02]  /*14f0*/  FSEL R2, R12, R2, P1 ;  /* 0x000000020c027208 */ /* 0x000fe40000800000 */
[----:B------:R-:W-:Y:S02]  /*1500*/  FSEL R3, R13, R3, P1 ;  /* 0x000000030d037208 */ /* 0x000fe40000800000 */
[----:B------:R-:W-:-:S04]  /*1510*/  ISETP.GT.AND P1, PT, R4, 0x1e0, PT ;  /* 0x000001e00400780c */ /* 0x000fc80003f24270 */
[----:B------:R-:W-:-:S10]  /*1520*/  DADD R14, R2, R14 ;  /* 0x00000000020e7229 */ /* 0x000fd4000000000e */
[----:B------:R-:W-:Y:S02]  /*1530*/  FSEL R2, R14, R2, P1 ;  /* 0x000000020e027208 */ /* 0x000fe40000800000 */
[----:B------:R-:W-:Y:S01]  /*1540*/  FSEL R3, R15, R3, P1 ;  /* 0x000000030f037208 */ /* 0x000fe20000800000 */
[----:B------:R-:W-:Y:S06]  /*1550*/  BRA `(.L_x_16) ;  /* 0x0000000c00e87947 */ /* 0x000fec0003800000 */
.L_x_2:
[----:B------:R-:W0:Y:S01]  /*1560*/  S2R R41, SR_TID.X ;  /* 0x0000000000297919 */ /* 0x000e220000002100 */
[----:B------:R-:W1:Y:S02]  /*1570*/  LDCU.64 UR4, c[0x0][0x380] ;  /* 0x00007000ff0477ac */ /* 0x000e640008000a00 */
[----:B-1----:R-:W-:Y:S02]  /*1580*/  IMAD.U32 R2, RZ, RZ, UR4 ;  /* 0x00000004ff027e24 */ /* 0x002fe4000f8e00ff */
[----:B------:R-:W-:Y:S02]  /*1590*/  IMAD.U32 R3, RZ, RZ, UR5 ;  /* 0x00000005ff037e24 */ /* 0x000fe4000f8e00ff */
[----:B0-----:R-:W-:-:S05]  /*15a0*/  IMAD.WIDE.U32 R18, R41, 0x8, R2 ;  /* 0x0000000829127825 */ /* 0x001fca00078e0002 */
[----:B------:R-:W2:Y:S04]  /*15b0*/  LDG.E.64.CONSTANT R20, desc[UR6][R18.64] ;  /* 0x0000000612147981 */ /* 0x000ea8000c1e9b00 */
[----:B------:R-:W2:Y:S04]  /*15c0*/  LDG.E.64.CONSTANT R6, desc[UR6][R18.64+0x1000] ;  /* 0x0010000612067981 */ /* 0x000ea8000c1e9b00 */
[----:B------:R-:W3:Y:S04]  /*15d0*/  LDG.E.64.CONSTANT R8, desc[UR6][R18.64+0x2000] ;  /* 0x0020000612087981 */ /* 0x000ee8000c1e9b00 */
[----:B------:R-:W4:Y:S04]  /*15e0*/  LDG.E.64.CONSTANT R10, desc[UR6][R18.64+0x3000] ;  /* 0x00300006120a7981 */ /* 0x000f28000c1e9b00 */
[----:B------:R-:W5:Y:S04]  /*15f0*/  LDG.E.64.CONSTANT R12, desc[UR6][R18.64+0x4000] ;  /* 0x00400006120c7981 */ /* 0x000f68000c1e9b00 */
[----:B------:R-:W5:Y:S04]  /*1600*/  LDG.E.64.CONSTANT R14, desc[UR6][R18.64+0x5000] ;  /* 0x00500006120e7981 */ /* 0x000f68000c1e9b00 */
[----:B------:R-:W5:Y:S01]  /*1610*/  LDG.E.64.CONSTANT R16, desc[UR6][R18.64+0x6000] ;  /* 0x0060000612107981 */ /* 0x000f62000c1e9b00 */
[----:B------:R-:W-:Y:S01]  /*1620*/  ISETP.GE.U32.AND P0, PT, R4, 0x1c00, PT ;  /* 0x00001c000400780c */ /* 0x000fe20003f06070 */
[----:B------:R-:W-:Y:S01]  /*1630*/  UMOV UR4, 0xe00 ;  /* 0x00000e0000047882 */ /* 0x000fe20000000000 */
[----:B--2---:R-:W-:-:S08]  /*1640*/  DADD R6, R20, R6 ;  /* 0x0000000014067229 */ /* 0x004fd00000000006 */
[----:B---3--:R-:W-:-:S08]  /*1650*/  DADD R6, R8, R6 ;  /* 0x0000000008067229 */ /* 0x008fd00000000006 */
[----:B----4-:R-:W-:-:S08]  /*1660*/  DADD R6, R10, R6 ;  /* 0x000000000a067229 */ /* 0x010fd00000000006 */
[----:B-----5:R-:W-:-:S08]  /*1670*/  DADD R6, R12, R6 ;  /* 0x000000000c067229 */ /* 0x020fd00000000006 */
[----:B------:R-:W-:-:S08]  /*1680*/  DADD R6, R14, R6 ;  /* 0x000000000e067229 */ /* 0x000fd00000000006 */
[----:B------:R-:W-:Y:S01]  /*1690*/  DADD R6, R16, R6 ;  /* 0x0000000010067229 */ /* 0x000fe20000000006 */
[----:B------:R-:W-:Y:S10]  /*16a0*/  @!P0 BRA `(.L_x_17) ;  /* 0x00000000006c8947 */ /* 0x000ff40003800000 */
[----:B------:R-:W0:Y:S01]  /*16b0*/  LDC R22, c[0x0][0x390] ;  /* 0x0000e400ff167b82 */ /* 0x000e220000000800 */
[----:B------:R-:W-:Y:S01]  /*16c0*/  VIADD R23, R4, 0xfffff200 ;  /* 0xfffff20004177836 */ /* 0x000fe20000000000 */
[----:B------:R-:W-:-:S06]  /*16d0*/  UMOV UR4, 0xe00 ;  /* 0x00000e0000047882 */ /* 0x000fcc0000000000 */
[----:B------:R-:W1:Y:S02]  /*16e0*/  LDC.64 R2, c[0x0][0x380] ;  /* 0x0000e000ff027b82 */ /* 0x000e640000000a00 */
.L_x_19:
[----:B------:R-:W-:-:S04]  /*16f0*/  VIADD R9, R41, UR4 ;  /* 0x0000000429097c36 */ /* 0x000fc80008000000 */
[----:B-1----:R-:W-:-:S05]  /*1700*/  IMAD.WIDE.U32 R8, R9, 0x8, R2 ;  /* 0x0000000809087825 */ /* 0x002fca00078e0002 */
[----:B------:R-:W2:Y:S04]  /*1710*/  LDG.E.64.CONSTANT R4, desc[UR6][R8.64] ;  /* 0x0000000608047981 */ /* 0x000ea8000c1e9b00 */
[----:B------:R-:W3:Y:S04]  /*1720*/  LDG.E.64.CONSTANT R10, desc[UR6][R8.64+0x1000] ;  /* 0x00100006080a7981 */ /* 0x000ee8000c1e9b00 */
[----:B------:R-:W4:Y:S04]  /*1730*/  LDG.E.64.CONSTANT R12, desc[UR6][R8.64+0x2000] ;  /* 0x00200006080c7981 */ /* 0x000f28000c1e9b00 */
[----:B------:R-:W5:Y:S04]  /*1740*/  LDG.E.64.CONSTANT R14, desc[UR6][R8.64+0x3000] ;  /* 0x00300006080e7981 */ /* 0x000f68000c1e9b00 */
[----:B------:R-:W5:Y:S04]  /*1750*/  LDG.E.64.CONSTANT R16, desc[UR6][R8.64+0x4000] ;  /* 0x0040000608107981 */ /* 0x000f68000c1e9b00 */
[----:B------:R-:W5:Y:S04]  /*1760*/  LDG.E.64.CONSTANT R18, desc[UR6][R8.64+0x5000] ;  /* 0x0050000608127981 */ /* 0x000f68000c1e9b00 */
[----:B------:R-:W5:Y:S01]  /*1770*/  LDG.E.64.CONSTANT R20, desc[UR6][R8.64+0x6000] ;  /* 0x0060000608147981 */ /* 0x000f62000c1e9b00 */
[----:B--2---:R-:W-:-:S08]  /*1780*/  DADD R4, R4, R6 ;  /* 0x0000000004047229 */ /* 0x004fd00000000006 */
[----:B---3--:R-:W-:-:S08]  /*1790*/  DADD R4, R10, R4 ;  /* 0x000000000a047229 */ /* 0x008fd00000000004 */
[----:B----4-:R-:W-:-:S08]  /*17a0*/  DADD R4, R12, R4 ;  /* 0x000000000c047229 */ /* 0x010fd00000000004 */
[----:B-----5:R-:W-:-:S08]  /*17b0*/  DADD R4, R14, R4 ;  /* 0x000000000e047229 */ /* 0x020fd00000000004 */
[----:B------:R-:W-:Y:S01]  /*17c0*/  DADD R16, R16, R4 ;  /* 0x0000000010107229 */ /* 0x000fe20000000004 */
[----:B0-----:R-:W-:-:S04]  /*17d0*/  IMAD.MOV.U32 R4, RZ, RZ, R22 ;  /* 0x000000ffff047224 */ /* 0x001fc800078e0016 */
[----:B------:R-:W-:-:S03]  /*17e0*/  VIADD R0, R4, -UR4 ;  /* 0x8000000404007c36 */ /* 0x000fc60008000000 */
[----:B------:R-:W-:Y:S02]  /*17f0*/  DADD R16, R18, R16 ;  /* 0x0000000012107229 */ /* 0x000fe40000000010 */
[----:B------:R-:W-:-:S06]  /*1800*/  ISETP.GE.AND P0, PT, R0, 0xe00, PT ;  /* 0x00000e000000780c */ /* 0x000fcc0003f06270 */
[----:B------:R-:W-:-:S07]  /*1810*/  DADD R6, R20, R16 ;  /* 0x0000000014067229 */ /* 0x000fce0000000010 */
[----:B------:R-:W-:Y:S05]  /*1820*/  @!P0 BRA `(.L_x_18) ;  /* 0x00000008001c8947 */ /* 0x000fea0003800000 */
[----:B------:R-:W-:-:S06]  /*1830*/  UIADD3 UR4, UPT, UPT, UR4, 0xe00, URZ ;  /* 0x00000e0004047890 */ /* 0x000fcc000fffe0ff */
[----:B------:R-:W-:-:S13]  /*1840*/  ISETP.LT.AND P0, PT, R23, UR4, PT ;  /* 0x0000000417007c0c */ /* 0x000fda000bf01270 */
[----:B------:R-:W-:Y:S05]  /*1850*/  @!P0 BRA `(.L_x_19) ;  /* 0xfffffffc00a48947 */ /* 0x000fea000383ffff */
.L_x_17:
[----:B------:R-:W-:-:S13]  /*1860*/  ISETP.LE.AND P0, PT, R4, UR4, PT ;  /* 0x0000000404007c0c */ /* 0x000fda000bf03270 */
[----:B------:R-:W-:Y:S05]  /*1870*/  @P0 BRA `(.L_x_18) ;  /* 0x0000000800080947 */ /* 0x000fea0003800000 */
[----:B------:R-:W-:Y:S01]  /*1880*/  VIADD R0, R4, -UR4 ;  /* 0x8000000404007c36 */ /* 0x000fe20008000000 */
[----:B------:R-:W-:Y:S04]  /*1890*/  BSSY.RECONVERGENT B1, `(.L_x_18) ;  /* 0x0000080000017945 */ /* 0x000fe80003800200 */
[----:B------:R-:W-:-:S13]  /*18a0*/  ISETP.GE.AND P0, PT, R41, R0, PT ;  /* 0x000000002900720c */ /* 0x000fda0003f06270 */
[----:B------:R-:W-:Y:S05]  /*18b0*/  @P0 BRA `(.L_x_20) ;  /* 0x0000000400f40947 */ /* 0x000fea0003800000 */
[----:B------:R-:W-:Y:S01]  /*18c0*/  LOP3.LUT R5, RZ, R41, RZ, 0x33, !PT ;  /* 0x00000029ff057212 */ /* 0x000fe200078e33ff */
[----:B------:R-:W-:Y:S01]  /*18d0*/  BSSY.RECONVERGENT B2, `(.L_x_21) ;  /* 0x0000014000027945 */ /* 0x000fe20003800200 */
[----:B------:R-:W-:Y:S02]  /*18e0*/  IMAD.MOV.U32 R45, RZ, RZ, R41 ;  /* 0x000000ffff2d7224 */ /* 0x000fe400078e0029 */
[----:B------:R-:W-:-:S04]  /*18f0*/  IADD3 R4, PT, PT, R4, -UR4, R5 ;  /* 0x8000000404047c10 */ /* 0x000fc8000fffe005 */
[C---:B------:R-:W-:Y:S02]  /*1900*/  LOP3.LUT R5, R4.reuse, 0x600, RZ, 0xc0, !PT ;  /* 0x0000060004057812 */ /* 0x040fe400078ec0ff */
[----:B------:R-:W-:Y:S02]  /*1910*/  ISETP.GE.U32.AND P1, PT, R4, 0x600, PT ;  /* 0x000006000400780c */ /* 0x000fe40003f26070 */
[----:B------:R-:W-:-:S13]  /*1920*/  ISETP.NE.AND P0, PT, R5, 0x600, PT ;  /* 0x000006000500780c */ /* 0x000fda0003f05270 */
[----:B------:R-:W-:Y:S05]  /*1930*/  @!P0 BRA `(.L_x_22) ;  /* 0x0000000000348947 */ /* 0x000fea0003800000 */
[----:B------:R-:W-:Y:S01]  /*1940*/  LEA.HI R4, R4, 0x1, RZ, 0x17 ;  /* 0x0000000104047811 */ /* 0x000fe200078fb8ff */
[----:B------:R-:W-:Y:S02]  /*1950*/  VIADD R9, R41, UR4 ;  /* 0x0000000429097c36 */ /* 0x000fe40008000000 */
[----:B------:R-:W-:Y:S01]  /*1960*/  IMAD.MOV.U32 R45, RZ, RZ, R41 ;  /* 0x000000ffff2d7224 */ /* 0x000fe200078e0029 */
[----:B------:R-:W-:-:S05]  /*1970*/  LOP3.LUT R4, R4, 0x3, RZ, 0xc0, !PT ;  /* 0x0000000304047812 */ /* 0x000fca00078ec0ff */
[----:B------:R-:W-:-:S07]  /*1980*/  IMAD.MOV R8, RZ, RZ, -R4 ;  /* 0x000000ffff087224 */ /* 0x000fce00078e0a04 */
.L_x_23:
[----:B------:R-:W-:-:S06]  /*1990*/  IMAD.WIDE.U32 R4, R9, 0x8, R2 ;  /* 0x0000000809047825 */ /* 0x000fcc00078e0002 */
[----:B------:R-:W2:Y:S01]  /*19a0*/  LDG.E.64.CONSTANT R4, desc[UR6][R4.64] ;  /* 0x0000000604047981 */ /* 0x000ea2000c1e9b00 */
[----:B------:R-:W-:Y:S02]  /*19b0*/  VIADD R8, R8, 0x1 ;  /* 0x0000000108087836 */ /* 0x000fe40000000000 */
[----:B------:R-:W-:Y:S02]  /*19c0*/  VIADD R45, R45, 0x200 ;  /* 0x000002002d2d7836 */ /* 0x000fe40000000000 */
[----:B------:R-:W-:Y:S01]  /*19d0*/  VIADD R9, R9, 0x200 ;  /* 0x0000020009097836 */ /* 0x000fe20000000000 */
[----:B------:R-:W-:Y:S01]  /*19e0*/  ISETP.NE.AND P0, PT, R8, RZ, PT ;  /* 0x000000ff0800720c */ /* 0x000fe20003f05270 */
[----:B--2---:R-:W-:-:S12]  /*19f0*/  DADD R6, R4, R6 ;  /* 0x0000000004067229 */ /* 0x004fd80000000006 */
[----:B------:R-:W-:Y:S05]  /*1a00*/  @P0 BRA `(.L_x_23) ;  /* 0xfffffffc00e00947 */ /* 0x000fea000383ffff */
.L_x_22:
[----:B------:R-:W-:Y:S05]  /*1a10*/  BSYNC.RECONVERGENT B2 ;  /* 0x0000000000027941 */ /* 0x000fea0003800200 */
.L_x_21:
[----:B------:R-:W-:Y:S05]  /*1a20*/  @!P1 BRA `(.L_x_20) ;  /* 0x0000000400989947 */ /* 0x000fea0003800000 */
[----:B------:R-:W0:Y:S01]  /*1a30*/  LDCU.64 UR8, c[0x0][0x380] ;  /* 0x00007000ff0877ac */ /* 0x000e220008000a00 */
[----:B------:R-:W-:Y:S01]  /*1a40*/  IMAD.IADD R9, R0, 0x1, -R45 ;  /* 0x0000000100097824 */ /* 0x000fe200078e0a2d */
[C---:B------:R-:W-:Y:S01]  /*1a50*/  IADD3 R5, P0, PT, R45.reuse, UR4, RZ ;  /* 0x000000042d057c10 */ /* 0x040fe2000ff1e0ff */
[----:B------:R-:W-:Y:S01]  /*1a60*/  BSSY.RECONVERGENT B2, `(.L_x_24) ;  /* 0x0000039000027945 */ /* 0x000fe20003800200 */
[----:B------:R-:W-:Y:S02]  /*1a70*/  VIADD R43, R45, UR4 ;  /* 0x000000042d2b7c36 */ /* 0x000fe40008000000 */
[----:B------:R-:W-:Y:S01]  /*1a80*/  ISETP.GT.AND P1, PT, R9, 0x1800, PT ;  /* 0x000018000900780c */ /* 0x000fe20003f24270 */
[----:B------:R-:W-:Y:S01]  /*1a90*/  IMAD.X R8, RZ, RZ, RZ, P0 ;  /* 0x000000ffff087224 */ /* 0x000fe200000e06ff */
[----:B0-----:R-:W-:-:S04]  /*1aa0*/  LEA R4, P0, R5, UR8, 0x3 ;  /* 0x0000000805047c11 */ /* 0x001fc8000f8018ff */
[----:B------:R-:W-:Y:S02]  /*1ab0*/  LEA.HI.X R5, R5, UR9, R8, 0x3, P0 ;  /* 0x0000000905057c11 */ /* 0x000fe400080f1c08 */
[----:B------:R-:W-:-:S05]  /*1ac0*/  IADD3 R4, P0, PT, R4, 0x2000, RZ ;  /* 0x0000200004047810 */ /* 0x000fca0007f1e0ff */
[----:B------:R-:W-:Y:S01]  /*1ad0*/  IMAD.X R5, RZ, RZ, R5, P0 ;  /* 0x000000ffff057224 */ /* 0x000fe200000e0605 */
[----:B------:R-:W-:Y:S01]  /*1ae0*/  PLOP3.LUT P0, PT, PT, PT, PT, 0x80, 0x8 ;  /* 0x000000000008781c */ /* 0x000fe20003f0f070 */
[----:B------:R-:W-:-:S12]  /*1af0*/  @!P1 BRA `(.L_x_25) ;  /* 0x0000000000bc9947 */ /* 0x000fd80003800000 */
[----:B------:R-:W-:Y:S01]  /*1b00*/  PLOP3.LUT P0, PT, PT, PT, PT, 0x8, 0x80 ;  /* 0x000000000080781c */ /* 0x000fe20003f0e170 */
[----:B------:R-:W-:-:S12]  /*1b10*/  VIADD R40, R0, 0xffffe800 ;  /* 0xffffe80000287836 */ /* 0x000fd80000000000 */
.L_x_26:
[C---:B------:R-:W-:Y:S01]  /*1b20*/  IMAD.WIDE.U32 R38, R43.reuse, 0x8, R2 ;  /* 0x000000082b267825 */ /* 0x040fe200078e0002 */
[----:B------:R-:W2:Y:S04]  /*1b30*/  LDG.E.64.CONSTANT R8, desc[UR6][R4.64+-0x1000] ;  /* 0xfff0000604087981 */ /* 0x000ea8000c1e9b00 */
[----:B------:R-:W3:Y:S04]  /*1b40*/  LDG.E.64.CONSTANT R10, desc[UR6][R4.64] ;  /* 0x00000006040a7981 */ /* 0x000ee8000c1e9b00 */
[----:B------:R-:W4:Y:S01]  /*1b50*/  LDG.E.64.CONSTANT R38, desc[UR6][R38.64] ;  /* 0x0000000626267981 */ /* 0x000f22000c1e9b00 */
[----:B------:R-:W-:-:S03]  /*1b60*/  VIADD R15, R43, 0x800 ;  /* 0x000008002b0f7836 */ /* 0x000fc60000000000 */
[----:B------:R-:W5:Y:S01]  /*1b70*/  LDG.E.64.CONSTANT R12, desc[UR6][R4.64+0x1000] ;  /* 0x00100006040c7981 */ /* 0x000f62000c1e9b00 */
[----:B------:R-:W-:-:S03]  /*1b80*/  IMAD.WIDE.U32 R14, R15, 0x8, R2 ;  /* 0x000000080f0e7825 */ /* 0x000fc600078e0002 */
[----:B------:R-:W5:Y:S04]  /*1b90*/  LDG.E.64.CONSTANT R16, desc[UR6][R4.64+0x3000] ;  /* 0x0030000604107981 */ /* 0x000f68000c1e9b00 */
[----:B------:R-:W5:Y:S04]  /*1ba0*/  LDG.E.64.CONSTANT R14, desc[UR6][R14.64] ;  /* 0x000000060e0e7981 */ /* 0x000f68000c1e9b00 */
[----:B------:R-:W5:Y:S01]  /*1bb0*/  LDG.E.64.CONSTANT R18, desc[UR6][R4.64+0x4000] ;  /* 0x0040000604127981 */ /* 0x000f62000c1e9b00 */
        /* <DEDUP_REMOVED lines=11> */
[----:B------:R-:W5:Y:S04]  /*1c70*/  LDG.E.64.CONSTANT R34, desc[UR6][R4.64+0xc000] ;  /* 0x00c0000604227981 */ /* 0x000f68000c1e9b00 */
[----:B------:R0:W5:Y:S01]  /*1c80*/  LDG.E.64.CONSTANT R36, desc[UR6][R4.64+0xd000] ;  /* 0x00d0000604247981 */ /* 0x000162000c1e9b00 */
[----:B------:R-:W-:-:S05]  /*1c90*/  VIADD R45, R45, 0x2000 ;  /* 0x000020002d2d7836 */ /* 0x000fca0000000000 */
[----:B------:R-:W-:Y:S02]  /*1ca0*/  ISETP.GE.AND P1, PT, R45, R40, PT ;  /* 0x000000282d00720c */ /* 0x000fe40003f26270 */
[----:B0-----:R-:W-:Y:S01]  /*1cb0*/  IADD3 R4, P2, PT, R4, 0x10000, RZ ;  /* 0x0001000004047810 */ /* 0x001fe20007f5e0ff */
[----:B------:R-:W-:-:S04]  /*1cc0*/  VIADD R43, R43, 0x2000 ;  /* 0x000020002b2b7836 */ /* 0x000fc80000000000 */
[----:B------:R-:W-:Y:S01]  /*1cd0*/  IMAD.X R5, RZ, RZ, R5, P2 ;  /* 0x000000ffff057224 */ /* 0x000fe200010e0605 */
[----:B----4-:R-:W-:-:S08]  /*1ce0*/  DADD R38, R38, R6 ;  /* 0x0000000026267229 */ /* 0x010fd00000000006 */
[----:B--2---:R-:W-:-:S08]  /*1cf0*/  DADD R8, R38, R8 ;  /* 0x0000000026087229 */ /* 0x004fd00000000008 */
[----:B---3--:R-:W-:-:S08]  /*1d00*/  DADD R8, R8, R10 ;  /* 0x0000000008087229 */ /* 0x008fd0000000000a */
[----:B-----5:R-:W-:-:S08]  /*1d10*/  DADD R8, R8, R12 ;  /* 0x0000000008087229 */ /* 0x020fd0000000000c */
        /* <DEDUP_REMOVED lines=13> */
.L_x_25:
[----:B------:R-:W-:Y:S05]  /*1df0*/  BSYNC.RECONVERGENT B2 ;  /* 0x0000000000027941 */ /* 0x000fea0003800200 */
.L_x_24:
[----:B------:R-:W-:Y:S01]  /*1e00*/  IMAD.IADD R8, R0, 0x1, -R45 ;  /* 0x0000000100087824 */ /* 0x000fe200078e0a2d */
[----:B------:R-:W-:Y:S04]  /*1e10*/  BSSY.RECONVERGENT B2, `(.L_x_27) ;  /* 0x000001c000027945 */ /* 0x000fe80003800200 */
[----:B------:R-:W-:-:S13]  /*1e20*/  ISETP.GT.AND P1, PT, R8, 0x800, PT ;  /* 0x000008000800780c */ /* 0x000fda0003f24270 */
[----:B------:R-:W-:Y:S05]  /*1e30*/  @!P1 BRA `(.L_x_28) ;  /* 0x0000000000649947 */ /* 0x000fea0003800000 */
        /* <DEDUP_REMOVED lines=9> */
[----:B------:R-:W5:Y:S04]  /*1ed0*/  LDG.E.64.CONSTANT R22, desc[UR6][R4.64+0x4000] ;  /* 0x0040000604167981 */ /* 0x000f68000c1e9b00 */
[----:B------:R0:W5:Y:S01]  /*1ee0*/  LDG.E.64.CONSTANT R8, desc[UR6][R4.64+0x5000] ;  /* 0x0050000604087981 */ /* 0x000162000c1e9b00 */
[----:B------:R-:W-:Y:S01]  /*1ef0*/  PLOP3.LUT P0, PT, PT, PT, PT, 0x8, 0x80 ;  /* 0x000000000080781c */ /* 0x000fe20003f0e170 */
[----:B------:R-:W-:-:S02]  /*1f00*/  VIADD R45, R45, 0x1000 ;  /* 0x000010002d2d7836 */ /* 0x000fc40000000000 */
[----:B------:R-:W-:Y:S01]  /*1f10*/  VIADD R43, R43, 0x1000 ;  /* 0x000010002b2b7836 */ /* 0x000fe20000000000 */
[----:B----4-:R-:W-:-:S08]  /*1f20*/  DADD R6, R6, R10 ;  /* 0x0000000006067229 */ /* 0x010fd0000000000a */
[----:B--2---:R-:W-:-:S08]  /*1f30*/  DADD R6, R6, R12 ;  /* 0x0000000006067229 */ /* 0x004fd0000000000c */
[----:B---3--:R-:W-:-:S08]  /*1f40*/  DADD R6, R6, R14 ;  /* 0x0000000006067229 */ /* 0x008fd0000000000e */
[----:B-----5:R-:W-:-:S08]  /*1f50*/  DADD R6, R6, R16 ;  /* 0x0000000006067229 */ /* 0x020fd00000000010 */
[----:B------:R-:W-:-:S08]  /*1f60*/  DADD R6, R6, R18 ;  /* 0x0000000006067229 */ /* 0x000fd00000000012 */
[----:B------:R-:W-:Y:S01]  /*1f70*/  DADD R6, R6, R20 ;  /* 0x0000000006067229 */ /* 0x000fe20000000014 */
[----:B------:R-:W-:-:S07]  /*1f80*/  IADD3 R10, P1, PT, R4, 0x8000, RZ ;  /* 0x00008000040a7810 */ /* 0x000fce0007f3e0ff */
[----:B------:R-:W-:Y:S01]  /*1f90*/  DADD R6, R6, R22 ;  /* 0x0000000006067229 */ /* 0x000fe20000000016 */
[----:B0-----:R-:W-:Y:S02]  /*1fa0*/  IMAD.X R5, RZ, RZ, R5, P1 ;  /* 0x000000ffff057224 */ /* 0x001fe400008e0605 */
[----:B------:R-:W-:-:S05]  /*1fb0*/  IMAD.MOV.U32 R4, RZ, RZ, R10 ;  /* 0x000000ffff047224 */ /* 0x000fca00078e000a */
[----:B------:R-:W-:-:S11]  /*1fc0*/  DADD R6, R6, R8 ;  /* 0x0000000006067229 */ /* 0x000fd60000000008 */
.L_x_28:
[----:B------:R-:W-:Y:S05]  /*1fd0*/  BSYNC.RECONVERGENT B2 ;  /* 0x0000000000027941 */ /* 0x000fea0003800200 */
.L_x_27:
[----:B------:R-:W-:-:S13]  /*1fe0*/  ISETP.LT.OR P0, PT, R45, R0, P0 ;  /* 0x000000002d00720c */ /* 0x000fda0000701670 */
[----:B------:R-:W-:Y:S05]  /*1ff0*/  @!P0 BRA `(.L_x_20) ;  /* 0x0000000000248947 */ /* 0x000fea0003800000 */
[----:B------:R-:W-:Y:S01]  /*2000*/  IMAD.WIDE.U32 R2, R43, 0x8, R2 ;  /* 0x000000082b027825 */ /* 0x000fe200078e0002 */
[----:B------:R-:W2:Y:S04]  /*2010*/  LDG.E.64.CONSTANT R8, desc[UR6][R4.64+-0x1000] ;  /* 0xfff0000604087981 */ /* 0x000ea8000c1e9b00 */
[----:B------:R-:W3:Y:S04]  /*2020*/  LDG.E.64.CONSTANT R10, desc[UR6][R4.64] ;  /* 0x00000006040a7981 */ /* 0x000ee8000c1e9b00 */
[----:B------:R-:W4:Y:S04]  /*2030*/  LDG.E.64.CONSTANT R2, desc[UR6][R2.64] ;  /* 0x0000000602027981 */ /* 0x000f28000c1e9b00 */
[----:B------:R-:W5:Y:S01]  /*2040*/  LDG.E.64.CONSTANT R12, desc[UR6][R4.64+0x1000] ;  /* 0x00100006040c7981 */ /* 0x000f62000c1e9b00 */
[----:B----4-:R-:W-:-:S08]  /*2050*/  DADD R6, R6, R2 ;  /* 0x0000000006067229 */ /* 0x010fd00000000002 */
[----:B--2---:R-:W-:-:S08]  /*2060*/  DADD R6, R6, R8 ;  /* 0x0000000006067229 */ /* 0x004fd00000000008 */
[----:B---3--:R-:W-:-:S08]  /*2070*/  DADD R6, R6, R10 ;  /* 0x0000000006067229 */ /* 0x008fd0000000000a */
[----:B-----5:R-:W-:-:S11]  /*2080*/  DADD R6, R6, R12 ;  /* 0x0000000006067229 */ /* 0x020fd6000000000c */
.L_x_20:
[----:B------:R-:W-:Y:S05]  /*2090*/  BSYNC.RECONVERGENT B1 ;  /* 0x0000000000017941 */ /* 0x000fea0003800200 */
.L_x_18:
[----:B------:R-:W0:Y:S01]  /*20a0*/  S2R R0, SR_LANEID ;  /* 0x0000000000007919 */ /* 0x000e220000000000 */
[----:B------:R-:W-:Y:S04]  /*20b0*/  SHFL.DOWN PT, R2, R6, 0x1, 0x1f ;  /* 0x08201f0006027f89 */ /* 0x000fe800000e0000 */
[----:B------:R-:W1:Y:S02]  /*20c0*/  SHFL.DOWN PT, R3, R7, 0x1, 0x1f ;  /* 0x08201f0007037f89 */ /* 0x000e6400000e0000 */
[----:B-1----:R-:W-:Y:S01]  /*20d0*/  DADD R2, R2, R6 ;  /* 0x0000000002027229 */ /* 0x002fe20000000006 */
[C---:B0-----:R-:W-:Y:S02]  /*20e0*/  ISETP.GT.AND P0, PT, R0.reuse, 0x1e, PT ;  /* 0x0000001e0000780c */ /* 0x041fe40003f04270 */
[----:B------:R-:W-:-:S07]  /*20f0*/  ISETP.NE.AND P1, PT, R0, RZ, PT ;  /* 0x000000ff0000720c */ /* 0x000fce0003f25270 */
        /* <DEDUP_REMOVED lines=15> */
[----:B------:R-:W-:Y:S01]  /*21f0*/  ISETP.GT.AND P0, PT, R0, 0x17, PT ;  /* 0x000000170000780c */ /* 0x000fe20003f04270 */
[----:B------:R-:W-:Y:S01]  /*2200*/  SHFL.DOWN PT, R2, R6, 0x8, 0x1f ;  /* 0x09001f0006027f89 */ /* 0x000fe200000e0000 */
[----:B------:R-:W-:-:S03]  /*2210*/  @!P1 MOV R8, 0x400 ;  /* 0x0000040000089802 */ /* 0x000fc60000000f00 */
[----:B------:R-:W0:Y:S01]  /*2220*/  SHFL.DOWN PT, R3, R7, 0x8, 0x1f ;  /* 0x09001f0007037f89 */ /* 0x000e2200000e0000 */
[----:B-1----:R-:W-:Y:S01]  /*2230*/  @!P1 LEA R11, R11, R8, 0x18 ;  /* 0x000000080b0b9211 */ /* 0x002fe200078ec0ff */
[----:B0-----:R-:W-:-:S10]  /*2240*/  DADD R2, R2, R6 ;  /* 0x0000000002027229 */ /* 0x001fd40000000006 */
[----:B------:R-:W-:Y:S02]  /*2250*/  FSEL R4, R6, R2, P0 ;  /* 0x0000000206047208 */ /* 0x000fe40000000000 */
[----:B------:R-:W-:Y:S02]  /*2260*/  FSEL R5, R7, R3, P0 ;  /* 0x0000000307057208 */ /* 0x000fe40000000000 */
[----:B------:R-:W-:Y:S01]  /*2270*/  @!P1 SHF.R.U32.HI R6, RZ, 0x2, R41 ;  /* 0x00000002ff069819 */ /* 0x000fe20000011629 */
[----:B------:R-:W-:Y:S01]  /*2280*/  SHFL.DOWN PT, R2, R4, 0x10, 0x1f ;  /* 0x0a001f0004027f89 */ /* 0x000fe200000e0000 */
[----:B------:R-:W-:Y:S02]  /*2290*/  ISETP.NE.AND P0, PT, R41, RZ, PT ;  /* 0x000000ff2900720c */ /* 0x000fe40003f05270 */
[----:B------:R-:W-:Y:S01]  /*22a0*/  @!P1 LOP3.LUT R6, R6, 0xf8, RZ, 0xc0, !PT ;  /* 0x000000f806069812 */ /* 0x000fe200078ec0ff */
[----:B------:R-:W0:Y:S04]  /*22b0*/  SHFL.DOWN PT, R3, R5, 0x10, 0x1f ;  /* 0x0a001f0005037f89 */ /* 0x000e2800000e0000 */
[----:B------:R-:W-:Y:S01]  /*22c0*/  @!P1 IMAD.IADD R11, R6, 0x1, R11 ;  /* 0x00000001060b9824 */ /* 0x000fe200078e020b */
[----:B0-----:R-:W-:-:S07]  /*22d0*/  DADD R2, R2, R4 ;  /* 0x0000000002027229 */ /* 0x001fce0000000004 */
[----:B------:R0:W-:Y:S01]  /*22e0*/  @!P1 STS.64 [R11+0x10], R2 ;  /* 0x000010020b009388 */ /* 0x0001e20000000a00 */
[----:B------:R-:W-:Y:S01]  /*22f0*/  BAR.SYNC.DEFER_BLOCKING 0x0 ;  /* 0x0000000000007b1d */ /* 0x000fe20000010000 */
[----:B------:R-:W-:-:S04]  /*2300*/  ISETP.GT.AND P1, PT, R0, 0xf, PT ;  /* 0x0000000f0000780c */ /* 0x000fc80003f24270 */
[----:B------:R-:W-:Y:S02]  /*2310*/  FSEL R0, R4, R2, P1 ;  /* 0x0000000204007208 */ /* 0x000fe40000800000 */
[----:B------:R-:W-:-:S03]  /*2320*/  FSEL R5, R5, R3, P1 ;  /* 0x0000000305057208 */ /* 0x000fc60000800000 */
[----:B0-----:R-:W-:Y:S02]  /*2330*/  IMAD.MOV.U32 R2, RZ, RZ, R0 ;  /* 0x000000ffff027224 */ /* 0x001fe400078e0000 */
[----:B------:R-:W-:Y:S01]  /*2340*/  IMAD.MOV.U32 R3, RZ, RZ, R5 ;  /* 0x000000ffff037224 */ /* 0x000fe200078e0005 */
[----:B------:R-:W-:Y:S06]  /*2350*/  @P0 BRA `(.L_x_16) ;  /* 0x0000000000680947 */ /* 0x000fec0003800000 */
[----:B------:R-:W0:Y:S01]  /*2360*/  S2UR UR5, SR_CgaCtaId ;  /* 0x00000000000579c3 */ /* 0x000e220000008800 */
[----:B------:R-:W-:Y:S02]  /*2370*/  UMOV UR4, 0x400 ;  /* 0x0000040000047882 */ /* 0x000fe40000000000 */
[----:B0-----:R-:W-:-:S09]  /*2380*/  ULEA UR4, UR5, UR4, 0x18 ;  /* 0x0000000405047291 */ /* 0x001fd2000f8ec0ff */
[----:B------:R-:W0:Y:S04]  /*2390*/  LDS.64 R4, [UR4+0x18] ;  /* 0x00001804ff047984 */ /* 0x000e280008000a00 */
[----:B------:R-:W1:Y:S04]  /*23a0*/  LDS.128 R8, [UR4+0x20] ;  /* 0x00002004ff087984 */ /* 0x000e680008000c00 */
        /* <DEDUP_REMOVED lines=20> */
[----:B------:R-:W-:-:S11]  /*24f0*/  DADD R2, R2, R10 ;  /* 0x0000000002027229 */ /* 0x000fd6000000000a */
.L_x_16:
[----:B------:R-:W-:Y:S05]  /*2500*/  BSYNC.RECONVERGENT B0 ;  /* 0x0000000000007941 */ /* 0x000fea0003800200 */
.L_x_1:
[----:B------:R-:W-:Y:S05]  /*2510*/  @P0 EXIT ;  /* 0x000000000000094d */ /* 0x000fea0003800000 */
[----:B------:R-:W0:Y:S01]  /*2520*/  LDCU.64 UR4, c[0x0][0x398] ;  /* 0x00007300ff0477ac */ /* 0x000e220008000a00 */
[----:B------:R-:W2:Y:S01]  /*2530*/  LDC.64 R4, c[0x0][0x388] ;  /* 0x0000e200ff047b82 */ /* 0x000ea20000000a00 */
[----:B0-----:R-:W-:-:S07]  /*2540*/  DADD R2, R2, UR4 ;  /* 0x0000000402027e29 */ /* 0x001fce0008000000 */
[----:B--2---:R-:W-:Y:S01]  /*2550*/  STG.E.64 desc[UR6][R4.64], R2 ;  /* 0x0000000204007986 */ /* 0x004fe2000c101b06 */
[----:B------:R-:W-:Y:S05]  /*2560*/  EXIT ;  /* 0x000000000000794d */ /* 0x000fea0003800000 */
.L_x_29:
[----:B------:R-:W-:-:S00]  /*2570*/  BRA `(.L_x_29) ;  /* 0xfffffffc00fc7947 */ /* 0x000fc0000383ffff */
[----:B------:R-:W-:-:S00]  /*2580*/  NOP ;  /* 0x0000000000007918 */ /* 0x000fc00000000000 */
[----:B------:R-:W-:-:S00]  /*2590*/  NOP ;  /* 0x0000000000007918 */ /* 0x000fc00000000000 */
[----:B------:R-:W-:-:S00]  /*25a0*/  NOP ;  /* 0x0000000000007918 */ /* 0x000fc00000000000 */
[----:B------:R-:W-:-:S00]  /*25b0*/  NOP ;  /* 0x0000000000007918 */ /* 0x000fc00000000000 */
[----:B------:R-:W-:-:S00]  /*25c0*/  NOP ;  /* 0x0000000000007918 */ /* 0x000fc00000000000 */
[----:B------:R-:W-:-:S00]  /*25d0*/  NOP ;  /* 0x0000000000007918 */ /* 0x000fc00000000000 */
[----:B------:R-:W-:-:S00]  /*25e0*/  NOP ;  /* 0x0000000000007918 */ /* 0x000fc00000000000 */
[----:B------:R-:W-:-:S00]  /*25f0*/  NOP ;  /* 0x0000000000007918 */ /* 0x000fc00000000000 */
.L_x_250:


//--------------------- .text._ZN3cub18CUB_300001_SM_10006detail6reduce18DeviceReduceKernelINS2_10policy_hubIdyN4cuda3std3__44plusIdEEE10Policy1000EN6thrust24THRUST_300001_SM_1000_NS10device_ptrIdEEyS9_dNS7_10__identityEEEvT0_PT3_T1_NS0_13GridEvenShareISK_EET2_T4_ --------------------------
	.section	.text._ZN3cub18CUB_300001_SM_10006detail6reduce18DeviceReduceKernelINS2_10policy_hubIdyN4cuda3std3__44plusIdEEE10Policy1000EN6thrust24THRUST_300001_SM_1000_NS10device_ptrIdEEyS9_dNS7_10__identityEEEvT0_PT3_T1_NS0_13GridEvenShareISK_EET2_T4_,"ax",@progbits
	.align	128
        .global         _ZN3cub18CUB_300001_SM_10006detail6reduce18DeviceReduceKernelINS2_10policy_hubIdyN4cuda3std3__44plusIdEEE10Policy1000EN6thrust24THRUST_300001_SM_1000_NS10device_ptrIdEEyS9_dNS7_10__identityEEEvT0_PT3_T1_NS0_13GridEvenShareISK_EET2_T4_
        .type           _ZN3cub18CUB_300001_SM_10006detail6reduce18DeviceReduceKernelINS2_10policy_hubIdyN4cuda3std3__44plusIdEEE10Policy1000EN6thrust24THRUST_300001_SM_1000_NS10device_ptrIdEEyS9_dNS7_10__identityEEEvT0_PT3_T1_NS0_13GridEvenShareISK_EET2_T4_,@function
        .size           _ZN3cub18CUB_300001_SM_10006detail6reduce18DeviceReduceKernelINS2_10policy_hubIdyN4cuda3std3__44plusIdEEE10Policy1000EN6thrust24THRUST_300001_SM_1000_NS10device_ptrIdEEyS9_dNS7_10__identityEEEvT0_PT3_T1_NS0_13GridEvenShareISK_EET2_T4_,(.L_x_251 - _ZN3cub18CUB_300001_SM_10006detail6reduce18DeviceReduceKernelINS2_10policy_hubIdyN4cuda3std3__44plusIdEEE10Policy1000EN6thrust24THRUST_300001_SM_1000_NS10device_ptrIdEEyS9_dNS7_10__identityEEEvT0_PT3_T1_NS0_13GridEvenShareISK_EET2_T4_)
        .other          _ZN3cub18CUB_300001_SM_10006detail6reduce18DeviceReduceKernelINS2_10policy_hubIdyN4cuda3std3__44plusIdEEE10Policy1000EN6thrust24THRUST_300001_SM_1000_NS10device_ptrIdEEyS9_dNS7_10__identityEEEvT0_PT3_T1_NS0_13GridEvenShareISK_EET2_T4_,@"STO_CUDA_ENTRY STV_DEFAULT"
_ZN3cub18CUB_300001_SM_10006detail6reduce18DeviceReduceKernelINS2_10policy_hubIdyN4cuda3std3__44plusIdEEE10Policy1000EN6thrust24THRUST_300001_SM_1000_NS10device_ptrIdEEyS9_dNS7_10__identityEEEvT0_PT3_T1_NS0_13GridEvenShareISK_EET2_T4_:
.text._ZN3cub18CUB_300001_SM_10006detail6reduce18DeviceReduceKernelINS2_10policy_hubIdyN4cuda3std3__44plusIdEEE10Policy1000EN6thrust24THRUST_300001_SM_1000_NS10device_ptrIdEEyS9_dNS7_10__identityEEEvT0_PT3_T1_NS0_13GridEvenShareISK_EET2_T4_:
[----:B------:R-:W-:Y:S08]  /*0000*/  LDC R1, c[0x0][0x37c] ;  /* 0x0000df00ff017b82 */ /* 0x000ff00000000800 */
[----:B------:R-:W0:Y:S01]  /*0010*/  S2UR UR18, SR_CTAID.X ;  /* 0x00000000001279c3 */ /* 0x000e220000002500 */
[----:B------:R-:W1:Y:S01]  /*0020*/  LDCU.64 UR4, c[0x0][0x3b8] ;  /* 0x00007700ff0477ac */ /* 0x000e620008000a00 */
[----:B------:R-:W-:Y:S01]  /*0030*/  BSSY.RECONVERGENT B0, `(.L_x_30) ;  /* 0x0000277000007945 */ /* 0x000fe20003800200 */
[----:B------:R-:W2:Y:S01]  /*0040*/  LDCU UR11, c[0x0][0x3c0] ;  /* 0x00007800ff0b77ac */ /* 0x000ea20008000800 */
[----:B------:R-:W3:Y:S01]  /*0050*/  LDCU.64 UR16, c[0x0][0x358] ;  /* 0x00006b00ff1077ac */ /* 0x000ee20008000a00 */
[----:B-1----:R-:W-:-:S02]  /*0060*/  IMAD.U32 R12, RZ, RZ, UR4 ;  /* 0x00000004ff0c7e24 */ /* 0x002fc4000f8e00ff */
[----:B------:R-:W-:Y:S01]  /*0070*/  IMAD.U32 R3, RZ, RZ, UR5 ;  /* 0x00000005ff037e24 */ /* 0x000fe2000f8e00ff */
[----:B--2---:R-:W-:Y:S02]  /*0080*/  UIMAD UR5, UR11, 0xe00, URZ ;  /* 0x00000e000b0578a4 */ /* 0x004fe4000f8e02ff */
[----:B0-----:R-:W-:Y:S02]  /*0090*/  UIMAD UR9, UR18, 0xe00, URZ ;  /* 0x00000e00120978a4 */ /* 0x001fe4000f8e02ff */
[----:B------:R-:W-:-:S04]  /*00a0*/  USHF.R.S32.HI UR4, URZ, 0x1f, UR5 ;  /* 0x0000001fff047899 */ /* 0x000fc80008011405 */
[----:B------:R-:W-:-:S04]  /*00b0*/  IADD3 R13, P1, PT, R12, -UR9, RZ ;  /* 0x800000090c0d7c10 */ /* 0x000fc8000ff3e0ff */
[----:B------:R-:W-:Y:S02]  /*00c0*/  ISETP.GT.U32.AND P0, PT, R13, 0xdff, PT ;  /* 0x00000dff0d00780c */ /* 0x000fe40003f04070 */
[----:B------:R-:W-:-:S04]  /*00d0*/  IADD3.X R2, PT, PT, R3, -0x1, RZ, P1, !PT ;  /* 0xffffffff03027810 */ /* 0x000fc80000ffe4ff */
[----:B------:R-:W-:-:S13]  /*00e0*/  ISETP.GT.U32.AND.EX P0, PT, R2, RZ, PT, P0 ;  /* 0x000000ff0200720c */ /* 0x000fda0003f04100 */
[----:B---3--:R-:W-:Y:S05]  /*00f0*/  @P0 BRA `(.L_x_31) ;  /* 0x0000001400280947 */ /* 0x008fea0003800000 */
[----:B------:R-:W0:Y:S01]  /*0100*/  S2R R0, SR_TID.X ;  /* 0x0000000000007919 */ /* 0x000e220000002100 */
[----:B------:R-:W-:Y:S01]  /*0110*/  VIADD R3, R12, -UR9 ;  /* 0x800000090c037c36 */ /* 0x000fe20008000000 */
[----:B------:R-:W-:Y:S01]  /*0120*/  BSSY.RECONVERGENT B1, `(.L_x_32) ;  /* 0x000000a000017945 */ /* 0x000fe20003800200 */
[----:B------:R-:W-:-:S03]  /*0130*/  CS2R R8, SRZ ;  /* 0x0000000000087805 */ /* 0x000fc6000001ff00 */
[----:B0-----:R-:W-:Y:S01]  /*0140*/  ISETP.GE.AND P0, PT, R0, R3, PT ;  /* 0x000000030000720c */ /* 0x001fe20003f06270 */
[----:B------:R-:W-:-:S12]  /*0150*/  IMAD.MOV.U32 R2, RZ, RZ, R0 ;  /* 0x000000ffff027224 */ /* 0x000fd800078e0000 */
[----:B------:R-:W-:Y:S05]  /*0160*/  @P0 BRA `(.L_x_33) ;  /* 0x0000000000140947 */ /* 0x000fea0003800000 */
[----:B------:R-:W0:Y:S01]  /*0170*/  LDC.64 R8, c[0x0][0x380] ;  /* 0x0000e000ff087b82 */ /* 0x000e220000000a00 */
[----:B------:R-:W-:-:S04]  /*0180*/  VIADD R5, R0, UR9 ;  /* 0x0000000900057c36 */ /* 0x000fc80008000000 */
[----:B0-----:R-:W-:-:S06]  /*0190*/  IMAD.WIDE.U32 R8, R5, 0x8, R8 ;  /* 0x0000000805087825 */ /* 0x001fcc00078e0008 */
[----:B------:R-:W5:Y:S01]  /*01a0*/  LDG.E.64 R8, desc[UR16][R8.64] ;  /* 0x0000001008087981 */ /* 0x000f62000c1e1b00 */
[----:B------:R-:W-:-:S07]  /*01b0*/  VIADD R2, R0, 0x200 ;  /* 0x0000020000027836 */ /* 0x000fce0000000000 */
.L_x_33:
[----:B------:R-:W-:Y:S05]  /*01c0*/  BSYNC.RECONVERGENT B1 ;  /* 0x0000000000017941 */ /* 0x000fea0003800200 */
.L_x_32:
[----:B------:R-:W-:Y:S01]  /*01d0*/  ISETP.GE.AND P0, PT, R2, R3, PT ;  /* 0x000000030200720c */ /* 0x000fe20003f06270 */
[----:B------:R-:W-:-:S12]  /*01e0*/  BSSY.RECONVERGENT B1, `(.L_x_34) ;  /* 0x0000078000017945 */ /* 0x000fd80003800200 */
[----:B------:R-:W-:Y:S05]  /*01f0*/  @P0 BRA `(.L_x_35) ;  /* 0x0000000400d80947 */ /* 0x000fea0003800000 */
[----:B------:R-:W-:Y:S01]  /*0200*/  LOP3.LUT R5, RZ, R2, RZ, 0x33, !PT ;  /* 0x00000002ff057212 */ /* 0x000fe200078e33ff */
[----:B------:R-:W-:Y:S03]  /*0210*/  BSSY.RECONVERGENT B2, `(.L_x_36) ;  /* 0x0000036000027945 */ /* 0x000fe60003800200 */
[----:B------:R-:W-:-:S04]  /*0220*/  IADD3 R12, PT, PT, R12, -UR9, R5 ;  /* 0x800000090c0c7c10 */ /* 0x000fc8000fffe005 */
[C---:B------:R-:W-:Y:S02]  /*0230*/  ISETP.GE.U32.AND P1, PT, R12.reuse, 0x1e00, PT ;  /* 0x00001e000c00780c */ /* 0x040fe40003f26070 */
[----:B------:R-:W-:-:S04]  /*0240*/  LEA.HI R4, R12, 0x1, RZ, 0x17 ;  /* 0x000000010c047811 */ /* 0x000fc800078fb8ff */
[----:B------:R-:W-:-:S04]  /*0250*/  LOP3.LUT R5, R4, 0xf, RZ, 0xc0, !PT ;  /* 0x0000000f04057812 */ /* 0x000fc800078ec0ff */
[----:B------:R-:W-:-:S03]  /*0260*/  ISETP.NE.AND P0, PT, R5, RZ, PT ;  /* 0x000000ff0500720c */ /* 0x000fc60003f05270 */
[----:B------:R-:W-:Y:S10]  /*0270*/  @!P1 BRA `(.L_x_37) ;  /* 0x0000000000bc9947 */ /* 0x000ff40003800000 */
[----:B------:R-:W0:Y:S01]  /*0280*/  LDCU.64 UR4, c[0x0][0x380] ;  /* 0x00007000ff0477ac */ /* 0x000e220008000a00 */
[----:B------:R-:W-:Y:S01]  /*0290*/  IMAD.WIDE.U32 R6, R2, 0x8, RZ ;  /* 0x0000000802067825 */ /* 0x000fe200078e00ff */
[----:B------:R-:W-:-:S03]  /*02a0*/  LOP3.LUT R26, R4, 0xfffff0, RZ, 0xc0, !PT ;  /* 0x00fffff0041a7812 */ /* 0x000fc600078ec0ff */
[----:B------:R-:W-:Y:S02]  /*02b0*/  IMAD.U32 R11, RZ, RZ, UR18 ;  /* 0x00000012ff0b7e24 */ /* 0x000fe4000f8e00ff */
[----:B------:R-:W-:Y:S02]  /*02c0*/  IMAD.MOV R26, RZ, RZ, -R26 ;  /* 0x000000ffff1a7224 */ /* 0x000fe400078e0a1a */
[----:B------:R-:W-:-:S03]  /*02d0*/  IMAD.WIDE.U32 R6, R11, 0x7000, R6 ;  /* 0x000070000b067825 */ /* 0x000fc600078e0006 */
[----:B0-----:R-:W-:-:S04]  /*02e0*/  IADD3 R6, P1, PT, R6, UR4, RZ ;  /* 0x0000000406067c10 */ /* 0x001fc8000ff3e0ff */
[----:B------:R-:W-:-:S04]  /*02f0*/  IADD3 R6, P2, PT, R6, 0x8000, RZ ;  /* 0x0000800006067810 */ /* 0x000fc80007f5e0ff */
[----:B------:R-:W-:-:S09]  /*0300*/  IADD3.X R7, PT, PT, RZ, UR5, R7, P2, P1 ;  /* 0x00000005ff077c10 */ /* 0x000fd200097e2407 */
.L_x_38:
[----:B------:R-:W2:Y:S04]  /*0310*/  LDG.E.64 R10, desc[UR16][R6.64+-0x8000] ;  /* 0xff800010060a7981 */ /* 0x000ea8000c1e1b00 */
[----:B------:R-:W3:Y:S04]  /*0320*/  LDG.E.64 R12, desc[UR16][R6.64+-0x7000] ;  /* 0xff900010060c7981 */ /* 0x000ee8000c1e1b00 */
[----:B------:R-:W4:Y:S04]  /*0330*/  LDG.E.64 R14, desc[UR16][R6.64+-0x6000] ;  /* 0xffa00010060e7981 */ /* 0x000f28000c1e1b00 */
[----:B------:R-:W4:Y:S04]  /*0340*/  LDG.E.64 R16, desc[UR16][R6.64+-0x5000] ;  /* 0xffb0001006107981 */ /* 0x000f28000c1e1b00 */
[----:B------:R-:W4:Y:S04]  /*0350*/  LDG.E.64 R18, desc[UR16][R6.64+-0x4000] ;  /* 0xffc0001006127981 */ /* 0x000f28000c1e1b00 */
[----:B------:R-:W4:Y:S04]  /*0360*/  LDG.E.64 R20, desc[UR16][R6.64+-0x3000] ;  /* 0xffd0001006147981 */ /* 0x000f28000c1e1b00 */
[----:B------:R-:W4:Y:S04]  /*0370*/  LDG.E.64 R24, desc[UR16][R6.64+-0x2000] ;  /* 0xffe0001006187981 */ /* 0x000f28000c1e1b00 */
[----:B------:R-:W4:Y:S01]  /*0380*/  LDG.E.64 R22, desc[UR16][R6.64+-0x1000] ;  /* 0xfff0001006167981 */ /* 0x000f22000c1e1b00 */
[----:B--2--5:R-:W-:-:S03]  /*0390*/  DADD R10, R10, R8 ;  /* 0x000000000a0a7229 */ /* 0x024fc60000000008 */
[----:B------:R-:W2:Y:S05]  /*03a0*/  LDG.E.64 R8, desc[UR16][R6.64] ;  /* 0x0000001006087981 */ /* 0x000eaa000c1e1b00 */
[----:B---3--:R-:W-:Y:S02]  /*03b0*/  DADD R12, R10, R12 ;  /* 0x000000000a0c7229 */ /* 0x008fe4000000000c */
[----:B------:R-:W3:Y:S06]  /*03c0*/  LDG.E.64 R10, desc[UR16][R6.64+0x1000] ;  /* 0x00100010060a7981 */ /* 0x000eec000c1e1b00 */
[----:B----4-:R-:W-:-:S02]  /*03d0*/  DADD R14, R12, R14 ;  /* 0x000000000c0e7229 */ /* 0x010fc4000000000e */
[----:B------:R-:W4:Y:S06]  /*03e0*/  LDG.E.64 R12, desc[UR16][R6.64+0x2000] ;  /* 0x00200010060c7981 */ /* 0x000f2c000c1e1b00 */
[----:B------:R-:W-:Y:S02]  /*03f0*/  DADD R16, R14, R16 ;  /* 0x000000000e107229 */ /* 0x000fe40000000010 */
[----:B------:R-:W4:Y:S06]  /*0400*/  LDG.E.64 R14, desc[UR16][R6.64+0x3000] ;  /* 0x00300010060e7981 */ /* 0x000f2c000c1e1b00 */
[----:B------:R-:W-:-:S02]  /*0410*/  DADD R18, R16, R18 ;  /* 0x0000000010127229 */ /* 0x000fc40000000012 */
[----:B------:R-:W4:Y:S06]  /*0420*/  LDG.E.64 R16, desc[UR16][R6.64+0x4000] ;  /* 0x0040001006107981 */ /* 0x000f2c000c1e1b00 */
[----:B------:R-:W-:Y:S02]  /*0430*/  DADD R20, R18, R20 ;  /* 0x0000000012147229 */ /* 0x000fe40000000014 */
[----:B------:R-:W4:Y:S06]  /*0440*/  LDG.E.64 R18, desc[UR16][R6.64+0x5000] ;  /* 0x0050001006127981 */ /* 0x000f2c000c1e1b00 */
[----:B------:R-:W-:-:S02]  /*0450*/  DADD R24, R20, R24 ;  /* 0x0000000014187229 */ /* 0x000fc40000000018 */
[----:B------:R-:W4:Y:S06]  /*0460*/  LDG.E.64 R20, desc[UR16][R6.64+0x6000] ;  /* 0x0060001006147981 */ /* 0x000f2c000c1e1b00 */
[----:B------:R-:W-:Y:S02]  /*0470*/  DADD R22, R24, R22 ;  /* 0x0000000018167229 */ /* 0x000fe40000000016 */
[----:B------:R0:W4:Y:S01]  /*0480*/  LDG.E.64 R24, desc[UR16][R6.64+0x7000] ;  /* 0x0070001006187981 */ /* 0x000122000c1e1b00 */
[----:B------:R-:W-:Y:S02]  /*0490*/  VIADD R26, R26, 0x10 ;  /* 0x000000101a1a7836 */ /* 0x000fe40000000000 */
[----:B------:R-:W-:-:S03]  /*04a0*/  VIADD R2, R2, 0x2000 ;  /* 0x0000200002027836 */ /* 0x000fc60000000000 */
[----:B------:R-:W-:Y:S02]  /*04b0*/  ISETP.NE.AND P1, PT, R26, RZ, PT ;  /* 0x000000ff1a00720c */ /* 0x000fe40003f25270 */
[----:B0-----:R-:W-:-:S05]  /*04c0*/  IADD3 R6, P2, PT, R6, 0x10000, RZ ;  /* 0x0001000006067810 */ /* 0x001fca0007f5e0ff */
[----:B------:R-:W-:Y:S01]  /*04d0*/  IMAD.X R7, RZ, RZ, R7, P2 ;  /* 0x000000ffff077224 */ /* 0x000fe200010e0607 */
[----:B--2---:R-:W-:-:S08]  /*04e0*/  DADD R8, R22, R8 ;  /* 0x0000000016087229 */ /* 0x004fd00000000008 */
[----:B---3--:R-:W-:-:S08]  /*04f0*/  DADD R8, R8, R10 ;  /* 0x0000000008087229 */ /* 0x008fd0000000000a */
[----:B----4-:R-:W-:-:S08]  /*0500*/  DADD R8, R8, R12 ;  /* 0x0000000008087229 */ /* 0x010fd0000000000c */
[----:B------:R-:W-:-:S08]  /*0510*/  DADD R8, R8, R14 ;  /* 0x0000000008087229 */ /* 0x000fd0000000000e */
[----:B------:R-:W-:-:S08]  /*0520*/  DADD R8, R8, R16 ;  /* 0x0000000008087229 */ /* 0x000fd00000000010 */
[----:B------:R-:W-:-:S08]  /*0530*/  DADD R8, R8, R18 ;  /* 0x0000000008087229 */ /* 0x000fd00000000012 */
[----:B------:R-:W-:-:S08]  /*0540*/  DADD R8, R8, R20 ;  /* 0x0000000008087229 */ /* 0x000fd00000000014 */
[----:B------:R-:W-:Y:S01]  /*0550*/  DADD R8, R8, R24 ;  /* 0x0000000008087229 */ /* 0x000fe20000000018 */
[----:B------:R-:W-:Y:S10]  /*0560*/  @P1 BRA `(.L_x_38) ;  /* 0xfffffffc00681947 */ /* 0x000ff4000383ffff */
.L_x_37:
[----:B------:R-:W-:Y:S05]  /*0570*/  BSYNC.RECONVERGENT B2 ;  /* 0x0000000000027941 */ /* 0x000fea0003800200 */
.L_x_36:
[----:B------:R-:W-:Y:S05]  /*0580*/  @!P0 BRA `(.L_x_35) ;  /* 0x0000000000f48947 */ /* 0x000fea0003800000 */
[----:B------:R-:W-:Y:S01]  /*0590*/  ISETP.GE.U32.AND P1, PT, R5, 0x8, PT ;  /* 0x000000080500780c */ /* 0x000fe20003f26070 */
[----:B------:R-:W-:Y:S01]  /*05a0*/  BSSY.RECONVERGENT B2, `(.L_x_39) ;  /* 0x000001a000027945 */ /* 0x000fe20003800200 */
[----:B------:R-:W-:-:S04]  /*05b0*/  LOP3.LUT R26, R4, 0x7, RZ, 0xc0, !PT ;  /* 0x00000007041a7812 */ /* 0x000fc800078ec0ff */
[----:B------:R-:W-:-:S07]  /*05c0*/  ISETP.NE.AND P0, PT, R26, RZ, PT ;  /* 0x000000ff1a00720c */ /* 0x000fce0003f05270 */
[----:B------:R-:W-:Y:S06]  /*05d0*/  @!P1 BRA `(.L_x_40) ;  /* 0x0000000000589947 */ /* 0x000fec0003800000 */
[----:B------:R-:W0:Y:S01]  /*05e0*/  LDCU.64 UR4, c[0x0][0x380] ;  /* 0x00007000ff0477ac */ /* 0x000e220008000a00 */
[----:B------:R-:W-:-:S04]  /*05f0*/  IADD3 R5, P1, PT, R2, UR9, RZ ;  /* 0x0000000902057c10 */ /* 0x000fc8000ff3e0ff */
[----:B------:R-:W-:Y:S02]  /*0600*/  LEA.HI.X.SX32 R6, R2, RZ, 0x1, P1 ;  /* 0x000000ff02067211 */ /* 0x000fe400008f0eff */
[----:B0-----:R-:W-:-:S04]  /*0610*/  LEA R24, P1, R5, UR4, 0x3 ;  /* 0x0000000405187c11 */ /* 0x001fc8000f8218ff */
[----:B------:R-:W-:-:S05]  /*0620*/  LEA.HI.X R25, R5, UR5, R6, 0x3, P1 ;  /* 0x0000000505197c11 */ /* 0x000fca00088f1c06 */
        /* <DEDUP_REMOVED lines=17> */
.L_x_40:
[----:B------:R-:W-:Y:S05]  /*0740*/  BSYNC.RECONVERGENT B2 ;  /* 0x0000000000027941 */ /* 0x000fea0003800200 */
.L_x_39:
        /* <DEDUP_REMOVED lines=14> */
[----:B------:R-:W4:Y:S01]  /*0830*/  LDG.E.64 R14, desc[UR16][R4.64+0x3000] ;  /* 0x00300010040e7981 */ /* 0x000f22000c1e1b00 */
[----:B------:R-:W-:Y:S01]  /*0840*/  VIADD R2, R2, 0x800 ;  /* 0x0000080002027836 */ /* 0x000fe20000000000 */
[----:B--2--5:R-:W-:-:S08]  /*0850*/  DADD R6, R8, R6 ;  /* 0x0000000008067229 */ /* 0x024fd00000000006 */
[----:B---3--:R-:W-:-:S08]  /*0860*/  DADD R6, R6, R10 ;  /* 0x0000000006067229 */ /* 0x008fd0000000000a */
[----:B----4-:R-:W-:-:S08]  /*0870*/  DADD R6, R6, R12 ;  /* 0x0000000006067229 */ /* 0x010fd0000000000c */
[----:B------:R-:W-:-:S11]  /*0880*/  DADD R8, R6, R14 ;  /* 0x0000000006087229 */ /* 0x000fd6000000000e */
.L_x_42:
[----:B------:R-:W-:Y:S05]  /*0890*/  BSYNC.RECONVERGENT B2 ;  /* 0x0000000000027941 */ /* 0x000fea0003800200 */
.L_x_41:
[----:B------:R-:W-:Y:S05]  /*08a0*/  @!P0 BRA `(.L_x_35) ;  /* 0x00000000002c8947 */ /* 0x000fea0003800000 */
[----:B------:R-:W0:Y:S01]  /*08b0*/  LDC.64 R4, c[0x0][0x380] ;  /* 0x0000e000ff047b82 */ /* 0x000e220000000a00 */
[----:B------:R-:W-:Y:S02]  /*08c0*/  IMAD.U32 R7, RZ, RZ, UR18 ;  /* 0x00000012ff077e24 */ /* 0x000fe4000f8e00ff */
[----:B------:R-:W-:Y:S02]  /*08d0*/  IMAD.MOV R10, RZ, RZ, -R16 ;  /* 0x000000ffff0a7224 */ /* 0x000fe400078e0a10 */
[----:B0-----:R-:W-:-:S07]  /*08e0*/  IMAD.WIDE.U32 R4, R7, 0x7000, R4 ;  /* 0x0000700007047825 */ /* 0x001fce00078e0004 */
.L_x_43:
[----:B------:R-:W-:-:S06]  /*08f0*/  IMAD.WIDE R6, R2, 0x8, R4 ;  /* 0x0000000802067825 */ /* 0x000fcc00078e0204 */
[----:B------:R-:W2:Y:S01]  /*0900*/  LDG.E.64 R6, desc[UR16][R6.64] ;  /* 0x0000001006067981 */ /* 0x000ea2000c1e1b00 */
[----:B------:R-:W-:Y:S02]  /*0910*/  VIADD R10, R10, 0x1 ;  /* 0x000000010a0a7836 */ /* 0x000fe40000000000 */
[----:B------:R-:W-:-:S03]  /*0920*/  VIADD R2, R2, 0x200 ;  /* 0x0000020002027836 */ /* 0x000fc60000000000 */
[----:B------:R-:W-:Y:S01]  /*0930*/  ISETP.NE.AND P0, PT, R10, RZ, PT ;  /* 0x000000ff0a00720c */ /* 0x000fe20003f05270 */
[----:B--2--5:R-:W-:-:S12]  /*0940*/  DADD R8, R6, R8 ;  /* 0x0000000006087229 */ /* 0x024fd80000000008 */
[----:B------:R-:W-:Y:S05]  /*0950*/  @P0 BRA `(.L_x_43) ;  /* 0xfffffffc00e40947 */ /* 0x000fea000383ffff */
.L_x_35:
[----:B------:R-:W-:Y:S05]  /*0960*/  BSYNC.RECONVERGENT B1 ;  /* 0x0000000000017941 */ /* 0x000fea0003800200 */
.L_x_34:
        /* <DEDUP_REMOVED lines=12> */
[----:B------:R-:W-:-:S03]  /*0a30*/  @!P1 SHF.R.U32.HI R3, RZ, 0x2, R0 ;  /* 0x00000002ff039819 */ /* 0x000fc60000011600 */
[----:B------:R-:W0:Y:S01]  /*0a40*/  SHFL.DOWN PT, R5, R7, 0x2, 0x1f ;  /* 0x08401f0007057f89 */ /* 0x000e2200000e0000 */
[----:B------:R-:W-:Y:S01]  /*0a50*/  @!P1 LOP3.LUT R3, R3, 0xf8, RZ, 0xc0, !PT ;  /* 0x000000f803039812 */ /* 0x000fe200078ec0ff */
        /* <DEDUP_REMOVED lines=14> */
[----:B-1----:R-:W-:-:S05]  /*0b40*/  @!P1 LEA R10, R13, R10, 0x18 ;  /* 0x0000000a0d0a9211 */ /* 0x002fca00078ec0ff */
[----:B------:R-:W-:Y:S01]  /*0b50*/  @!P1 IMAD.IADD R3, R3, 0x1, R10 ;  /* 0x0000000103039824 */ /* 0x000fe200078e020a */
[----:B0-----:R-:W-:-:S10]  /*0b60*/  DADD R4, R4, R8 ;  /* 0x0000000004047229 */ /* 0x001fd40000000008 */
[----:B------:R-:W-:Y:S02]  /*0b70*/  FSEL R6, R8, R4, P0 ;  /* 0x0000000408067208 */ /* 0x000fe40000000000 */
[----:B------:R-:W-:Y:S02]  /*0b80*/  FSEL R7, R9, R5, P0 ;  /* 0x0000000509077208 */ /* 0x000fe40000000000 */
[----:B------:R-:W-:Y:S01]  /*0b90*/  ISETP.NE.AND P0, PT, R0, RZ, PT ;  /* 0x000000ff0000720c */ /* 0x000fe20003f05270 */
[----:B------:R-:W-:Y:S04]  /*0ba0*/  SHFL.DOWN PT, R4, R6, 0x10, 0x1f ;  /* 0x0a001f0006047f89 */ /* 0x000fe800000e0000 */
[----:B------:R-:W0:Y:S02]  /*0bb0*/  SHFL.DOWN PT, R5, R7, 0x10, 0x1f ;  /* 0x0a001f0007057f89 */ /* 0x000e2400000e0000 */
        /* <DEDUP_REMOVED lines=10> */
[----:B--2---:R-:W0:Y:S04]  /*0c60*/  LDS.64 R2, [UR4+0x18] ;  /* 0x00001804ff027984 */ /* 0x004e280008000a00 */
        /* <DEDUP_REMOVED lines=23> */
.L_x_44:
[----:B------:R-:W-:-:S05]  /*0de0*/  LOP3.LUT R2, R0, 0x3e0, RZ, 0xc0, !PT ;  /* 0x000003e000027812 */ /* 0x000fca00078ec0ff */
[----:B------:R-:W-:Y:S01]  /*0df0*/  VIADD R4, R2, 0x20 ;  /* 0x0000002002047836 */ /* 0x000fe20000000000 */
[----:B------:R-:W-:-:S04]  /*0e00*/  LOP3.LUT R2, RZ, R2, RZ, 0x33, !PT ;  /* 0x00000002ff027212 */ /* 0x000fc800078e33ff */
[----:B------:R-:W-:Y:S01]  /*0e10*/  ISETP.GT.AND P0, PT, R4, R3, PT ;  /* 0x000000030400720c */ /* 0x000fe20003f04270 */
[----:B------:R-:W-:-:S05]  /*0e20*/  IMAD.IADD R2, R3, 0x1, R2 ;  /* 0x0000000103027824 */ /* 0x000fca00078e0202 */
[----:B------:R-:W-:Y:S02]  /*0e30*/  SEL R5, R2, 0x1f, P0 ;  /* 0x0000001f02057807 */ /* 0x000fe40000000000 */
[----:B------:R-:W0:Y:S03]  /*0e40*/  S2R R2, SR_LANEID ;  /* 0x0000000000027919 */ /* 0x000e260000000000 */
[----:B-----5:R-:W-:Y:S04]  /*0e50*/  SHFL.DOWN PT, R6, R8, 0x1, R5 ;  /* 0x0820000008067989 */ /* 0x020fe800000e0005 */
[----:B------:R-:W1:Y:S02]  /*0e60*/  SHFL.DOWN PT, R7, R9, 0x1, R5 ;  /* 0x0820000009077989 */ /* 0x000e6400000e0005 */
[----:B-1----:R-:W-:Y:S01]  /*0e70*/  DADD R6, R6, R8 ;  /* 0x0000000006067229 */ /* 0x002fe20000000008 */
[C---:B0-----:R-:W-:Y:S01]  /*0e80*/  ISETP.GE.AND P0, PT, R2.reuse, R5, PT ;  /* 0x000000050200720c */ /* 0x041fe20003f06270 */
[C---:B------:R-:W-:Y:S01]  /*0e90*/  VIADD R4, R2.reuse, 0x2 ;  /* 0x0000000202047836 */ /* 0x040fe20000000000 */
[----:B------:R-:W-:-:S07]  /*0ea0*/  ISETP.NE.AND P1, PT, R2, RZ, PT ;  /* 0x000000ff0200720c */ /* 0x000fce0003f25270 */
[----:B------:R-:W-:Y:S02]  /*0eb0*/  FSEL R10, R6, R8, !P0 ;  /* 0x00000008060a7208 */ /* 0x000fe40004000000 */
[----:B------:R-:W-:Y:S02]  /*0ec0*/  FSEL R11, R7, R9, !P0 ;  /* 0x00000009070b7208 */ /* 0x000fe40004000000 */
[----:B------:R-:W-:Y:S01]  /*0ed0*/  ISETP.GT.AND P0, PT, R4, R5, PT ;  /* 0x000000050400720c */ /* 0x000fe20003f04270 */
[----:B------:R-:W-:Y:S01]  /*0ee0*/  SHFL.DOWN PT, R6, R10, 0x2, R5 ;  /* 0x084000000a067989 */ /* 0x000fe200000e0005 */
[----:B------:R-:W-:-:S03]  /*0ef0*/  VIADD R4, R2, 0x4 ;  /* 0x0000000402047836 */ /* 0x000fc60000000000 */
[----:B------:R-:W0:Y:S02]  /*0f00*/  SHFL.DOWN PT, R7, R11, 0x2, R5 ;  /* 0x084000000b077989 */ /* 0x000e2400000e0005 */
[----:B0-----:R-:W-:-:S10]  /*0f10*/  DADD R6, R6, R10 ;  /* 0x0000000006067229 */ /* 0x001fd4000000000a */
[----:B------:R-:W-:Y:S02]  /*0f20*/  FSEL R12, R10, R6, P0 ;  /* 0x000000060a0c7208 */ /* 0x000fe40000000000 */
[----:B------:R-:W-:Y:S02]  /*0f30*/  FSEL R13, R11, R7, P0 ;  /* 0x000000070b0d7208 */ /* 0x000fe40000000000 */
[----:B------:R-:W-:Y:S01]  /*0f40*/  ISETP.GT.AND P0, PT, R4, R5, PT ;  /* 0x000000050400720c */ /* 0x000fe20003f04270 */
[----:B------:R-:W-:Y:S01]  /*0f50*/  SHFL.DOWN PT, R6, R12, 0x4, R5 ;  /* 0x088000000c067989 */ /* 0x000fe200000e0005 */
[C---:B------:R-:W-:Y:S02]  /*0f60*/  VIADD R4, R2.reuse, 0x8 ;  /* 0x0000000802047836 */ /* 0x040fe40000000000 */
[----:B------:R-:W-:Y:S01]  /*0f70*/  VIADD R2, R2, 0x10 ;  /* 0x0000001002027836 */ /* 0x000fe20000000000 */
[----:B------:R-:W0:Y:S02]  /*0f80*/  SHFL.DOWN PT, R7, R13, 0x4, R5 ;  /* 0x088000000d077989 */ /* 0x000e2400000e0005 */
[----:B0-----:R-:W-:-:S10]  /*0f90*/  DADD R6, R6, R12 ;  /* 0x0000000006067229 */ /* 0x001fd4000000000c */
[----:B------:R-:W-:Y:S02]  /*0fa0*/  FSEL R8, R12, R6, P0 ;  /* 0x000000060c087208 */ /* 0x000fe40000000000 */
[----:B------:R-:W-:Y:S02]  /*0fb0*/  FSEL R9, R13, R7, P0 ;  /* 0x000000070d097208 */ /* 0x000fe40000000000 */
[----:B------:R-:W-:Y:S01]  /*0fc0*/  ISETP.GT.AND P0, PT, R4, R5, PT ;  /* 0x000000050400720c */ /* 0x000fe20003f04270 */
[----:B------:R-:W-:Y:S01]  /*0fd0*/  SHFL.DOWN PT, R6, R8, 0x8, R5 ;  /* 0x0900000008067989 */ /* 0x000fe200000e0005 */
[----:B------:R-:W-:-:S03]  /*0fe0*/  @!P1 SHF.R.U32.HI R4, RZ, 0x2, R0 ;  /* 0x00000002ff049819 */ /* 0x000fc60000011600 */
[----:B------:R-:W0:Y:S01]  /*0ff0*/  SHFL.DOWN PT, R7, R9, 0x8, R5 ;  /* 0x0900000009077989 */ /* 0x000e2200000e0005 */
[----:B------:R-:W-:Y:S01]  /*1000*/  @!P1 LOP3.LUT R4, R4, 0xf8, RZ, 0xc0, !PT ;  /* 0x000000f804049812 */ /* 0x000fe200078ec0ff */
[----:B------:R-:W1:Y:S01]  /*1010*/  @!P1 S2R R13, SR_CgaCtaId ;  /* 0x00000000000d9919 */ /* 0x000e620000008800 */
[----:B0-----:R-:W-:-:S10]  /*1020*/  DADD R6, R6, R8 ;  /* 0x0000000006067229 */ /* 0x001fd40000000008 */
[----:B------:R-:W-:Y:S02]  /*1030*/  FSEL R10, R8, R6, P0 ;  /* 0x00000006080a7208 */ /* 0x000fe40000000000 */
[----:B------:R-:W-:Y:S02]  /*1040*/  FSEL R11, R9, R7, P0 ;  /* 0x00000007090b7208 */ /* 0x000fe40000000000 */
[----:B------:R-:W-:Y:S01]  /*1050*/  @!P1 MOV R8, 0x400 ;  /* 0x0000040000089802 */ /* 0x000fe20000000f00 */
[----:B------:R-:W-:Y:S01]  /*1060*/  SHFL.DOWN PT, R6, R10, 0x10, R5 ;  /* 0x0a0000000a067989 */ /* 0x000fe200000e0005 */
[----:B------:R-:W-:Y:S02]  /*1070*/  ISETP.GT.AND P0, PT, R2, R5, PT ;  /* 0x000000050200720c */ /* 0x000fe40003f04270 */
[----:B-1----:R-:W-:Y:S01]  /*1080*/  @!P1 LEA R13, R13, R8, 0x18 ;  /* 0x000000080d0d9211 */ /* 0x002fe200078ec0ff */
[----:B------:R-:W0:Y:S04]  /*1090*/  SHFL.DOWN PT, R7, R11, 0x10, R5 ;  /* 0x0a0000000b077989 */ /* 0x000e2800000e0005 */
[----:B------:R-:W-:Y:S01]  /*10a0*/  @!P1 IMAD.IADD R13, R4, 0x1, R13 ;  /* 0x00000001040d9824 */ /* 0x000fe200078e020d */
[----:B0-----:R-:W-:-:S10]  /*10b0*/  DADD R6, R6, R10 ;  /* 0x0000000006067229 */ /* 0x001fd4000000000a */
[----:B------:R-:W-:Y:S02]  /*10c0*/  FSEL R8, R10, R6, P0 ;  /* 0x000000060a087208 */ /* 0x000fe40000000000 */
[----:B------:R-:W-:Y:S02]  /*10d0*/  FSEL R9, R11, R7, P0 ;  /* 0x000000070b097208 */ /* 0x000fe40000000000 */
[----:B------:R-:W-:-:S03]  /*10e0*/  ISETP.NE.AND P0, PT, R0, RZ, PT ;  /* 0x000000ff0000720c */ /* 0x000fc60003f05270 */
[----:B------:R1:W-:Y:S01]  /*10f0*/  @!P1 STS.64 [R13+0x10], R8 ;  /* 0x000010080d009388 */ /* 0x0003e20000000a00 */
[----:B------:R-:W-:Y:S09]  /*1100*/  BAR.SYNC.DEFER_BLOCKING 0x0 ;  /* 0x0000000000007b1d */ /* 0x000ff20000010000 */
[----:B------:R-:W-:Y:S05]  /*1110*/  @P0 BRA `(.L_x_45) ;  /* 0x0000001400a00947 */ /* 0x000fea0003800000 */
[----:B------:R-:W0:Y:S01]  /*1120*/  S2UR UR5, SR_CgaCtaId ;  /* 0x00000000000579c3 */ /* 0x000e220000008800 */
[----:B------:R-:W-:Y:S01]  /*1130*/  UMOV UR4, 0x400 ;  /* 0x0000040000047882 */ /* 0x000fe20000000000 */
[----:B------:R-:W-:Y:S01]  /*1140*/  ISETP.GT.AND P1, PT, R3, 0x20, PT ;  /* 0x000000200300780c */ /* 0x000fe20003f24270 */
[----:B0-----:R-:W-:-:S09]  /*1150*/  ULEA UR4, UR5, UR4, 0x18 ;  /* 0x0000000405047291 */ /* 0x001fd2000f8ec0ff */
[----:B------:R-:W0:Y:S04]  /*1160*/  LDS.64 R10, [UR4+0x18] ;  /* 0x00001804ff0a7984 */ /* 0x000e280008000a00 */
[----:B------:R-:W2:Y:S01]  /*1170*/  LDS.128 R4, [UR4+0x20] ;  /* 0x00002004ff047984 */ /* 0x000ea20008000c00 */
[----:B0-----:R-:W-:-:S10]  /*1180*/  DADD R10, R8, R10 ;  /* 0x00000000080a7229 */ /* 0x001fd4000000000a */
[----:B------:R-:W-:Y:S02]  /*1190*/  FSEL R12, R10, R8, P1 ;  /* 0x000000080a0c7208 */ /* 0x000fe40000800000 */
[----:B-1----:R-:W-:Y:S02]  /*11a0*/  FSEL R13, R11, R9, P1 ;  /* 0x000000090b0d7208 */ /* 0x002fe40000800000 */
[----:B------:R-:W0:Y:S01]  /*11b0*/  LDS.128 R8, [UR4+0x30] ;  /* 0x00003004ff087984 */ /* 0x000e220008000c00 */
[----:B------:R-:W-:-:S03]  /*11c0*/  ISETP.GT.AND P1, PT, R3, 0x40, PT ;  /* 0x000000400300780c */ /* 0x000fc60003f24270 */
        /* <DEDUP_REMOVED lines=61> */
.L_x_31:
[----:B------:R-:W0:Y:S01]  /*15a0*/  S2R R0, SR_TID.X ;  /* 0x0000000000007919 */ /* 0x000e220000002100 */
[----:B------:R-:W1:Y:S01]  /*15b0*/  LDC.64 R4, c[0x0][0x380] ;  /* 0x0000e000ff047b82 */ /* 0x000e620000000a00 */
[----:B0-----:R-:W-:-:S04]  /*15c0*/  VIADD R21, R0, UR9 ;  /* 0x0000000900157c36 */ /* 0x001fc80008000000 */
[----:B-1----:R-:W-:-:S05]  /*15d0*/  IMAD.WIDE.U32 R20, R21, 0x8, R4 ;  /* 0x0000000815147825 */ /* 0x002fca00078e0004 */
[----:B------:R-:W2:Y:S04]  /*15e0*/  LDG.E.64 R14, desc[UR16][R20.64] ;  /* 0x00000010140e7981 */ /* 0x000ea8000c1e1b00 */
[----:B------:R-:W2:Y:S04]  /*15f0*/  LDG.E.64 R16, desc[UR16][R20.64+0x1000] ;  /* 0x0010001014107981 */ /* 0x000ea8000c1e1b00 */
[----:B------:R-:W3:Y:S04]  /*1600*/  LDG.E.64 R18, desc[UR16][R20.64+0x2000] ;  /* 0x0020001014127981 */ /* 0x000ee8000c1e1b00 */
[----:B------:R-:W4:Y:S04]  /*1610*/  LDG.E.64 R10, desc[UR16][R20.64+0x3000] ;  /* 0x00300010140a7981 */ /* 0x000f28000c1e1b00 */
[----:B------:R-:W5:Y:S04]  /*1620*/  LDG.E.64 R6, desc[UR16][R20.64+0x4000] ;  /* 0x0040001014067981 */ /* 0x000f68000c1e1b00 */
[----:B------:R-:W5:Y:S04]  /*1630*/  LDG.E.64 R4, desc[UR16][R20.64+0x5000] ;  /* 0x0050001014047981 */ /* 0x000f68000c1e1b00 */
[----:B------:R-:W5:Y:S01]  /*1640*/  LDG.E.64 R8, desc[UR16][R20.64+0x6000] ;  /* 0x0060001014087981 */ /* 0x000f62000c1e1b00 */
[----:B------:R-:W-:-:S04]  /*1650*/  ISETP.GE.U32.AND P0, PT, R13, UR5, PT ;  /* 0x000000050d007c0c */ /* 0x000fc8000bf06070 */
[----:B------:R-:W-:Y:S01]  /*1660*/  ISETP.GE.U32.AND.EX P0, PT, R2, UR4, PT, P0 ;  /* 0x0000000402007c0c */ /* 0x000fe2000bf06100 */
[----:B--2---:R-:W-:-:S08]  /*1670*/  DADD R14, R14, R16 ;  /* 0x000000000e0e7229 */ /* 0x004fd00000000010 */
[----:B---3--:R-:W-:-:S08]  /*1680*/  DADD R14, R18, R14 ;  /* 0x00000000120e7229 */ /* 0x008fd0000000000e */
[----:B----4-:R-:W-:-:S08]  /*1690*/  DADD R10, R10, R14 ;  /* 0x000000000a0a7229 */ /* 0x010fd0000000000e */
[----:B-----5:R-:W-:-:S08]  /*16a0*/  DADD R6, R6, R10 ;  /* 0x0000000006067229 */ /* 0x020fd0000000000a */
[----:B------:R-:W-:-:S08]  /*16b0*/  DADD R4, R4, R6 ;  /* 0x0000000004047229 */ /* 0x000fd00000000006 */
[----:B------:R-:W-:Y:S01]  /*16c0*/  DADD R8, R8, R4 ;  /* 0x0000000008087229 */ /* 0x000fe20000000004 */
[----:B------:R-:W-:Y:S10]  /*16d0*/  @!P0 BRA `(.L_x_46) ;  /* 0x0000000c001c8947 */ /* 0x000ff40003800000 */
[----:B------:R-:W-:Y:S01]  /*16e0*/  UIADD3 UR7, UP0, UPT, UR5, UR9, URZ ;  /* 0x0000000905077290 */ /* 0x000fe2000ff1e0ff */
[----:B------:R-:W-:Y:S01]  /*16f0*/  IADD3 R23, P1, PT, R12, -0xe00, RZ ;  /* 0xfffff2000c177810 */ /* 0x000fe20007f3e0ff */
[----:B------:R-:W0:Y:S01]  /*1700*/  LDCU.64 UR12, c[0x0][0x380] ;  /* 0x00007000ff0c77ac */ /* 0x000e220008000a00 */
[----:B------:R-:W-:Y:S02]  /*1710*/  LOP3.LUT R5, RZ, R0, RZ, 0x33, !PT ;  /* 0x00000000ff057212 */ /* 0x000fe400078e33ff */
[----:B------:R-:W-:Y:S01]  /*1720*/  IADD3.X R22, PT, PT, R3, -0x1, RZ, P1, !PT ;  /* 0xffffffff03167810 */ /* 0x000fe20000ffe4ff */
[----:B------:R-:W-:Y:S01]  /*1730*/  UIADD3.X UR8, UPT, UPT, URZ, UR4, URZ, UP0, !UPT ;  /* 0x00000004ff087290 */ /* 0x000fe200087fe4ff */
[----:B------:R-:W-:Y:S01]  /*1740*/  ISETP.LT.U32.AND P0, PT, R23, UR7, PT ;  /* 0x0000000717007c0c */ /* 0x000fe2000bf01070 */
[----:B------:R-:W-:Y:S01]  /*1750*/  UMOV UR6, UR5 ;  /* 0x0000000500067c82 */ /* 0x000fe20008000000 */
[----:B------:R-:W-:Y:S01]  /*1760*/  IADD3 R7, P2, PT, R0, UR7, RZ ;  /* 0x0000000700077c10 */ /* 0x000fe2000ff5e0ff */
[----:B------:R-:W-:Y:S01]  /*1770*/  UMOV UR4, URZ ;  /* 0x000000ff00047c82 */ /* 0x000fe20008000000 */
[----:B------:R-:W-:Y:S01]  /*1780*/  IADD3 R5, PT, PT, R12, -UR5, R5 ;  /* 0x800000050c057c10 */ /* 0x000fe2000fffe005 */
[----:B------:R-:W-:Y:S01]  /*1790*/  IMAD.U32 R11, RZ, RZ, UR8 ;  /* 0x00000008ff0b7e24 */ /* 0x000fe2000f8e00ff */
[----:B------:R-:W-:Y:S01]  /*17a0*/  UMOV UR10, UR8 ;  /* 0x00000008000a7c82 */ /* 0x000fe20008000000 */
[----:B------:R-:W-:-:S03]  /*17b0*/  IMAD.X R0, RZ, RZ, UR8, P2 ;  /* 0x00000008ff007e24 */ /* 0x000fc600090e06ff */
[----:B------:R-:W-:Y:S02]  /*17c0*/  ISETP.GT.U32.AND.EX P0, PT, R11, R22, PT, P0 ;  /* 0x000000160b00720c */ /* 0x000fe40003f04100 */
[----:B0-----:R-:W-:-:S04]  /*17d0*/  LEA R6, P1, R7, UR12, 0x3 ;  /* 0x0000000c07067c11 */ /* 0x001fc8000f8218ff */
[----:B------:R-:W-:Y:S02]  /*17e0*/  IADD3 R6, P2, PT, R6, 0x8000, RZ ;  /* 0x0000800006067810 */ /* 0x000fe40007f5e0ff */
[----:B------:R-:W-:Y:S01]  /*17f0*/  LEA.HI.X R7, R7, UR13, R0, 0x3, P1 ;  /* 0x0000000d07077c11 */ /* 0x000fe200088f1c00 */
[----:B------:R-:W-:Y:S01]  /*1800*/  VIADD R0, R5, -UR9 ;  /* 0x8000000905007c36 */ /* 0x000fe20008000000 */
[----:B------:R-:W-:-:S03]  /*1810*/  UMOV UR9, UR7 ;  /* 0x0000000700097c82 */ /* 0x000fc60008000000 */
[----:B------:R-:W-:Y:S01]  /*1820*/  IMAD.X R7, RZ, RZ, R7, P2 ;  /* 0x000000ffff077224 */ /* 0x000fe200010e0607 */
[----:B------:R-:W-:Y:S06]  /*1830*/  @P0 BRA `(.L_x_47) ;  /* 0x0000000000b80947 */ /* 0x000fec0003800000 */
[----:B------:R-:W0:Y:S01]  /*1840*/  LDC.64 R2, c[0x0][0x3b8] ;  /* 0x0000ee00ff027b82 */ /* 0x000e220000000a00 */
[----:B------:R-:W1:Y:S01]  /*1850*/  LDCU UR11, c[0x0][0x3c0] ;  /* 0x00007800ff0b77ac */ /* 0x000e620008000800 */
[----:B------:R-:W2:Y:S01]  /*1860*/  LDCU.64 UR12, c[0x0][0x380] ;  /* 0x00007000ff0c77ac */ /* 0x000ea20008000a00 */
[----:B------:R-:W-:Y:S01]  /*1870*/  NOP ;  /* 0x0000000000007918 */ /* 0x000fe20000000000 */
.L_x_48:
[----:B------:R-:W3:Y:S02]  /*1880*/  S2R R4, SR_TID.X ;  /* 0x0000000000047919 */ /* 0x000ee40000002100 */
[----:B---3--:R-:W-:-:S05]  /*1890*/  IADD3 R4, P0, PT, R4, UR7, RZ ;  /* 0x0000000704047c10 */ /* 0x008fca000ff1e0ff */
[----:B------:R-:W-:Y:S01]  /*18a0*/  IMAD.X R5, RZ, RZ, UR8, P0 ;  /* 0x00000008ff057e24 */ /* 0x000fe200080e06ff */
[----:B--2---:R-:W-:-:S04]  /*18b0*/  LEA R24, P0, R4, UR12, 0x3 ;  /* 0x0000000c04187c11 */ /* 0x004fc8000f8018ff */
[----:B------:R-:W-:-:S05]  /*18c0*/  LEA.HI.X R25, R4, UR13, R5, 0x3, P0 ;  /* 0x0000000d04197c11 */ /* 0x000fca00080f1c05 */
[----:B------:R-:W2:Y:S04]  /*18d0*/  LDG.E.64 R12, desc[UR16][R24.64] ;  /* 0x00000010180c7981 */ /* 0x000ea8000c1e1b00 */
[----:B------:R-:W3:Y:S04]  /*18e0*/  LDG.E.64 R14, desc[UR16][R24.64+0x1000] ;  /* 0x00100010180e7981 */ /* 0x000ee8000c1e1b00 */
[----:B------:R-:W4:Y:S04]  /*18f0*/  LDG.E.64 R16, desc[UR16][R24.64+0x2000] ;  /* 0x0020001018107981 */ /* 0x000f28000c1e1b00 */
[----:B------:R-:W5:Y:S04]  /*1900*/  LDG.E.64 R18, desc[UR16][R24.64+0x3000] ;  /* 0x0030001018127981 */ /* 0x000f68000c1e1b00 */
[----:B------:R-:W5:Y:S04]  /*1910*/  LDG.E.64 R20, desc[UR16][R24.64+0x4000] ;  /* 0x0040001018147981 */ /* 0x000f68000c1e1b00 */
[----:B------:R-:W5:Y:S04]  /*1920*/  LDG.E.64 R4, desc[UR16][R24.64+0x5000] ;  /* 0x0050001018047981 */ /* 0x000f68000c1e1b00 */
[----:B------:R-:W5:Y:S01]  /*1930*/  LDG.E.64 R10, desc[UR16][R24.64+0x6000] ;  /* 0x00600010180a7981 */ /* 0x000f62000c1e1b00 */
[----:B-1----:R-:W-:-:S04]  /*1940*/  UIMAD UR14, UR11, 0xe00, URZ ;  /* 0x00000e000b0e78a4 */ /* 0x002fc8000f8e02ff */
[----:B------:R-:W-:Y:S02]  /*1950*/  USHF.R.S32.HI UR15, URZ, 0x1f, UR14 ;  /* 0x0000001fff0f7899 */ /* 0x000fe4000801140e */
[----:B------:R-:W-:-:S04]  /*1960*/  UIADD3 UR5, UP0, UPT, UR14, UR9, URZ ;  /* 0x000000090e057290 */ /* 0x000fc8000ff1e0ff */
[----:B------:R-:W-:Y:S01]  /*1970*/  UIADD3.X UR6, UPT, UPT, UR15, UR10, URZ, UP0, !UPT ;  /* 0x0000000a0f067290 */ /* 0x000fe200087fe4ff */
[----:B--2---:R-:W-:-:S08]  /*1980*/  DADD R12, R12, R8 ;  /* 0x000000000c0c7229 */ /* 0x004fd00000000008 */
[----:B---3--:R-:W-:-:S08]  /*1990*/  DADD R12, R14, R12 ;  /* 0x000000000e0c7229 */ /* 0x008fd0000000000c */
[----:B----4-:R-:W-:-:S08]  /*19a0*/  DADD R12, R16, R12 ;  /* 0x00000000100c7229 */ /* 0x010fd0000000000c */
[----:B-----5:R-:W-:-:S08]  /*19b0*/  DADD R12, R18, R12 ;  /* 0x00000000120c7229 */ /* 0x020fd0000000000c */
[----:B------:R-:W-:Y:S01]  /*19c0*/  DADD R20, R20, R12 ;  /* 0x0000000014147229 */ /* 0x000fe2000000000c */
[----:B0-----:R-:W-:-:S05]  /*19d0*/  IMAD.MOV.U32 R12, RZ, RZ, R2 ;  /* 0x000000ffff0c7224 */ /* 0x001fca00078e0002 */
[----:B------:R-:W-:Y:S02]  /*19e0*/  IADD3 R8, P1, PT, R12, -UR7, RZ ;  /* 0x800000070c087c10 */ /* 0x000fe4000ff3e0ff */
[----:B------:R-:W-:Y:S02]  /*19f0*/  DADD R4, R4, R20 ;  /* 0x0000000004047229 */ /* 0x000fe40000000014 */
[----:B------:R-:W-:Y:S02]  /*1a00*/  ISETP.GE.U32.AND P0, PT, R8, UR14, PT ;  /* 0x0000000e08007c0c */ /* 0x000fe4000bf06070 */
[----:B------:R-:W-:-:S04]  /*1a10*/  IADD3.X R8, PT, PT, R3, ~UR8, RZ, P1, !PT ;  /* 0x8000000803087c10 */ /* 0x000fc80008ffe4ff */
[----:B------:R-:W-:Y:S01]  /*1a20*/  ISETP.GE.U32.AND.EX P0, PT, R8, UR15, PT, P0 ;  /* 0x0000000f08007c0c */ /* 0x000fe2000bf06100 */
[----:B------:R-:W-:-:S12]  /*1a30*/  DADD R8, R10, R4 ;  /* 0x000000000a087229 */ /* 0x000fd80000000004 */
[----:B------:R-:W-:Y:S05]  /*1a40*/  @!P0 BRA `(.L_x_46) ;  /* 0x0000000800408947 */ /* 0x000fea0003800000 */
[----:B------:R-:W-:Y:S02]  /*1a50*/  UIADD3 UR7, UP0, UPT, UR14, UR7, URZ ;  /* 0x000000070e077290 */ /* 0x000fe4000ff1e0ff */
[----:B------:R-:W-:Y:S01]  /*1a60*/  IMAD.U32 R5, RZ, RZ, UR14 ;  /* 0x0000000eff057e24 */ /* 0x000fe2000f8e00ff */
[----:B------:R-:W-:Y:S01]  /*1a70*/  UIADD3 UR4, UPT, UPT, UR4, 0x1, URZ ;  /* 0x0000000104047890 */ /* 0x000fe2000fffe0ff */
[----:B------:R-:W-:Y:S01]  /*1a80*/  VIADD R0, R0, -UR14 ;  /* 0x8000000e00007c36 */ /* 0x000fe20008000000 */
[----:B------:R-:W-:Y:S01]  /*1a90*/  UIADD3.X UR8, UPT, UPT, UR15, UR8, URZ, UP0, !UPT ;  /* 0x000000080f087290 */ /* 0x000fe200087fe4ff */
[----:B------:R-:W-:Y:S01]  /*1aa0*/  IMAD.WIDE R6, R5, 0x8, R6 ;  /* 0x0000000805067825 */ /* 0x000fe200078e0206 */
[----:B------:R-:W-:Y:S01]  /*1ab0*/  ISETP.LT.U32.AND P0, PT, R23, UR7, PT ;  /* 0x0000000717007c0c */ /* 0x000fe2000bf01070 */
[----:B------:R-:W-:Y:S01]  /*1ac0*/  UMOV UR9, UR5 ;  /* 0x0000000500097c82 */ /* 0x000fe20008000000 */
[----:B------:R-:W-:Y:S02]  /*1ad0*/  UMOV UR10, UR6 ;  /* 0x00000006000a7c82 */ /* 0x000fe40008000000 */
[----:B------:R-:W-:-:S05]  /*1ae0*/  IMAD.U32 R11, RZ, RZ, UR8 ;  /* 0x00000008ff0b7e24 */ /* 0x000fca000f8e00ff */
[----:B------:R-:W-:-:S13]  /*1af0*/  ISETP.GT.U32.AND.EX P0, PT, R11, R22, PT, P0 ;  /* 0x000000160b00720c */ /* 0x000fda0003f04100 */
[----:B------:R-:W-:Y:S05]  /*1b00*/  @!P0 BRA `(.L_x_48) ;  /* 0xfffffffc005c8947 */ /* 0x000fea000383ffff */
[----:B------:R-:W-:-:S05]  /*1b10*/  UMOV UR6, UR14 ;  /* 0x0000000e00067c82 */ /* 0x000fca0008000000 */
.L_x_47:
[----:B------:R-:W0:Y:S01]  /*1b20*/  S2R R11, SR_TID.X ;  /* 0x00000000000b7919 */ /* 0x000e220000002100 */
[C---:B------:R-:W-:Y:S01]  /*1b30*/  VIADD R2, R12.reuse, -UR7 ;  /* 0x800000070c027c36 */ /* 0x040fe20008000000 */
[----:B------:R-:W-:Y:S01]  /*1b40*/  ISETP.LE.U32.AND P1, PT, R12, UR7, PT ;  /* 0x000000070c007c0c */ /* 0x000fe2000bf23070 */
[----:B------:R-:W-:Y:S01]  /*1b50*/  IMAD.U32 R4, RZ, RZ, UR8 ;  /* 0x00000008ff047e24 */ /* 0x000fe2000f8e00ff */
[----:B------:R-:W-:Y:S02]  /*1b60*/  BSSY.RECONVERGENT B1, `(.L_x_46) ;  /* 0x000007e000017945 */ /* 0x000fe40003800200 */
[----:B0-----:R-:W-:-:S04]  /*1b70*/  ISETP.GE.AND P0, PT, R11, R2, PT ;  /* 0x000000020b00720c */ /* 0x001fc80003f06270 */
[----:B------:R-:W-:-:S13]  /*1b80*/  ISETP.GE.U32.OR.EX P0, PT, R4, R3, P0, P1 ;  /* 0x000000030400720c */ /* 0x000fda0000706510 */
[----:B------:R-:W-:Y:S05]  /*1b90*/  @P0 BRA `(.L_x_49) ;  /* 0x0000000400e80947 */ /* 0x000fea0003800000 */
[----:B------:R-:W-:Y:S01]  /*1ba0*/  UIMAD UR5, UR18, 0xe00, URZ ;  /* 0x00000e00120578a4 */ /* 0x000fe2000f8e02ff */
[----:B------:R-:W-:Y:S01]  /*1bb0*/  LOP3.LUT R3, RZ, R11, RZ, 0x33, !PT ;  /* 0x0000000bff037212 */ /* 0x000fe200078e33ff */
[----:B------:R-:W-:Y:S01]  /*1bc0*/  UIMAD UR14, UR4, UR11, URZ ;  /* 0x0000000b040e72a4 */ /* 0x000fe2000f8e02ff */
[----:B------:R-:W-:Y:S01]  /*1bd0*/  BSSY.RECONVERGENT B2, `(.L_x_50) ;  /* 0x0000035000027945 */ /* 0x000fe20003800200 */
[----:B------:R-:W-:Y:S01]  /*1be0*/  UIADD3 UR5, UPT, UPT, UR5, UR6, URZ ;  /* 0x0000000605057290 */ /* 0x000fe2000fffe0ff */
[----:B------:R-:W-:-:S03]  /*1bf0*/  IMAD.MOV.U32 R2, RZ, RZ, R11 ;  /* 0x000000ffff027224 */ /* 0x000fc600078e000b */
[----:B------:R-:W-:Y:S02]  /*1c00*/  IMAD.U32 R5, RZ, RZ, UR14 ;  /* 0x0000000eff057e24 */ /* 0x000fe4000f8e00ff */
[----:B------:R-:W-:-:S05]  /*1c10*/  IADD3 R12, PT, PT, R12, -UR5, R3 ;  /* 0x800000050c0c7c10 */ /* 0x000fca000fffe003 */
[----:B------:R-:W-:-:S05]  /*1c20*/  IMAD R12, R5, -0xe00, R12 ;  /* 0xfffff200050c7824 */ /* 0x000fca00078e020c */
[C---:B------:R-:W-:Y:S02]  /*1c30*/  ISETP.GE.U32.AND P1, PT, R12.reuse, 0x1e00, PT ;  /* 0x00001e000c00780c */ /* 0x040fe40003f26070 */
[----:B------:R-:W-:-:S04]  /*1c40*/  LEA.HI R3, R12, 0x1, RZ, 0x17 ;  /* 0x000000010c037811 */ /* 0x000fc800078fb8ff */
[----:B------:R-:W-:-:S04]  /*1c50*/  LOP3.LUT R4, R3, 0xf, RZ, 0xc0, !PT ;  /* 0x0000000f03047812 */ /* 0x000fc800078ec0ff */
[----:B------:R-:W-:-:S03]  /*1c60*/  ISETP.NE.AND P0, PT, R4, RZ, PT ;  /* 0x000000ff0400720c */ /* 0x000fc60003f05270 */
[----:B------:R-:W-:Y:S10]  /*1c70*/  @!P1 BRA `(.L_x_51) ;  /* 0x0000000000a89947 */ /* 0x000ff40003800000 */
[----:B------:R-:W-:-:S04]  /*1c80*/  LEA.HI R2, R0, 0x1, RZ, 0x17 ;  /* 0x0000000100027811 */ /* 0x000fc800078fb8ff */
[----:B------:R-:W-:Y:S01]  /*1c90*/  LOP3.LUT R5, R2, 0xfffff0, RZ, 0xc0, !PT ;  /* 0x00fffff002057812 */ /* 0x000fe200078ec0ff */
[----:B------:R-:W-:-:S04]  /*1ca0*/  IMAD.MOV.U32 R2, RZ, RZ, R11 ;  /* 0x000000ffff027224 */ /* 0x000fc800078e000b */
[----:B------:R-:W-:-:S07]  /*1cb0*/  IMAD.MOV R5, RZ, RZ, -R5 ;  /* 0x000000ffff057224 */ /* 0x000fce00078e0a05 */
.L_x_52:
[----:B------:R-:W2:Y:S04]  /*1cc0*/  LDG.E.64 R20, desc[UR16][R6.64+-0x8000] ;  /* 0xff80001006147981 */ /* 0x000ea8000c1e1b00 */
[----:B------:R-:W3:Y:S04]  /*1cd0*/  LDG.E.64 R18, desc[UR16][R6.64+-0x7000] ;  /* 0xff90001006127981 */ /* 0x000ee8000c1e1b00 */
[----:B------:R-:W4:Y:S04]  /*1ce0*/  LDG.E.64 R16, desc[UR16][R6.64+-0x6000] ;  /* 0xffa0001006107981 */ /* 0x000f28000c1e1b00 */
[----:B------:R-:W5:Y:S04]  /*1cf0*/  LDG.E.64 R14, desc[UR16][R6.64+-0x5000] ;  /* 0xffb00010060e7981 */ /* 0x000f68000c1e1b00 */
[----:B------:R-:W5:Y:S04]  /*1d00*/  LDG.E.64 R12, desc[UR16][R6.64+-0x4000] ;  /* 0xffc00010060c7981 */ /* 0x000f68000c1e1b00 */
[----:B------:R-:W5:Y:S04]  /*1d10*/  LDG.E.64 R10, desc[UR16][R6.64+-0x3000] ;  /* 0xffd00010060a7981 */ /* 0x000f68000c1e1b00 */
[----:B------:R-:W5:Y:S04]  /*1d20*/  LDG.E.64 R24, desc[UR16][R6.64+-0x2000] ;  /* 0xffe0001006187981 */ /* 0x000f68000c1e1b00 */
[----:B------:R-:W5:Y:S01]  /*1d30*/  LDG.E.64 R22, desc[UR16][R6.64+-0x1000] ;  /* 0xfff0001006167981 */ /* 0x000f62000c1e1b00 */
[----:B--2---:R-:W-:-:S03]  /*1d40*/  DADD R20, R20, R8 ;  /* 0x0000000014147229 */ /* 0x004fc60000000008 */
[----:B------:R-:W2:Y:S05]  /*1d50*/  LDG.E.64 R8, desc[UR16][R6.64] ;  /* 0x0000001006087981 */ /* 0x000eaa000c1e1b00 */
[----:B---3--:R-:W-:Y:S02]  /*1d60*/  DADD R18, R20, R18 ;  /* 0x0000000014127229 */ /* 0x008fe40000000012 */
[----:B------:R-:W3:Y:S06]  /*1d70*/  LDG.E.64 R20, desc[UR16][R6.64+0x1000] ;  /* 0x0010001006147981 */ /* 0x000eec000c1e1b00 */
[----:B----4-:R-:W-:-:S02]  /*1d80*/  DADD R16, R18, R16 ;  /* 0x0000000012107229 */ /* 0x010fc40000000010 */
[----:B------:R-:W4:Y:S06]  /*1d90*/  LDG.E.64 R18, desc[UR16][R6.64+0x2000] ;  /* 0x0020001006127981 */ /* 0x000f2c000c1e1b00 */
[----:B-----5:R-:W-:Y:S02]  /*1da0*/  DADD R14, R16, R14 ;  /* 0x00000000100e7229 */ /* 0x020fe4000000000e */
[----:B------:R-:W5:Y:S06]  /*1db0*/  LDG.E.64 R16, desc[UR16][R6.64+0x3000] ;  /* 0x0030001006107981 */ /* 0x000f6c000c1e1b00 */
[----:B------:R-:W-:-:S02]  /*1dc0*/  DADD R12, R14, R12 ;  /* 0x000000000e0c7229 */ /* 0x000fc4000000000c */
[----:B------:R-:W5:Y:S06]  /*1dd0*/  LDG.E.64 R14, desc[UR16][R6.64+0x4000] ;  /* 0x00400010060e7981 */ /* 0x000f6c000c1e1b00 */
[----:B------:R-:W-:Y:S02]  /*1de0*/  DADD R10, R12, R10 ;  /* 0x000000000c0a7229 */ /* 0x000fe4000000000a */
[----:B------:R-:W5:Y:S06]  /*1df0*/  LDG.E.64 R12, desc[UR16][R6.64+0x5000] ;  /* 0x00500010060c7981 */ /* 0x000f6c000c1e1b00 */
[----:B------:R-:W-:-:S02]  /*1e00*/  DADD R24, R10, R24 ;  /* 0x000000000a187229 */ /* 0x000fc40000000018 */
[----:B------:R-:W5:Y:S06]  /*1e10*/  LDG.E.64 R10, desc[UR16][R6.64+0x6000] ;  /* 0x00600010060a7981 */ /* 0x000f6c000c1e1b00 */
[----:B------:R-:W-:Y:S02]  /*1e20*/  DADD R22, R24, R22 ;  /* 0x0000000018167229 */ /* 0x000fe40000000016 */
[----:B------:R0:W5:Y:S01]  /*1e30*/  LDG.E.64 R24, desc[UR16][R6.64+0x7000] ;  /* 0x0070001006187981 */ /* 0x000162000c1e1b00 */
        /* <DEDUP_REMOVED lines=8> */
[----:B-----5:R-:W-:-:S08]  /*1ec0*/  DADD R8, R8, R16 ;  /* 0x0000000008087229 */ /* 0x020fd00000000010 */
[----:B------:R-:W-:-:S08]  /*1ed0*/  DADD R8, R8, R14 ;  /* 0x0000000008087229 */ /* 0x000fd0000000000e */
[----:B------:R-:W-:-:S08]  /*1ee0*/  DADD R8, R8, R12 ;  /* 0x0000000008087229 */ /* 0x000fd0000000000c */
[----:B------:R-:W-:-:S08]  /*1ef0*/  DADD R8, R8, R10 ;  /* 0x0000000008087229 */ /* 0x000fd0000000000a */
[----:B------:R-:W-:Y:S01]  /*1f00*/  DADD R8, R8, R24 ;  /* 0x0000000008087229 */ /* 0x000fe20000000018 */
[----:B------:R-:W-:Y:S10]  /*1f10*/  @P1 BRA `(.L_x_52) ;  /* 0xfffffffc00681947 */ /* 0x000ff4000383ffff */
.L_x_51:
[----:B------:R-:W-:Y:S05]  /*1f20*/  BSYNC.RECONVERGENT B2 ;  /* 0x0000000000027941 */ /* 0x000fea0003800200 */
.L_x_50:
[----:B------:R-:W-:Y:S05]  /*1f30*/  @!P0 BRA `(.L_x_49) ;  /* 0x0000000400008947 */ /* 0x000fea0003800000 */
[----:B------:R-:W-:Y:S01]  /*1f40*/  ISETP.GE.U32.AND P1, PT, R4, 0x8, PT ;  /* 0x000000080400780c */ /* 0x000fe20003f26070 */
[----:B------:R-:W-:Y:S01]  /*1f50*/  BSSY.RECONVERGENT B2, `(.L_x_53) ;  /* 0x0000019000027945 */ /* 0x000fe20003800200 */
[----:B------:R-:W-:-:S04]  /*1f60*/  LOP3.LUT R24, R3, 0x7, RZ, 0xc0, !PT ;  /* 0x0000000703187812 */ /* 0x000fc800078ec0ff */
[----:B------:R-:W-:-:S07]  /*1f70*/  ISETP.NE.AND P0, PT, R24, RZ, PT ;  /* 0x000000ff1800720c */ /* 0x000fce0003f05270 */
[----:B------:R-:W-:Y:S06]  /*1f80*/  @!P1 BRA `(.L_x_54) ;  /* 0x0000000000549947 */ /* 0x000fec0003800000 */
[----:B------:R-:W-:-:S05]  /*1f90*/  IADD3 R4, P1, PT, R2, UR7, RZ ;  /* 0x0000000702047c10 */ /* 0x000fca000ff3e0ff */
[----:B------:R-:W-:Y:S01]  /*1fa0*/  IMAD.X R5, RZ, RZ, UR8, P1 ;  /* 0x00000008ff057e24 */ /* 0x000fe200088e06ff */
[----:B------:R-:W-:-:S04]  /*1fb0*/  LEA R20, P1, R4, UR12, 0x3 ;  /* 0x0000000c04147c11 */ /* 0x000fc8000f8218ff */
[----:B------:R-:W-:-:S05]  /*1fc0*/  LEA.HI.X R21, R4, UR13, R5, 0x3, P1 ;  /* 0x0000000d04157c11 */ /* 0x000fca00088f1c05 */
        /* <DEDUP_REMOVED lines=8> */
[----:B------:R-:W-:Y:S01]  /*2050*/  VIADD R2, R2, 0x1000 ;  /* 0x0000100002027836 */ /* 0x000fe20000000000 */
[----:B--2---:R-:W-:-:S08]  /*2060*/  DADD R22, R8, R22 ;  /* 0x0000000008167229 */ /* 0x004fd00000000016 */
[----:B---3--:R-:W-:-:S08]  /*2070*/  DADD R16, R22, R16 ;  /* 0x0000000016107229 */ /* 0x008fd00000000010 */
[----:B----4-:R-:W-:-:S08]  /*2080*/  DADD R14, R16, R14 ;  /* 0x00000000100e7229 */ /* 0x010fd0000000000e */
[----:B-----5:R-:W-:-:S08]  /*2090*/  DADD R12, R14, R12 ;  /* 0x000000000e0c7229 */ /* 0x020fd0000000000c */
[----:B------:R-:W-:-:S08]  /*20a0*/  DADD R10, R12, R10 ;  /* 0x000000000c0a7229 */ /* 0x000fd0000000000a */
[----:B------:R-:W-:-:S08]  /*20b0*/  DADD R6, R10, R6 ;  /* 0x000000000a067229 */ /* 0x000fd00000000006 */
[----:B------:R-:W-:-:S08]  /*20c0*/  DADD R4, R6, R4 ;  /* 0x0000000006047229 */ /* 0x000fd00000000004 */
[----:B------:R-:W-:-:S11]  /*20d0*/  DADD R8, R4, R18 ;  /* 0x0000000004087229 */ /* 0x000fd60000000012 */
.L_x_54:
[----:B------:R-:W-:Y:S05]  /*20e0*/  BSYNC.RECONVERGENT B2 ;  /* 0x0000000000027941 */ /* 0x000fea0003800200 */
.L_x_53:
[----:B------:R-:W-:Y:S05]  /*20f0*/  @!P0 BRA `(.L_x_49) ;  /* 0x0000000000908947 */ /* 0x000fea0003800000 */
[----:B------:R-:W-:Y:S01]  /*2100*/  ISETP.GE.U32.AND P1, PT, R24, 0x4, PT ;  /* 0x000000041800780c */ /* 0x000fe20003f26070 */
[----:B------:R-:W-:Y:S01]  /*2110*/  BSSY.RECONVERGENT B2, `(.L_x_55) ;  /* 0x0000010000027945 */ /* 0x000fe20003800200 */
[----:B------:R-:W-:-:S11]  /*2120*/  LOP3.LUT P0, RZ, R3, 0x3, RZ, 0xc0, !PT ;  /* 0x0000000303ff7812 */ /* 0x000fd6000780c0ff */
[----:B------:R-:W-:Y:S05]  /*2130*/  @!P1 BRA `(.L_x_56) ;  /* 0x0000000000349947 */ /* 0x000fea0003800000 */
[----:B------:R-:W-:-:S05]  /*2140*/  IADD3 R3, P1, PT, R2, UR7, RZ ;  /* 0x0000000702037c10 */ /* 0x000fca000ff3e0ff */
[----:B------:R-:W-:Y:S01]  /*2150*/  IMAD.X R6, RZ, RZ, UR8, P1 ;  /* 0x00000008ff067e24 */ /* 0x000fe200088e06ff */
[----:B------:R-:W-:-:S04]  /*2160*/  LEA R4, P1, R3, UR12, 0x3 ;  /* 0x0000000c03047c11 */ /* 0x000fc8000f8218ff */
[----:B------:R-:W-:-:S05]  /*2170*/  LEA.HI.X R5, R3, UR13, R6, 0x3, P1 ;  /* 0x0000000d03057c11 */ /* 0x000fca00088f1c06 */
[----:B------:R-:W2:Y:S04]  /*2180*/  LDG.E.64 R6, desc[UR16][R4.64] ;  /* 0x0000001004067981 */ /* 0x000ea8000c1e1b00 */
[----:B------:R-:W3:Y:S04]  /*2190*/  LDG.E.64 R10, desc[UR16][R4.64+0x1000] ;  /* 0x00100010040a7981 */ /* 0x000ee8000c1e1b00 */
[----:B------:R-:W4:Y:S04]  /*21a0*/  LDG.E.64 R12, desc[UR16][R4.64+0x2000] ;  /* 0x00200010040c7981 */ /* 0x000f28000c1e1b00 */
[----:B------:R-:W5:Y:S01]  /*21b0*/  LDG.E.64 R14, desc[UR16][R4.64+0x3000] ;  /* 0x00300010040e7981 */ /* 0x000f62000c1e1b00 */
[----:B------:R-:W-:Y:S01]  /*21c0*/  VIADD R2, R2, 0x800 ;  /* 0x0000080002027836 */ /* 0x000fe20000000000 */
[----:B--2---:R-:W-:-:S08]  /*21d0*/  DADD R6, R8, R6 ;  /* 0x0000000008067229 */ /* 0x004fd00000000006 */
[----:B---3--:R-:W-:-:S08]  /*21e0*/  DADD R6, R6, R10 ;  /* 0x0000000006067229 */ /* 0x008fd0000000000a */
[----:B----4-:R-:W-:-:S08]  /*21f0*/  DADD R6, R6, R12 ;  /* 0x0000000006067229 */ /* 0x010fd0000000000c */
[----:B-----5:R-:W-:-:S11]  /*2200*/  DADD R8, R6, R14 ;  /* 0x0000000006087229 */ /* 0x020fd6000000000e */
.L_x_56:
[----:B------:R-:W-:Y:S05]  /*2210*/  BSYNC.RECONVERGENT B2 ;  /* 0x0000000000027941 */ /* 0x000fea0003800200 */
.L_x_55:
[----:B------:R-:W-:Y:S05]  /*2220*/  @!P0 BRA `(.L_x_49) ;  /* 0x0000000000448947 */ /* 0x000fea0003800000 */
[----:B------:R-:W-:Y:S02]  /*2230*/  LOP3.LUT R0, R0, 0xffff, RZ, 0xc0, !PT ;  /* 0x0000ffff00007812 */ /* 0x000fe400078ec0ff */
[----:B------:R-:W-:Y:S02]  /*2240*/  IADD3 R2, P0, PT, R2, UR9, RZ ;  /* 0x0000000902027c10 */ /* 0x000fe4000ff1e0ff */
[----:B------:R-:W-:Y:S02]  /*2250*/  LEA.HI R0, R0, 0x1, RZ, 0x17 ;  /* 0x0000000100007811 */ /* 0x000fe400078fb8ff */
[----:B------:R-:W-:Y:S01]  /*2260*/  LEA R4, P1, R2, UR12, 0x3 ;  /* 0x0000000c02047c11 */ /* 0x000fe2000f8218ff */
[----:B------:R-:W-:Y:S01]  /*2270*/  IMAD.X R5, RZ, RZ, UR10, P0 ;  /* 0x0000000aff057e24 */ /* 0x000fe200080e06ff */
[----:B------:R-:W-:-:S04]  /*2280*/  LOP3.LUT R0, R0, 0x3, RZ, 0xc0, !PT ;  /* 0x0000000300007812 */ /* 0x000fc800078ec0ff */
[----:B------:R-:W-:Y:S01]  /*2290*/  LEA.HI.X R5, R2, UR13, R5, 0x3, P1 ;  /* 0x0000000d02057c11 */ /* 0x000fe200088f1c05 */
[----:B------:R-:W-:-:S07]  /*22a0*/  IMAD.MOV R0, RZ, RZ, -R0 ;  /* 0x000000ffff007224 */ /* 0x000fce00078e0a00 */
.L_x_57:
[----:B------:R-:W-:Y:S02]  /*22b0*/  IMAD.MOV.U32 R2, RZ, RZ, R4 ;  /* 0x000000ffff027224 */ /* 0x000fe400078e0004 */
[----:B------:R-:W-:-:S06]  /*22c0*/  IMAD.MOV.U32 R3, RZ, RZ, R5 ;  /* 0x000000ffff037224 */ /* 0x000fcc00078e0005 */
[----:B------:R-:W2:Y:S01]  /*22d0*/  LDG.E.64 R2, desc[UR16][R2.64] ;  /* 0x0000001002027981 */ /* 0x000ea2000c1e1b00 */
[----:B------:R-:W-:Y:S01]  /*22e0*/  VIADD R0, R0, 0x1 ;  /* 0x0000000100007836 */ /* 0x000fe20000000000 */
[----:B------:R-:W-:-:S04]  /*22f0*/  IADD3 R4, P1, PT, R4, 0x1000, RZ ;  /* 0x0000100004047810 */ /* 0x000fc80007f3e0ff */
[----:B------:R-:W-:Y:S01]  /*2300*/  ISETP.NE.AND P0, PT, R0, RZ, PT ;  /* 0x000000ff0000720c */ /* 0x000fe20003f05270 */
[----:B------:R-:W-:Y:S01]  /*2310*/  IMAD.X R5, RZ, RZ, R5, P1 ;  /* 0x000000ffff057224 */ /* 0x000fe200008e0605 */
[----:B--2---:R-:W-:-:S11]  /*2320*/  DADD R8, R2, R8 ;  /* 0x0000000002087229 */ /* 0x004fd60000000008 */
[----:B------:R-:W-:Y:S05]  /*2330*/  @P0 BRA `(.L_x_57) ;  /* 0xfffffffc00dc0947 */ /* 0x000fea000383ffff */
.L_x_49:
[----:B------:R-:W-:Y:S05]  /*2340*/  BSYNC.RECONVERGENT B1 ;  /* 0x0000000000017941 */ /* 0x000fea0003800200 */
.L_x_46:
[----:B------:R-:W0:Y:S01]  /*2350*/  S2R R0, SR_LANEID ;  /* 0x0000000000007919 */ /* 0x000e220000000000 */
[----:B------:R-:W-:Y:S04]  /*2360*/  SHFL.DOWN PT, R2, R8, 0x1, 0x1f ;  /* 0x08201f0008027f89 */ /* 0x000fe800000e0000 */
[----:B------:R-:W1:Y:S01]  /*2370*/  SHFL.DOWN PT, R3, R9, 0x1, 0x1f ;  /* 0x08201f0009037f89 */ /* 0x000e6200000e0000 */
[----:B------:R-:W2:Y:S01]  /*2380*/  S2R R11, SR_TID.X ;  /* 0x00000000000b7919 */ /* 0x000ea20000002100 */
        /* <DEDUP_REMOVED lines=20> */
[----:B------:R-:W-:Y:S02]  /*24d0*/  @!P1 MOV R7, 0x400 ;  /* 0x0000040000079802 */ /* 0x000fe40000000f00 */
[----:B--2---:R-:W-:Y:S01]  /*24e0*/  @!P1 SHF.R.U32.HI R6, RZ, 0x2, R11 ;  /* 0x00000002ff069819 */ /* 0x004fe2000001160b */
[----:B------:R-:W0:Y:S01]  /*24f0*/  SHFL.DOWN PT, R3, R9, 0x8, 0x1f ;  /* 0x09001f0009037f89 */ /* 0x000e2200000e0000 */
[----:B-1----:R-:W-:-:S02]  /*2500*/  @!P1 LEA R7, R10, R7, 0x18 ;  /* 0x000000070a079211 */ /* 0x002fc400078ec0ff */
[----:B------:R-:W-:-:S05]  /*2510*/  @!P1 LOP3.LUT R6, R6, 0xf8, RZ, 0xc0, !PT ;  /* 0x000000f806069812 */ /* 0x000fca00078ec0ff */
        /* <DEDUP_REMOVED lines=14> */
[----:B------:R-:W1:Y:S01]  /*2600*/  S2UR UR5, SR_CgaCtaId ;  /* 0x00000000000579c3 */ /* 0x000e620000008800 */
[----:B------:R-:W-:Y:S02]  /*2610*/  UMOV UR4, 0x400 ;  /* 0x0000040000047882 */ /* 0x000fe40000000000 */
[----:B-1----:R-:W-:-:S09]  /*2620*/  ULEA UR4, UR5, UR4, 0x18 ;  /* 0x0000000405047291 */ /* 0x002fd2000f8ec0ff */
[----:B0-----:R-:W0:Y:S04]  /*2630*/  LDS.64 R2, [UR4+0x18] ;  /* 0x00001804ff027984 */ /* 0x001e280008000a00 */
        /* <DEDUP_REMOVED lines=22> */
.L_x_45:
[----:B------:R-:W-:Y:S05]  /*27a0*/  BSYNC.RECONVERGENT B0 ;  /* 0x0000000000007941 */ /* 0x000fea0003800200 */
.L_x_30:
[----:B------:R-:W-:Y:S05]  /*27b0*/  @P0 EXIT ;  /* 0x000000000000094d */ /* 0x000fea0003800000 */
[----:B------:R-:W3:Y:S02]  /*27c0*/  LDCU.64 UR4, c[0x0][0x388] ;  /* 0x00007100ff0477ac */ /* 0x000ee40008000a00 */
[----:B---3--:R-:W-:-:S06]  /*27d0*/  UIMAD.WIDE.U32 UR4, UR18, 0x8, UR4 ;  /* 0x00000008120478a5 */ /* 0x008fcc000f8e0004 */
[----:B0-----:R-:W-:Y:S02]  /*27e0*/  IMAD.U32 R2, RZ, RZ, UR4 ;  /* 0x00000004ff027e24 */ /* 0x001fe4000f8e00ff */
[----:B--2---:R-:W-:-:S05]  /*27f0*/  IMAD.U32 R3, RZ, RZ, UR5 ;  /* 0x00000005ff037e24 */ /* 0x004fca000f8e00ff */
[----:B------:R-:W-:Y:S01]  /*2800*/  STG.E.64 desc[UR16][R2.64], R8 ;  /* 0x0000000802007986 */ /* 0x000fe2000c101b10 */
[----:B------:R-:W-:Y:S05]  /*2810*/  EXIT ;  /* 0x000000000000794d */ /* 0x000fea0003800000 */
.L_x_58:
        /* <DEDUP_REMOVED lines=14> */
.L_x_251:


//--------------------- .text._ZN3cub18CUB_300001_SM_10006detail6reduce28DeviceReduceSingleTileKernelINS2_10policy_hubIdyN4cuda3std3__44plusIdEEE10Policy1000EN6thrust24THRUST_300001_SM_1000_NS10device_ptrIdEEPdyS9_ddNS7_10__identityEEEvT0_T1_T2_T3_T4_T6_ --------------------------
	.section	.text._ZN3cub18CUB_300001_SM_10006detail6reduce28DeviceReduceSingleTileKernelINS2_10policy_hubIdyN4cuda3std3__44plusIdEEE10Policy1000EN6thrust24THRUST_300001_SM_1000_NS10device_ptrIdEEPdyS9_ddNS7_10__identityEEEvT0_T1_T2_T3_T4_T6_,"ax",@progbits
	.align	128
        .global         _ZN3cub18CUB_300001_SM_10006detail6reduce28DeviceReduceSingleTileKernelINS2_10policy_hubIdyN4cuda3std3__44plusIdEEE10Policy1000EN6thrust24THRUST_300001_SM_1000_NS10device_ptrIdEEPdyS9_ddNS7_10__identityEEEvT0_T1_T2_T3_T4_T6_
        .type           _ZN3cub18CUB_300001_SM_10006detail6reduce28DeviceReduceSingleTileKernelINS2_10policy_hubIdyN4cuda3std3__44plusIdEEE10Policy1000EN6thrust24THRUST_300001_SM_1000_NS10device_ptrIdEEPdyS9_ddNS7_10__identityEEEvT0_T1_T2_T3_T4_T6_,@function
        .size           _ZN3cub18CUB_300001_SM_10006detail6reduce28DeviceReduceSingleTileKernelINS2_10policy_hubIdyN4cuda3std3__44plusIdEEE10Policy1000EN6thrust24THRUST_300001_SM_1000_NS10device_ptrIdEEPdyS9_ddNS7_10__identityEEEvT0_T1_T2_T3_T4_T6_,(.L_x_252 - _ZN3cub18CUB_300001_SM_10006detail6reduce28DeviceReduceSingleTileKernelINS2_10policy_hubIdyN4cuda3std3__44plusIdEEE10Policy1000EN6thrust24THRUST_300001_SM_1000_NS10device_ptrIdEEPdyS9_ddNS7_10__identityEEEvT0_T1_T2_T3_T4_T6_)
        .other          _ZN3cub18CUB_300001_SM_10006detail6reduce28DeviceReduceSingleTileKernelINS2_10policy_hubIdyN4cuda3std3__44plusIdEEE10Policy1000EN6thrust24THRUST_300001_SM_1000_NS10device_ptrIdEEPdyS9_ddNS7_10__identityEEEvT0_T1_T2_T3_T4_T6_,@"STO_CUDA_ENTRY STV_DEFAULT"
_ZN3cub18CUB_300001_SM_10006detail6reduce28DeviceReduceSingleTileKernelINS2_10policy_hubIdyN4cuda3std3__44plusIdEEE10Policy1000EN6thrust24THRUST_300001_SM_1000_NS10device_ptrIdEEPdyS9_ddNS7_10__identityEEEvT0_T1_T2_T3_T4_T6_:
.text._ZN3cub18CUB_300001_SM_10006detail6reduce28DeviceReduceSingleTileKernelINS2_10policy_hubIdyN4cuda3std3__44plusIdEEE10Policy1000EN6thrust24THRUST_300001_SM_1000_NS10device_ptrIdEEPdyS9_ddNS7_10__identityEEEvT0_T1_T2_T3_T4_T6_:
[----:B------:R-:W-:Y:S01]  /*0000*/  LDC R1, c[0x0][0x37c] ;  /* 0x0000df00ff017b82 */ /* 0x000fe20000000800 */
[----:B------:R-:W0:Y:S01]  /*0010*/  LDCU.64 UR4, c[0x0][0x390] ;  /* 0x00007200ff0477ac */ /* 0x000e220008000a00 */
[----:B------:R-:W1:Y:S01]  /*0020*/  LDCU.64 UR6, c[0x0][0x358] ;  /* 0x00006b00ff0677ac */ /* 0x000e620008000a00 */
[----:B0-----:R-:W-:Y:S02]  /*0030*/  IMAD.U32 R8, RZ, RZ, UR4 ;  /* 0x00000004ff087e24 */ /* 0x001fe4000f8e00ff */
[----:B------:R-:W-:-:S03]  /*0040*/  IMAD.U32 R9, RZ, RZ, UR5 ;  /* 0x00000005ff097e24 */ /* 0x000fc6000f8e00ff */
[----:B------:R-:W-:-:S04]  /*0050*/  ISETP.NE.U32.AND P0, PT, R8, RZ, PT ;  /* 0x000000ff0800720c */ /* 0x000fc80003f05070 */
[----:B------:R-:W-:-:S13]  /*0060*/  ISETP.NE.AND.EX P0, PT, R9, RZ, PT, P0 ;  /* 0x000000ff0900720c */ /* 0x000fda0003f05300 */
        /* <DEDUP_REMOVED lines=8> */
.L_x_59:
[----:B------:R-:W-:Y:S01]  /*00f0*/  ISETP.GT.U32.AND P0, PT, R8, 0xdff, PT ;  /* 0x00000dff0800780c */ /* 0x000fe20003f04070 */
[----:B------:R-:W-:Y:S03]  /*0100*/  BSSY.RECONVERGENT B0, `(.L_x_60) ;  /* 0x000024d000007945 */ /* 0x000fe60003800200 */
[----:B------:R-:W-:-:S13]  /*0110*/  ISETP.GT.U32.AND.EX P0, PT, R9, RZ, PT, P0 ;  /* 0x000000ff0900720c */ /* 0x000fda0003f04100 */
[----:B------:R-:W-:Y:S05]  /*0120*/  @P0 BRA `(.L_x_61) ;  /* 0x0000001400340947 */ /* 0x000fea0003800000 */
[----:B------:R-:W0:Y:S01]  /*0130*/  S2R R0, SR_TID.X ;  /* 0x0000000000007919 */ /* 0x000e220000002100 */
[----:B------:R-:W-:Y:S01]  /*0140*/  BSSY.RECONVERGENT B1, `(.L_x_62) ;  /* 0x0000009000017945 */ /* 0x000fe20003800200 */
[----:B------:R-:W-:Y:S02]  /*0150*/  CS2R R4, SRZ ;  /* 0x0000000000047805 */ /* 0x000fe4000001ff00 */
[----:B0-----:R-:W-:Y:S01]  /*0160*/  ISETP.GE.U32.AND P0, PT, R0, R8, PT ;  /* 0x000000080000720c */ /* 0x001fe20003f06070 */
[----:B------:R-:W-:-:S12]  /*0170*/  IMAD.MOV.U32 R2, RZ, RZ, R0 ;  /* 0x000000ffff027224 */ /* 0x000fd800078e0000 */
[----:B------:R-:W-:Y:S05]  /*0180*/  @P0 BRA `(.L_x_63) ;  /* 0x0000000000100947 */ /* 0x000fea0003800000 */
[----:B------:R-:W0:Y:S02]  /*0190*/  LDC.64 R4, c[0x0][0x380] ;  /* 0x0000e000ff047b82 */ /* 0x000e240000000a00 */
[----:B0-----:R-:W-:-:S06]  /*01a0*/  IMAD.WIDE.U32 R4, R0, 0x8, R4 ;  /* 0x0000000800047825 */ /* 0x001fcc00078e0004 */
[----:B------:R-:W5:Y:S01]  /*01b0*/  LDG.E.64 R4, desc[UR6][R4.64] ;  /* 0x0000000604047981 */ /* 0x000f62000c1e1b00 */
[----:B------:R-:W-:-:S07]  /*01c0*/  VIADD R2, R0, 0x200 ;  /* 0x0000020000027836 */ /* 0x000fce0000000000 */
.L_x_63:
[----:B------:R-:W-:Y:S05]  /*01d0*/  BSYNC.RECONVERGENT B1 ;  /* 0x0000000000017941 */ /* 0x000fea0003800200 */
.L_x_62:
[----:B------:R-:W-:Y:S01]  /*01e0*/  ISETP.GE.U32.AND P0, PT, R2, R8, PT ;  /* 0x000000080200720c */ /* 0x000fe20003f06070 */
[----:B------:R-:W-:-:S12]  /*01f0*/  BSSY.RECONVERGENT B1, `(.L_x_64) ;  /* 0x000006d000017945 */ /* 0x000fd80003800200 */
[----:B------:R-:W-:Y:S05]  /*0200*/  @P0 BRA `(.L_x_65) ;  /* 0x0000000400ac0947 */ /* 0x000fea0003800000 */
[----:B------:R-:W-:Y:S01]  /*0210*/  LOP3.LUT R3, RZ, R2, RZ, 0x33, !PT ;  /* 0x00000002ff037212 */ /* 0x000fe200078e33ff */
[----:B------:R-:W-:Y:S04]  /*0220*/  BSSY.RECONVERGENT B2, `(.L_x_66) ;  /* 0x0000033000027945 */ /* 0x000fe80003800200 */
[----:B------:R-:W-:-:S05]  /*0230*/  IMAD.IADD R6, R3, 0x1, R8 ;  /* 0x0000000103067824 */ /* 0x000fca00078e0208 */
[C---:B------:R-:W-:Y:S02]  /*0240*/  ISETP.GE.U32.AND P1, PT, R6.reuse, 0x1e00, PT ;  /* 0x00001e000600780c */ /* 0x040fe40003f26070 */
[----:B------:R-:W-:-:S04]  /*0250*/  LEA.HI R3, R6, 0x1, RZ, 0x17 ;  /* 0x0000000106037811 */ /* 0x000fc800078fb8ff */
[----:B------:R-:W-:-:S04]  /*0260*/  LOP3.LUT R43, R3, 0xf, RZ, 0xc0, !PT ;  /* 0x0000000f032b7812 */ /* 0x000fc800078ec0ff */
[----:B------:R-:W-:-:S03]  /*0270*/  ISETP.NE.AND P0, PT, R43, RZ, PT ;  /* 0x000000ff2b00720c */ /* 0x000fc60003f05270 */
[----:B------:R-:W-:Y:S10]  /*0280*/  @!P1 BRA `(.L_x_67) ;  /* 0x0000000000b09947 */ /* 0x000ff40003800000 */
[----:B------:R-:W0:Y:S01]  /*0290*/  LDC.64 R6, c[0x0][0x380] ;  /* 0x0000e000ff067b82 */ /* 0x000e220000000a00 */
[----:B------:R-:W-:-:S05]  /*02a0*/  LOP3.LUT R42, R3, 0xfffff0, RZ, 0xc0, !PT ;  /* 0x00fffff0032a7812 */ /* 0x000fca00078ec0ff */
[----:B------:R-:W-:Y:S02]  /*02b0*/  IMAD.MOV R42, RZ, RZ, -R42 ;  /* 0x000000ffff2a7224 */ /* 0x000fe400078e0a2a */
[----:B0-----:R-:W-:-:S03]  /*02c0*/  IMAD.WIDE.U32 R6, R2, 0x8, R6 ;  /* 0x0000000802067825 */ /* 0x001fc600078e0006 */
[----:B------:R-:W-:-:S05]  /*02d0*/  IADD3 R6, P1, PT, R6, 0x8000, RZ ;  /* 0x0000800006067810 */ /* 0x000fca0007f3e0ff */
[----:B------:R-:W-:-:S08]  /*02e0*/  IMAD.X R7, RZ, RZ, R7, P1 ;  /* 0x000000ffff077224 */ /* 0x000fd000008e0607 */
.L_x_68:
[----:B------:R-:W2:Y:S04]  /*02f0*/  LDG.E.64 R10, desc[UR6][R6.64+-0x8000] ;  /* 0xff800006060a7981 */ /* 0x000ea8000c1e1b00 */
[----:B------:R-:W3:Y:S04]  /*0300*/  LDG.E.64 R12, desc[UR6][R6.64+-0x7000] ;  /* 0xff900006060c7981 */ /* 0x000ee8000c1e1b00 */
[----:B------:R-:W4:Y:S04]  /*0310*/  LDG.E.64 R14, desc[UR6][R6.64+-0x6000] ;  /* 0xffa00006060e7981 */ /* 0x000f28000c1e1b00 */
        /* <DEDUP_REMOVED lines=12> */
[----:B------:R0:W4:Y:S01]  /*03e0*/  LDG.E.64 R40, desc[UR6][R6.64+0x7000] ;  /* 0x0070000606287981 */ /* 0x000122000c1e1b00 */
[----:B------:R-:W-:-:S02]  /*03f0*/  VIADD R42, R42, 0x10 ;  /* 0x000000102a2a7836 */ /* 0x000fc40000000000 */
[----:B------:R-:W-:-:S03]  /*0400*/  VIADD R2, R2, 0x2000 ;  /* 0x0000200002027836 */ /* 0x000fc60000000000 */
[----:B------:R-:W-:Y:S02]  /*0410*/  ISETP.NE.AND P1, PT, R42, RZ, PT ;  /* 0x000000ff2a00720c */ /* 0x000fe40003f25270 */
[----:B0-----:R-:W-:-:S05]  /*0420*/  IADD3 R6, P2, PT, R6, 0x10000, RZ ;  /* 0x0001000006067810 */ /* 0x001fca0007f5e0ff */
[----:B------:R-:W-:Y:S01]  /*0430*/  IMAD.X R7, RZ, RZ, R7, P2 ;  /* 0x000000ffff077224 */ /* 0x000fe200010e0607 */
        /* <DEDUP_REMOVED lines=16> */
[----:B------:R-:W-:Y:S10]  /*0540*/  @P1 BRA `(.L_x_68) ;  /* 0xfffffffc00681947 */ /* 0x000ff4000383ffff */
.L_x_67:
[----:B------:R-:W-:Y:S05]  /*0550*/  BSYNC.RECONVERGENT B2 ;  /* 0x0000000000027941 */ /* 0x000fea0003800200 */
.L_x_66:
[----:B------:R-:W-:Y:S05]  /*0560*/  @!P0 BRA `(.L_x_65) ;  /* 0x0000000000d48947 */ /* 0x000fea0003800000 */
[----:B------:R-:W-:Y:S01]  /*0570*/  ISETP.GE.U32.AND P0, PT, R43, 0x8, PT ;  /* 0x000000082b00780c */ /* 0x000fe20003f06070 */
[----:B------:R-:W-:Y:S01]  /*0580*/  BSSY.RECONVERGENT B2, `(.L_x_69) ;  /* 0x0000017000027945 */ /* 0x000fe20003800200 */
[----:B------:R-:W-:-:S04]  /*0590*/  LOP3.LUT R26, R3, 0x7, RZ, 0xc0, !PT ;  /* 0x00000007031a7812 */ /* 0x000fc800078ec0ff */
[----:B------:R-:W-:-:S07]  /*05a0*/  ISETP.NE.AND P1, PT, R26, RZ, PT ;  /* 0x000000ff1a00720c */ /* 0x000fce0003f25270 */
[----:B------:R-:W-:Y:S06]  /*05b0*/  @!P0 BRA `(.L_x_70) ;  /* 0x00000000004c8947 */ /* 0x000fec0003800000 */
[----:B------:R-:W0:Y:S02]  /*05c0*/  LDC.64 R6, c[0x0][0x380] ;  /* 0x0000e000ff067b82 */ /* 0x000e240000000a00 */
[----:B0-----:R-:W-:-:S05]  /*05d0*/  IMAD.WIDE R6, R2, 0x8, R6 ;  /* 0x0000000802067825 */ /* 0x001fca00078e0206 */
        /* <DEDUP_REMOVED lines=17> */
.L_x_70:
[----:B------:R-:W-:Y:S05]  /*06f0*/  BSYNC.RECONVERGENT B2 ;  /* 0x0000000000027941 */ /* 0x000fea0003800200 */
.L_x_69:
        /* <DEDUP_REMOVED lines=17> */
.L_x_72:
[----:B------:R-:W-:Y:S05]  /*0810*/  BSYNC.RECONVERGENT B2 ;  /* 0x0000000000027941 */ /* 0x000fea0003800200 */
.L_x_71:
[----:B------:R-:W-:Y:S05]  /*0820*/  @!P1 BRA `(.L_x_65) ;  /* 0x0000000000249947 */ /* 0x000fea0003800000 */
[----:B------:R-:W0:Y:S01]  /*0830*/  LDC.64 R10, c[0x0][0x380] ;  /* 0x0000e000ff0a7b82 */ /* 0x000e220000000a00 */
[----:B------:R-:W-:-:S07]  /*0840*/  IMAD.MOV R3, RZ, RZ, -R3 ;  /* 0x000000ffff037224 */ /* 0x000fce00078e0a03 */
.L_x_73:
[----:B0-----:R-:W-:-:S06]  /*0850*/  IMAD.WIDE R6, R2, 0x8, R10 ;  /* 0x0000000802067825 */ /* 0x001fcc00078e020a */
[----:B------:R-:W2:Y:S01]  /*0860*/  LDG.E.64 R6, desc[UR6][R6.64] ;  /* 0x0000000606067981 */ /* 0x000ea2000c1e1b00 */
[----:B------:R-:W-:Y:S02]  /*0870*/  VIADD R3, R3, 0x1 ;  /* 0x0000000103037836 */ /* 0x000fe40000000000 */
[----:B------:R-:W-:-:S03]  /*0880*/  VIADD R2, R2, 0x200 ;  /* 0x0000020002027836 */ /* 0x000fc60000000000 */
[----:B------:R-:W-:Y:S01]  /*0890*/  ISETP.NE.AND P0, PT, R3, RZ, PT ;  /* 0x000000ff0300720c */ /* 0x000fe20003f05270 */
[----:B--2--5:R-:W-:-:S12]  /*08a0*/  DADD R4, R6, R4 ;  /* 0x0000000006047229 */ /* 0x024fd80000000004 */
[----:B------:R-:W-:Y:S05]  /*08b0*/  @P0 BRA `(.L_x_73) ;  /* 0xfffffffc00e40947 */ /* 0x000fea000383ffff */
.L_x_65:
[----:B------:R-:W-:Y:S05]  /*08c0*/  BSYNC.RECONVERGENT B1 ;  /* 0x0000000000017941 */ /* 0x000fea0003800200 */
.L_x_64:
[----:B------:R-:W-:-:S04]  /*08d0*/  ISETP.GE.U32.AND P0, PT, R8, 0x200, PT ;  /* 0x000002000800780c */ /* 0x000fc80003f06070 */
[----:B------:R-:W-:-:S13]  /*08e0*/  ISETP.GE.U32.AND.EX P0, PT, R9, RZ, PT, P0 ;  /* 0x000000ff0900720c */ /* 0x000fda0003f06100 */
        /* <DEDUP_REMOVED lines=32> */
[----:B------:R-:W-:Y:S02]  /*0af0*/  ISETP.GT.AND P0, PT, R10, 0xf, PT ;  /* 0x0000000f0a00780c */ /* 0x000fe40003f04270 */
[----:B------:R-:W-:Y:S01]  /*0b00*/  @!P1 LOP3.LUT R8, R4, 0xf8, RZ, 0xc0, !PT ;  /* 0x000000f804089812 */ /* 0x000fe200078ec0ff */
[----:B------:R-:W0:Y:S04]  /*0b10*/  SHFL.DOWN PT, R3, R7, 0x10, 0x1f ;  /* 0x0a001f0007037f89 */ /* 0x000e2800000e0000 */
[----:B------:R-:W-:Y:S01]  /*0b20*/  @!P1 IMAD.IADD R9, R8, 0x1, R9 ;  /* 0x0000000108099824 */ /* 0x000fe200078e0209 */
[----:B0-----:R-:W-:-:S07]  /*0b30*/  DADD R4, R2, R6 ;  /* 0x0000000002047229 */ /* 0x001fce0000000006 */
[----:B------:R0:W-:Y:S01]  /*0b40*/  @!P1 STS.64 [R9+0x10], R4 ;  /* 0x0000100409009388 */ /* 0x0001e20000000a00 */
[----:B------:R-:W-:Y:S01]  /*0b50*/  BAR.SYNC.DEFER_BLOCKING 0x0 ;  /* 0x0000000000007b1d */ /* 0x000fe20000010000 */
[----:B------:R-:W-:Y:S02]  /*0b60*/  ISETP.NE.AND P1, PT, R0, RZ, PT ;  /* 0x000000ff0000720c */ /* 0x000fe40003f25270 */
[----:B------:R-:W-:Y:S02]  /*0b70*/  FSEL R2, R6, R4, P0 ;  /* 0x0000000406027208 */ /* 0x000fe40000000000 */
[----:B------:R-:W-:-:S09]  /*0b80*/  FSEL R3, R7, R5, P0 ;  /* 0x0000000507037208 */ /* 0x000fd20000000000 */
[----:B0-----:R-:W-:Y:S05]  /*0b90*/  @P1 BRA `(.L_x_75) ;  /* 0x00000018008c1947 */ /* 0x001fea0003800000 */
        /* <DEDUP_REMOVED lines=27> */
.L_x_74:
[----:B------:R-:W-:Y:S01]  /*0d50*/  LOP3.LUT R2, R0, 0x3e0, RZ, 0xc0, !PT ;  /* 0x000003e000027812 */ /* 0x000fe200078ec0ff */
[----:B------:R-:W0:Y:S03]  /*0d60*/  S2R R12, SR_LANEID ;  /* 0x00000000000c7919 */ /* 0x000e260000000000 */
[----:B------:R-:W-:Y:S01]  /*0d70*/  LOP3.LUT R7, RZ, R2, RZ, 0x33, !PT ;  /* 0x00000002ff077212 */ /* 0x000fe200078e33ff */
[----:B------:R-:W-:-:S04]  /*0d80*/  VIADD R3, R2, 0x20 ;  /* 0x0000002002037836 */ /* 0x000fc80000000000 */
[----:B------:R-:W-:Y:S01]  /*0d90*/  IMAD.IADD R7, R7, 0x1, R8 ;  /* 0x0000000107077824 */ /* 0x000fe200078e0208 */
[----:B------:R-:W-:-:S04]  /*0da0*/  ISETP.GT.U32.AND P0, PT, R3, R8, PT ;  /* 0x000000080300720c */ /* 0x000fc80003f04070 */
[----:B------:R-:W-:-:S05]  /*0db0*/  SEL R13, R7, 0x1f, P0 ;  /* 0x0000001f070d7807 */ /* 0x000fca0000000000 */
[----:B-----5:R-:W-:Y:S04]  /*0dc0*/  SHFL.DOWN PT, R2, R4, 0x1, R13 ;  /* 0x0820000004027989 */ /* 0x020fe800000e000d */
[----:B------:R-:W1:Y:S01]  /*0dd0*/  SHFL.DOWN PT, R3, R5, 0x1, R13 ;  /* 0x0820000005037989 */ /* 0x000e6200000e000d */
[C---:B0-----:R-:W-:Y:S01]  /*0de0*/  ISETP.GE.AND P0, PT, R12.reuse, R13, PT ;  /* 0x0000000d0c00720c */ /* 0x041fe20003f06270 */
[C---:B------:R-:W-:Y:S01]  /*0df0*/  VIADD R10, R12.reuse, 0x2 ;  /* 0x000000020c0a7836 */ /* 0x040fe20000000000 */
[----:B------:R-:W-:Y:S01]  /*0e00*/  ISETP.NE.AND P1, PT, R12, RZ, PT ;  /* 0x000000ff0c00720c */ /* 0x000fe20003f25270 */
[----:B-1----:R-:W-:-:S10]  /*0e10*/  DADD R2, R2, R4 ;  /* 0x0000000002027229 */ /* 0x002fd40000000004 */
[----:B------:R-:W-:Y:S01]  /*0e20*/  FSEL R6, R2, R4, !P0 ;  /* 0x0000000402067208 */ /* 0x000fe20004000000 */
[----:B------:R-:W-:Y:S01]  /*0e30*/  VIADD R4, R12, 0x4 ;  /* 0x000000040c047836 */ /* 0x000fe20000000000 */
[----:B------:R-:W-:Y:S02]  /*0e40*/  FSEL R7, R3, R5, !P0 ;  /* 0x0000000503077208 */ /* 0x000fe40004000000 */
[----:B------:R-:W-:Y:S01]  /*0e50*/  ISETP.GT.AND P0, PT, R10, R13, PT ;  /* 0x0000000d0a00720c */ /* 0x000fe20003f04270 */
[----:B------:R-:W-:Y:S04]  /*0e60*/  SHFL.DOWN PT, R2, R6, 0x2, R13 ;  /* 0x0840000006027989 */ /* 0x000fe800000e000d */
[----:B------:R-:W0:Y:S02]  /*0e70*/  SHFL.DOWN PT, R3, R7, 0x2, R13 ;  /* 0x0840000007037989 */ /* 0x000e2400000e000d */
[----:B0-----:R-:W-:-:S10]  /*0e80*/  DADD R2, R2, R6 ;  /* 0x0000000002027229 */ /* 0x001fd40000000006 */
[----:B------:R-:W-:Y:S01]  /*0e90*/  FSEL R10, R6, R2, P0 ;  /* 0x00000002060a7208 */ /* 0x000fe20000000000 */
[----:B------:R-:W-:Y:S01]  /*0ea0*/  VIADD R6, R12, 0x8 ;  /* 0x000000080c067836 */ /* 0x000fe20000000000 */
[----:B------:R-:W-:Y:S02]  /*0eb0*/  FSEL R11, R7, R3, P0 ;  /* 0x00000003070b7208 */ /* 0x000fe40000000000 */
[----:B------:R-:W-:Y:S01]  /*0ec0*/  ISETP.GT.AND P0, PT, R4, R13, PT ;  /* 0x0000000d0400720c */ /* 0x000fe20003f04270 */
[----:B------:R-:W-:Y:S04]  /*0ed0*/  SHFL.DOWN PT, R2, R10, 0x4, R13 ;  /* 0x088000000a027989 */ /* 0x000fe800000e000d */
[----:B------:R-:W0:Y:S02]  /*0ee0*/  SHFL.DOWN PT, R3, R11, 0x4, R13 ;  /* 0x088000000b037989 */ /* 0x000e2400000e000d */
[----:B0-----:R-:W-:-:S10]  /*0ef0*/  DADD R2, R2, R10 ;  /* 0x0000000002027229 */ /* 0x001fd4000000000a */
[----:B------:R-:W-:Y:S02]  /*0f00*/  FSEL R4, R10, R2, P0 ;  /* 0x000000020a047208 */ /* 0x000fe40000000000 */
[----:B------:R-:W-:Y:S02]  /*0f10*/  FSEL R5, R11, R3, P0 ;  /* 0x000000030b057208 */ /* 0x000fe40000000000 */
[----:B------:R-:W-:Y:S01]  /*0f20*/  ISETP.GT.AND P0, PT, R6, R13, PT ;  /* 0x0000000d0600720c */ /* 0x000fe20003f04270 */
[----:B------:R-:W-:Y:S01]  /*0f30*/  SHFL.DOWN PT, R2, R4, 0x8, R13 ;  /* 0x0900000004027989 */ /* 0x000fe200000e000d */
[----:B------:R-:W-:-:S03]  /*0f40*/  @!P1 MOV R10, 0x400 ;  /* 0x00000400000a9802 */ /* 0x000fc60000000f00 */
[----:B------:R-:W0:Y:S01]  /*0f50*/  SHFL.DOWN PT, R3, R5, 0x8, R13 ;  /* 0x0900000005037989 */ /* 0x000e2200000e000d */
[----:B------:R-:W1:Y:S01]  /*0f60*/  @!P1 S2R R11, SR_CgaCtaId ;  /* 0x00000000000b9919 */ /* 0x000e620000008800 */
[----:B0-----:R-:W-:-:S10]  /*0f70*/  DADD R2, R2, R4 ;  /* 0x0000000002027229 */ /* 0x001fd40000000004 */
[----:B------:R-:W-:Y:S01]  /*0f80*/  FSEL R6, R4, R2, P0 ;  /* 0x0000000204067208 */ /* 0x000fe20000000000 */
[----:B------:R-:W-:Y:S01]  /*0f90*/  VIADD R4, R12, 0x10 ;  /* 0x000000100c047836 */ /* 0x000fe20000000000 */
[----:B------:R-:W-:Y:S02]  /*0fa0*/  FSEL R7, R5, R3, P0 ;  /* 0x0000000305077208 */ /* 0x000fe40000000000 */
[----:B------:R-:W-:Y:S01]  /*0fb0*/  @!P1 SHF.R.U32.HI R5, RZ, 0x2, R0 ;  /* 0x00000002ff059819 */ /* 0x000fe20000011600 */
[----:B------:R-:W-:Y:S01]  /*0fc0*/  SHFL.DOWN PT, R2, R6, 0x10, R13 ;  /* 0x0a00000006027989 */ /* 0x000fe200000e000d */
[----:B-1----:R-:W-:Y:S02]  /*0fd0*/  @!P1 LEA R10, R11, R10, 0x18 ;  /* 0x0000000a0b0a9211 */ /* 0x002fe400078ec0ff */
[----:B------:R-:W-:Y:S01]  /*0fe0*/  @!P1 LOP3.LUT R5, R5, 0xf8, RZ, 0xc0, !PT ;  /* 0x000000f805059812 */ /* 0x000fe200078ec0ff */
[----:B------:R-:W0:Y:S01]  /*0ff0*/  SHFL.DOWN PT, R3, R7, 0x10, R13 ;  /* 0x0a00000007037989 */ /* 0x000e2200000e000d */
[----:B------:R-:W-:-:S03]  /*1000*/  ISETP.GT.AND P0, PT, R4, R13, PT ;  /* 0x0000000d0400720c */ /* 0x000fc60003f04270 */
[----:B------:R-:W-:Y:S01]  /*1010*/  @!P1 IMAD.IADD R5, R5, 0x1, R10 ;  /* 0x0000000105059824 */ /* 0x000fe200078e020a */
[----:B0-----:R-:W-:-:S10]  /*1020*/  DADD R2, R2, R6 ;  /* 0x0000000002027229 */ /* 0x001fd40000000006 */
[----:B------:R-:W-:Y:S02]  /*1030*/  FSEL R2, R6, R2, P0 ;  /* 0x0000000206027208 */ /* 0x000fe40000000000 */
[----:B------:R-:W-:-:S05]  /*1040*/  FSEL R3, R7, R3, P0 ;  /* 0x0000000307037208 */ /* 0x000fca0000000000 */
[----:B------:R0:W-:Y:S01]  /*1050*/  @!P1 STS.64 [R5+0x10], R2 ;  /* 0x0000100205009388 */ /* 0x0001e20000000a00 */
[----:B------:R-:W-:Y:S01]  /*1060*/  BAR.SYNC.DEFER_BLOCKING 0x0 ;  /* 0x0000000000007b1d */ /* 0x000fe20000010000 */
[----:B------:R-:W-:-:S13]  /*1070*/  ISETP.NE.AND P1, PT, R0, RZ, PT ;  /* 0x000000ff0000720c */ /* 0x000fda0003f25270 */
[----:B0-----:R-:W-:Y:S05]  /*1080*/  @P1 BRA `(.L_x_75) ;  /* 0x0000001400501947 */ /* 0x001fea0003800000 */
[----:B------:R-:W0:Y:S01]  /*1090*/  S2UR UR5, SR_CgaCtaId ;  /* 0x00000000000579c3 */ /* 0x000e220000008800 */
[----:B------:R-:W-:Y:S01]  /*10a0*/  UMOV UR4, 0x400 ;  /* 0x0000040000047882 */ /* 0x000fe20000000000 */
[----:B------:R-:W-:-:S04]  /*10b0*/  ISETP.GT.U32.AND P0, PT, R8, 0x20, PT ;  /* 0x000000200800780c */ /* 0x000fc80003f04070 */
[----:B------:R-:W-:Y:S01]  /*10c0*/  ISETP.GT.U32.AND.EX P0, PT, R9, RZ, PT, P0 ;  /* 0x000000ff0900720c */ /* 0x000fe20003f04100 */
[----:B0-----:R-:W-:-:S09]  /*10d0*/  ULEA UR4, UR5, UR4, 0x18 ;  /* 0x0000000405047291 */ /* 0x001fd2000f8ec0ff */
[----:B------:R-:W0:Y:S04]  /*10e0*/  LDS.64 R4, [UR4+0x18] ;  /* 0x00001804ff047984 */ /* 0x000e280008000a00 */
[----:B------:R-:W1:Y:S01]  /*10f0*/  LDS.128 R12, [UR4+0x20] ;  /* 0x00002004ff0c7984 */ /* 0x000e620008000c00 */
[----:B0-----:R-:W-:-:S10]  /*1100*/  DADD R4, R2, R4 ;  /* 0x0000000002047229 */ /* 0x001fd40000000004 */
[----:B------:R-:W-:Y:S02]  /*1110*/  FSEL R2, R4, R2, P0 ;  /* 0x0000000204027208 */ /* 0x000fe40000000000 */
[----:B------:R-:W-:Y:S02]  /*1120*/  FSEL R3, R5, R3, P0 ;  /* 0x0000000305037208 */ /* 0x000fe40000000000 */
[----:B------:R-:W0:Y:S01]  /*1130*/  LDS.128 R4, [UR4+0x30] ;  /* 0x00003004ff047984 */ /* 0x000e220008000c00 */
[----:B------:R-:W-:-:S03]  /*1140*/  ISETP.GT.U32.AND P0, PT, R8, 0x40, PT ;  /* 0x000000400800780c */ /* 0x000fc60003f04070 */
[----:B-1----:R-:W-:Y:S01]  /*1150*/  DADD R12, R12, R2 ;  /* 0x000000000c0c7229 */ /* 0x002fe20000000002 */
[----:B------:R-:W-:-:S09]  /*1160*/  ISETP.GT.U32.AND.EX P0, PT, R9, RZ, PT, P0 ;  /* 0x000000ff0900720c */ /* 0x000fd20003f04100 */
[----:B------:R-:W-:Y:S02]  /*1170*/  FSEL R2, R12, R2, P0 ;  /* 0x000000020c027208 */ /* 0x000fe40000000000 */
[----:B------:R-:W-:Y:S02]  /*1180*/  FSEL R3, R13, R3, P0 ;  /* 0x000000030d037208 */ /* 0x000fe40000000000 */
[----:B------:R-:W-:-:S04]  /*1190*/  ISETP.GT.U32.AND P0, PT, R8, 0x60, PT ;  /* 0x000000600800780c */ /* 0x000fc80003f04070 */
[----:B------:R-:W-:Y:S01]  /*11a0*/  DADD R14, R2, R14 ;  /* 0x00000000020e7229 */ /* 0x000fe2000000000e */
[----:B------:R-:W-:-:S09]  /*11b0*/  ISETP.GT.U32.AND.EX P0, PT, R9, RZ, PT, P0 ;  /* 0x000000ff0900720c */ /* 0x000fd20003f04100 */
[----:B------:R-:W-:Y:S02]  /*11c0*/  FSEL R2, R14, R2, P0 ;  /* 0x000000020e027208 */ /* 0x000fe40000000000 */
[----:B------:R-:W-:Y:S02]  /*11d0*/  FSEL R3, R15, R3, P0 ;  /* 0x000000030f037208 */ /* 0x000fe40000000000 */
[----:B------:R-:W1:Y:S01]  /*11e0*/  LDS.128 R12, [UR4+0x40] ;  /* 0x00004004ff0c7984 */ /* 0x000e620008000c00 */
[----:B------:R-:W-:-:S03]  /*11f0*/  ISETP.GT.U32.AND P0, PT, R8, 0x80, PT ;  /* 0x000000800800780c */ /* 0x000fc60003f04070 */
[----:B0-----:R-:W-:Y:S01]  /*1200*/  DADD R4, R4, R2 ;  /* 0x0000000004047229 */ /* 0x001fe20000000002 */
        /* <DEDUP_REMOVED lines=52> */
[----:B------:R-:W-:-:S04]  /*1550*/  ISETP.GT.U32.AND P0, PT, R8, 0x1c0, PT ;  /* 0x000001c00800780c */ /* 0x000fc80003f04070 */
        /* <DEDUP_REMOVED lines=8> */
[----:B------:R-:W-:Y:S01]  /*15e0*/  FSEL R3, R15, R3, P0 ;  /* 0x000000030f037208 */ /* 0x000fe20000000000 */
[----:B------:R-:W-:Y:S06]  /*15f0*/  BRA `(.L_x_75) ;  /* 0x0000000c00f47947 */ /* 0x000fec0003800000 */
.L_x_61:
[----:B------:R-:W0:Y:S01]  /*1600*/  S2R R0, SR_TID.X ;  /* 0x0000000000007919 */ /* 0x000e220000002100 */
[----:B------:R-:W0:Y:S02]  /*1610*/  LDC.64 R4, c[0x0][0x380] ;  /* 0x0000e000ff047b82 */ /* 0x000e240000000a00 */
[----:B0-----:R-:W-:-:S05]  /*1620*/  IMAD.WIDE.U32 R4, R0, 0x8, R4 ;  /* 0x0000000800047825 */ /* 0x001fca00078e0004 */
[----:B------:R-:W2:Y:S04]  /*1630*/  LDG.E.64 R2, desc[UR6][R4.64] ;  /* 0x0000000604027981 */ /* 0x000ea8000c1e1b00 */
[----:B------:R-:W2:Y:S04]  /*1640*/  LDG.E.64 R6, desc[UR6][R4.64+0x1000] ;  /* 0x0010000604067981 */ /* 0x000ea8000c1e1b00 */
[----:B------:R-:W3:Y:S04]  /*1650*/  LDG.E.64 R10, desc[UR6][R4.64+0x2000] ;  /* 0x00200006040a7981 */ /* 0x000ee8000c1e1b00 */
[----:B------:R-:W4:Y:S04]  /*1660*/  LDG.E.64 R12, desc[UR6][R4.64+0x3000] ;  /* 0x00300006040c7981 */ /* 0x000f28000c1e1b00 */
[----:B------:R-:W5:Y:S04]  /*1670*/  LDG.E.64 R14, desc[UR6][R4.64+0x4000] ;  /* 0x00400006040e7981 */ /* 0x000f68000c1e1b00 */
[----:B------:R-:W5:Y:S04]  /*1680*/  LDG.E.64 R16, desc[UR6][R4.64+0x5000] ;  /* 0x0050000604107981 */ /* 0x000f68000c1e1b00 */
[----:B------:R-:W5:Y:S01]  /*1690*/  LDG.E.64 R18, desc[UR6][R4.64+0x6000] ;  /* 0x0060000604127981 */ /* 0x000f62000c1e1b00 */
[----:B--2---:R-:W-:-:S08]  /*16a0*/  DADD R2, R2, R6 ;  /* 0x0000000002027229 */ /* 0x004fd00000000006 */
[----:B---3--:R-:W-:-:S08]  /*16b0*/  DADD R2, R10, R2 ;  /* 0x000000000a027229 */ /* 0x008fd00000000002 */
[----:B----4-:R-:W-:Y:S01]  /*16c0*/  DADD R2, R12, R2 ;  /* 0x000000000c027229 */ /* 0x010fe20000000002 */
[----:B------:R-:W-:-:S04]  /*16d0*/  IADD3 R12, P1, PT, R8, -0xe00, RZ ;  /* 0xfffff200080c7810 */ /* 0x000fc80007f3e0ff */
[----:B------:R-:W-:Y:S02]  /*16e0*/  ISETP.GE.U32.AND P0, PT, R12, 0xe00, PT ;  /* 0x00000e000c00780c */ /* 0x000fe40003f06070 */
[----:B------:R-:W-:Y:S01]  /*16f0*/  IADD3.X R13, PT, PT, R9, -0x1, RZ, P1, !PT ;  /* 0xffffffff090d7810 */ /* 0x000fe20000ffe4ff */
[----:B-----5:R-:W-:-:S03]  /*1700*/  DADD R2, R14, R2 ;  /* 0x000000000e027229 */ /* 0x020fc60000000002 */
[----:B------:R-:W-:-:S05]  /*1710*/  ISETP.GE.U32.AND.EX P0, PT, R13, RZ, PT, P0 ;  /* 0x000000ff0d00720c */ /* 0x000fca0003f06100 */
[----:B------:R-:W-:-:S08]  /*1720*/  DADD R2, R16, R2 ;  /* 0x0000000010027229 */ /* 0x000fd00000000002 */
[----:B------:R-:W-:Y:S01]  /*1730*/  DADD R6, R18, R2 ;  /* 0x0000000012067229 */ /* 0x000fe20000000002 */
[----:B------:R-:W-:Y:S02]  /*1740*/  IMAD.MOV.U32 R3, RZ, RZ, 0xe00 ;  /* 0x00000e00ff037424 */ /* 0x000fe400078e00ff */
[----:B------:R-:W-:Y:S01]  /*1750*/  IMAD.MOV.U32 R2, RZ, RZ, RZ ;  /* 0x000000ffff027224 */ /* 0x000fe200078e00ff */
[----:B------:R-:W-:Y:S07]  /*1760*/  @!P0 BRA `(.L_x_76) ;  /* 0x0000000000748947 */ /* 0x000fee0003800000 */
[----:B------:R-:W0:Y:S01]  /*1770*/  LDC.64 R8, c[0x0][0x390] ;  /* 0x0000e400ff087b82 */ /* 0x000e220000000a00 */
[----:B------:R-:W-:Y:S02]  /*1780*/  IMAD.MOV.U32 R3, RZ, RZ, 0xe00 ;  /* 0x00000e00ff037424 */ /* 0x000fe400078e00ff */
[----:B------:R-:W-:-:S07]  /*1790*/  IMAD.MOV.U32 R2, RZ, RZ, RZ ;  /* 0x000000ffff027224 */ /* 0x000fce00078e00ff */
.L_x_78:
[----:B------:R-:W-:-:S04]  /*17a0*/  LEA R16, P0, R3, R4, 0x3 ;  /* 0x0000000403107211 */ /* 0x000fc800078018ff */
[----:B------:R-:W-:-:S05]  /*17b0*/  LEA.HI.X R17, R3, R5, R2, 0x3, P0 ;  /* 0x0000000503117211 */ /* 0x000fca00000f1c02 */
[----:B------:R-:W2:Y:S04]  /*17c0*/  LDG.E.64 R18, desc[UR6][R16.64] ;  /* 0x0000000610127981 */ /* 0x000ea8000c1e1b00 */
[----:B------:R-:W3:Y:S04]  /*17d0*/  LDG.E.64 R20, desc[UR6][R16.64+0x1000] ;  /* 0x0010000610147981 */ /* 0x000ee8000c1e1b00 */
[----:B------:R-:W4:Y:S04]  /*17e0*/  LDG.E.64 R22, desc[UR6][R16.64+0x2000] ;  /* 0x0020000610167981 */ /* 0x000f28000c1e1b00 */
[----:B------:R-:W5:Y:S04]  /*17f0*/  LDG.E.64 R24, desc[UR6][R16.64+0x3000] ;  /* 0x0030000610187981 */ /* 0x000f68000c1e1b00 */
[----:B------:R-:W5:Y:S04]  /*1800*/  LDG.E.64 R26, desc[UR6][R16.64+0x4000] ;  /* 0x00400006101a7981 */ /* 0x000f68000c1e1b00 */
[----:B------:R-:W5:Y:S04]  /*1810*/  LDG.E.64 R10, desc[UR6][R16.64+0x5000] ;  /* 0x00500006100a7981 */ /* 0x000f68000c1e1b00 */
[----:B------:R-:W5:Y:S01]  /*1820*/  LDG.E.64 R14, desc[UR6][R16.64+0x6000] ;  /* 0x00600006100e7981 */ /* 0x000f62000c1e1b00 */
[----:B--2---:R-:W-:Y:S01]  /*1830*/  DADD R18, R18, R6 ;  /* 0x0000000012127229 */ /* 0x004fe20000000006 */
[----:B0-----:R-:W-:-:S04]  /*1840*/  IADD3 R6, P1, PT, -R3, R8, RZ ;  /* 0x0000000803067210 */ /* 0x001fc80007f3e1ff */
[----:B------:R-:W-:Y:S01]  /*1850*/  ISETP.GE.U32.AND P0, PT, R6, 0xe00, PT ;  /* 0x00000e000600780c */ /* 0x000fe20003f06070 */
[----:B------:R-:W-:Y:S02]  /*1860*/  IMAD.X R6, R9, 0x1, ~R2, P1 ;  /* 0x0000000109067824 */ /* 0x000fe400008e0e02 */
[----:B---3--:R-:W-:-:S03]  /*1870*/  DADD R18, R20, R18 ;  /* 0x0000000014127229 */ /* 0x008fc60000000012 */
[----:B------:R-:W-:-:S05]  /*1880*/  ISETP.GE.U32.AND.EX P0, PT, R6, RZ, PT, P0 ;  /* 0x000000ff0600720c */ /* 0x000fca0003f06100 */
[----:B----4-:R-:W-:-:S08]  /*1890*/  DADD R18, R22, R18 ;  /* 0x0000000016127229 */ /* 0x010fd00000000012 */
[----:B-----5:R-:W-:-:S08]  /*18a0*/  DADD R18, R24, R18 ;  /* 0x0000000018127229 */ /* 0x020fd00000000012 */
[----:B------:R-:W-:-:S08]  /*18b0*/  DADD R18, R26, R18 ;  /* 0x000000001a127229 */ /* 0x000fd00000000012 */
[----:B------:R-:W-:-:S08]  /*18c0*/  DADD R10, R10, R18 ;  /* 0x000000000a0a7229 */ /* 0x000fd00000000012 */
[----:B------:R-:W-:Y:S01]  /*18d0*/  DADD R6, R14, R10 ;  /* 0x000000000e067229 */ /* 0x000fe2000000000a */
[----:B------:R-:W-:Y:S10]  /*18e0*/  @!P0 BRA `(.L_x_77) ;  /* 0x0000000800208947 */ /* 0x000ff40003800000 */
[----:B------:R-:W-:-:S05]  /*18f0*/  IADD3 R3, P0, PT, R3, 0xe00, RZ ;  /* 0x00000e0003037810 */ /* 0x000fca0007f1e0ff */
[----:B------:R-:W-:Y:S01]  /*1900*/  IMAD.X R2, RZ, RZ, R2, P0 ;  /* 0x000000ffff027224 */ /* 0x000fe200000e0602 */
[----:B------:R-:W-:-:S04]  /*1910*/  ISETP.GT.U32.AND P0, PT, R3, R12, PT ;  /* 0x0000000c0300720c */ /* 0x000fc80003f04070 */
[----:B------:R-:W-:-:S13]  /*1920*/  ISETP.GT.U32.AND.EX P0, PT, R2, R13, PT, P0 ;  /* 0x0000000d0200720c */ /* 0x000fda0003f04100 */
[----:B------:R-:W-:Y:S05]  /*1930*/  @!P0 BRA `(.L_x_78) ;  /* 0xfffffffc00988947 */ /* 0x000fea000383ffff */
.L_x_76:
[----:B------:R-:W-:Y:S01]  /*1940*/  IMAD.IADD R5, R8, 0x1, -R3 ;  /* 0x0000000108057824 */ /* 0x000fe200078e0a03 */
[----:B------:R-:W-:Y:S01]  /*1950*/  ISETP.GE.U32.AND P1, PT, R3, R8, PT ;  /* 0x000000080300720c */ /* 0x000fe20003f26070 */
[----:B------:R-:W-:Y:S03]  /*1960*/  BSSY.RECONVERGENT B1, `(.L_x_77) ;  /* 0x0000080000017945 */ /* 0x000fe60003800200 */
[----:B------:R-:W-:-:S04]  /*1970*/  ISETP.GE.AND P0, PT, R0, R5, PT ;  /* 0x000000050000720c */ /* 0x000fc80003f06270 */
[----:B------:R-:W-:-:S13]  /*1980*/  ISETP.GE.U32.OR.EX P0, PT, R2, R9, P0, P1 ;  /* 0x000000090200720c */ /* 0x000fda0000706510 */
[----:B------:R-:W-:Y:S05]  /*1990*/  @P0 BRA `(.L_x_79) ;  /* 0x0000000400f00947 */ /* 0x000fea0003800000 */
[----:B------:R-:W-:Y:S01]  /*19a0*/  LOP3.LUT R4, RZ, R0, RZ, 0x33, !PT ;  /* 0x00000000ff047212 */ /* 0x000fe200078e33ff */
[----:B------:R-:W-:Y:S01]  /*19b0*/  BSSY.RECONVERGENT B2, `(.L_x_80) ;  /* 0x0000038000027945 */ /* 0x000fe20003800200 */
[----:B------:R-:W-:Y:S02]  /*19c0*/  IMAD.MOV.U32 R42, RZ, RZ, R0 ;  /* 0x000000ffff2a7224 */ /* 0x000fe400078e0000 */
[----:B------:R-:W-:-:S04]  /*19d0*/  IADD3 R8, PT, PT, -R3, R8, R4 ;  /* 0x0000000803087210 */ /* 0x000fc80007ffe104 */
[C---:B------:R-:W-:Y:S02]  /*19e0*/  ISETP.GE.U32.AND P1, PT, R8.reuse, 0x1e00, PT ;  /* 0x00001e000800780c */ /* 0x040fe40003f26070 */
[----:B------:R-:W-:-:S04]  /*19f0*/  LEA.HI R4, R8, 0x1, RZ, 0x17 ;  /* 0x0000000108047811 */ /* 0x000fc800078fb8ff */
[----:B------:R-:W-:-:S04]  /*1a00*/  LOP3.LUT R5, R4, 0xf, RZ, 0xc0, !PT ;  /* 0x0000000f04057812 */ /* 0x000fc800078ec0ff */
[----:B------:R-:W-:-:S03]  /*1a10*/  ISETP.NE.AND P0, PT, R5, RZ, PT ;  /* 0x000000ff0500720c */ /* 0x000fc60003f05270 */
[----:B------:R-:W-:Y:S10]  /*1a20*/  @!P1 BRA `(.L_x_81) ;  /* 0x0000000000c09947 */ /* 0x000ff40003800000 */
[----:B------:R-:W0:Y:S01]  /*1a30*/  LDCU.64 UR4, c[0x0][0x380] ;  /* 0x00007000ff0477ac */ /* 0x000e220008000a00 */
[----:B------:R-:W-:Y:S01]  /*1a40*/  IADD3 R9, P2, PT, R0, R3, RZ ;  /* 0x0000000300097210 */ /* 0x000fe20007f5e0ff */
[----:B------:R-:W-:Y:S01]  /*1a50*/  IMAD.MOV.U32 R42, RZ, RZ, R0 ;  /* 0x000000ffff2a7224 */ /* 0x000fe200078e0000 */
[----:B------:R-:W-:-:S03]  /*1a60*/  LOP3.LUT R43, R4, 0xfffff0, RZ, 0xc0, !PT ;  /* 0x00fffff0042b7812 */ /* 0x000fc600078ec0ff */
[----:B------:R-:W-:Y:S02]  /*1a70*/  IMAD.X R10, RZ, RZ, R2, P2 ;  /* 0x000000ffff0a7224 */ /* 0x000fe400010e0602 */
[----:B------:R-:W-:Y:S01]  /*1a80*/  IMAD.MOV R43, RZ, RZ, -R43 ;  /* 0x000000ffff2b7224 */ /* 0x000fe200078e0a2b */
[----:B0-----:R-:W-:-:S04]  /*1a90*/  LEA R8, P1, R9, UR4, 0x3 ;  /* 0x0000000409087c11 */ /* 0x001fc8000f8218ff */
[----:B------:R-:W-:Y:S02]  /*1aa0*/  IADD3 R8, P2, PT, R8, 0x8000, RZ ;  /* 0x0000800008087810 */ /* 0x000fe40007f5e0ff */
[----:B------:R-:W-:-:S05]  /*1ab0*/  LEA.HI.X R9, R9, UR5, R10, 0x3, P1 ;  /* 0x0000000509097c11 */ /* 0x000fca00088f1c0a */
[----:B------:R-:W-:-:S07]  /*1ac0*/  IMAD.X R9, RZ, RZ, R9, P2 ;  /* 0x000000ffff097224 */ /* 0x000fce00010e0609 */
.L_x_82:
[----:B------:R-:W2:Y:S04]  /*1ad0*/  LDG.E.64 R10, desc[UR6][R8.64+-0x8000] ;  /* 0xff800006080a7981 */ /* 0x000ea8000c1e1b00 */
[----:B------:R-:W3:Y:S04]  /*1ae0*/  LDG.E.64 R12, desc[UR6][R8.64+-0x7000] ;  /* 0xff900006080c7981 */ /* 0x000ee8000c1e1b00 */
[----:B------:R-:W4:Y:S04]  /*1af0*/  LDG.E.64 R14, desc[UR6][R8.64+-0x6000] ;  /* 0xffa00006080e7981 */ /* 0x000f28000c1e1b00 */
[----:B------:R-:W5:Y:S04]  /*1b00*/  LDG.E.64 R16, desc[UR6][R8.64+-0x5000] ;  /* 0xffb0000608107981 */ /* 0x000f68000c1e1b00 */
        /* <DEDUP_REMOVED lines=11> */
[----:B------:R0:W5:Y:S01]  /*1bc0*/  LDG.E.64 R40, desc[UR6][R8.64+0x7000] ;  /* 0x0070000608287981 */ /* 0x000162000c1e1b00 */
[----:B------:R-:W-:-:S02]  /*1bd0*/  VIADD R43, R43, 0x10 ;  /* 0x000000102b2b7836 */ /* 0x000fc40000000000 */
        /* <DEDUP_REMOVED lines=21> */
.L_x_81:
[----:B------:R-:W-:Y:S05]  /*1d30*/  BSYNC.RECONVERGENT B2 ;  /* 0x0000000000027941 */ /* 0x000fea0003800200 */
.L_x_80:
[----:B------:R-:W-:Y:S05]  /*1d40*/  @!P0 BRA `(.L_x_79) ;  /* 0x0000000400048947 */ /* 0x000fea0003800000 */
[----:B------:R-:W-:Y:S01]  /*1d50*/  ISETP.GE.U32.AND P1, PT, R5, 0x8, PT ;  /* 0x000000080500780c */ /* 0x000fe20003f26070 */
[----:B------:R-:W-:Y:S01]  /*1d60*/  BSSY.RECONVERGENT B2, `(.L_x_83) ;  /* 0x000001a000027945 */ /* 0x000fe20003800200 */
[----:B------:R-:W-:-:S04]  /*1d70*/  LOP3.LUT R26, R4, 0x7, RZ, 0xc0, !PT ;  /* 0x00000007041a7812 */ /* 0x000fc800078ec0ff */
[----:B------:R-:W-:-:S07]  /*1d80*/  ISETP.NE.AND P0, PT, R26, RZ, PT ;  /* 0x000000ff1a00720c */ /* 0x000fce0003f05270 */
[----:B------:R-:W-:Y:S06]  /*1d90*/  @!P1 BRA `(.L_x_84) ;  /* 0x0000000000589947 */ /* 0x000fec0003800000 */
[----:B------:R-:W0:Y:S01]  /*1da0*/  LDCU.64 UR4, c[0x0][0x380] ;  /* 0x00007000ff0477ac */ /* 0x000e220008000a00 */
[----:B------:R-:W-:-:S05]  /*1db0*/  IADD3 R5, P1, PT, R42, R3, RZ ;  /* 0x000000032a057210 */ /* 0x000fca0007f3e0ff */
[----:B------:R-:W-:Y:S01]  /*1dc0*/  IMAD.X R10, RZ, RZ, R2, P1 ;  /* 0x000000ffff0a7224 */ /* 0x000fe200008e0602 */
[----:B0-----:R-:W-:-:S04]  /*1dd0*/  LEA R8, P1, R5, UR4, 0x3 ;  /* 0x0000000405087c11 */ /* 0x001fc8000f8218ff */
        /* <DEDUP_REMOVED lines=18> */
.L_x_84:
[----:B------:R-:W-:Y:S05]  /*1f00*/  BSYNC.RECONVERGENT B2 ;  /* 0x0000000000027941 */ /* 0x000fea0003800200 */
.L_x_83:
        /* <DEDUP_REMOVED lines=20> */
.L_x_86:
[----:B------:R-:W-:Y:S05]  /*2050*/  BSYNC.RECONVERGENT B2 ;  /* 0x0000000000027941 */ /* 0x000fea0003800200 */
.L_x_85:
[----:B------:R-:W-:Y:S05]  /*2060*/  @!P0 BRA `(.L_x_79) ;  /* 0x00000000003c8947 */ /* 0x000fea0003800000 */
[----:B------:R-:W0:Y:S01]  /*2070*/  LDCU.64 UR4, c[0x0][0x380] ;  /* 0x00007000ff0477ac */ /* 0x000e220008000a00 */
[----:B------:R-:W-:Y:S01]  /*2080*/  IADD3 R3, P0, PT, R42, R3, RZ ;  /* 0x000000032a037210 */ /* 0x000fe20007f1e0ff */
[----:B------:R-:W-:-:S04]  /*2090*/  IMAD.MOV R4, RZ, RZ, -R16 ;  /* 0x000000ffff047224 */ /* 0x000fc800078e0a10 */
[----:B------:R-:W-:Y:S01]  /*20a0*/  IMAD.X R2, RZ, RZ, R2, P0 ;  /* 0x000000ffff027224 */ /* 0x000fe200000e0602 */
[----:B0-----:R-:W-:-:S04]  /*20b0*/  LEA R5, P1, R3, UR4, 0x3 ;  /* 0x0000000403057c11 */ /* 0x001fc8000f8218ff */
[----:B------:R-:W-:-:S09]  /*20c0*/  LEA.HI.X R8, R3, UR5, R2, 0x3, P1 ;  /* 0x0000000503087c11 */ /* 0x000fd200088f1c02 */
.L_x_87:
        /* <DEDUP_REMOVED lines=9> */
.L_x_79:
[----:B------:R-:W-:Y:S05]  /*2160*/  BSYNC.RECONVERGENT B1 ;  /* 0x0000000000017941 */ /* 0x000fea0003800200 */
.L_x_77:
        /* <DEDUP_REMOVED lines=40> */
[----:B------:R-:W-:-:S03]  /*23f0*/  FSEL R5, R5, R3, P0 ;  /* 0x0000000305057208 */ /* 0x000fc60000000000 */
[----:B0-----:R-:W-:Y:S02]  /*2400*/  IMAD.MOV.U32 R2, RZ, RZ, R0 ;  /* 0x000000ffff027224 */ /* 0x001fe400078e0000 */
[----:B------:R-:W-:-:S04]  /*2410*/  IMAD.MOV.U32 R3, RZ, RZ, R5 ;  /* 0x000000ffff037224 */ /* 0x000fc800078e0005 */
[----:B------:R-:W-:Y:S05]  /*2420*/  @P1 BRA `(.L_x_75) ;  /* 0x0000000000681947 */ /* 0x000fea0003800000 */
        /* <DEDUP_REMOVED lines=26> */
.L_x_75:
[----:B------:R-:W-:Y:S05]  /*25d0*/  BSYNC.RECONVERGENT B0 ;  /* 0x0000000000007941 */ /* 0x000fea0003800200 */
.L_x_60:
[----:B------:R-:W-:Y:S05]  /*25e0*/  @P1 EXIT ;  /* 0x000000000000194d */ /* 0x000fea0003800000 */
[----:B------:R-:W0:Y:S01]  /*25f0*/  LDCU.64 UR4, c[0x0][0x3a0] ;  /* 0x00007400ff0477ac */ /* 0x000e220008000a00 */
[----:B------:R-:W1:Y:S01]  /*2600*/  LDC.64 R4, c[0x0][0x388] ;  /* 0x0000e200ff047b82 */ /* 0x000e620000000a00 */
[----:B0-----:R-:W-:-:S07]  /*2610*/  DADD R2, R2, UR4 ;  /* 0x0000000402027e29 */ /* 0x001fce0008000000 */
[----:B-1----:R-:W-:Y:S01]  /*2620*/  STG.E.64 desc[UR6][R4.64], R2 ;  /* 0x0000000204007986 */ /* 0x002fe2000c101b06 */
[----:B------:R-:W-:Y:S05]  /*2630*/  EXIT ;  /* 0x000000000000794d */ /* 0x000fea0003800000 */
.L_x_88:
        /* <DEDUP_REMOVED lines=12> */
.L_x_252:


//--------------------- .text._ZN3cub18CUB_300001_SM_10006detail6reduce28DeviceReduceSingleTileKernelINS2_10policy_hubIdjN4cuda3std3__44plusIdEEE10Policy1000EPdSC_iS9_ddNS7_10__identityEEEvT0_T1_T2_T3_T4_T6_ --------------------------
	.section	.text._ZN3cub18CUB_300001_SM_10006detail6reduce28DeviceReduceSingleTileKernelINS2_10policy_hubIdjN4cuda3std3__44plusIdEEE10Policy1000EPdSC_iS9_ddNS7_10__identityEEEvT0_T1_T2_T3_T4_T6_,"ax",@progbits
	.align	128
        .global         _ZN3cub18CUB_300001_SM_10006detail6reduce28DeviceReduceSingleTileKernelINS2_10policy_hubIdjN4cuda3std3__44plusIdEEE10Policy1000EPdSC_iS9_ddNS7_10__identityEEEvT0_T1_T2_T3_T4_T6_
        .type           _ZN3cub18CUB_300001_SM_10006detail6reduce28DeviceReduceSingleTileKernelINS2_10policy_hubIdjN4cuda3std3__44plusIdEEE10Policy1000EPdSC_iS9_ddNS7_10__identityEEEvT0_T1_T2_T3_T4_T6_,@function
        .size           _ZN3cub18CUB_300001_SM_10006detail6reduce28DeviceReduceSingleTileKernelINS2_10policy_hubIdjN4cuda3std3__44plusIdEEE10Policy1000EPdSC_iS9_ddNS7_10__identityEEEvT0_T1_T2_T3_T4_T6_,(.L_x_253 - _ZN3cub18CUB_300001_SM_10006detail6reduce28DeviceReduceSingleTileKernelINS2_10policy_hubIdjN4cuda3std3__44plusIdEEE10Policy1000EPdSC_iS9_ddNS7_10__identityEEEvT0_T1_T2_T3_T4_T6_)
        .other          _ZN3cub18CUB_300001_SM_10006detail6reduce28DeviceReduceSingleTileKernelINS2_10policy_hubIdjN4cuda3std3__44plusIdEEE10Policy1000EPdSC_iS9_ddNS7_10__identityEEEvT0_T1_T2_T3_T4_T6_,@"STO_CUDA_ENTRY STV_DEFAULT"
_ZN3cub18CUB_300001_SM_10006detail6reduce28DeviceReduceSingleTileKernelINS2_10policy_hubIdjN4cuda3std3__44plusIdEEE10Policy1000EPdSC_iS9_ddNS7_10__identityEEEvT0_T1_T2_T3_T4_T6_:
.text._ZN3cub18CUB_300001_SM_10006detail6reduce28DeviceReduceSingleTileKernelINS2_10policy_hubIdjN4cuda3std3__44plusIdEEE10Policy1000EPdSC_iS9_ddNS7_10__identityEEEvT0_T1_T2_T3_T4_T6_:
        /* <DEDUP_REMOVED lines=13> */
.L_x_89:
        /* <DEDUP_REMOVED lines=13> */
.L_x_93:
[----:B------:R-:W-:Y:S05]  /*01a0*/  BSYNC.RECONVERGENT B1 ;  /* 0x0000000000017941 */ /* 0x000fea0003800200 */
.L_x_92:
[----:B------:R-:W-:Y:S01]  /*01b0*/  ISETP.GE.AND P0, PT, R5, R4, PT ;  /* 0x000000040500720c */ /* 0x000fe20003f06270 */
[----:B------:R-:W-:-:S12]  /*01c0*/  BSSY.RECONVERGENT B1, `(.L_x_94) ;  /* 0x0000078000017945 */ /* 0x000fd80003800200 */
[----:B------:R-:W-:Y:S05]  /*01d0*/  @P0 BRA `(.L_x_95) ;  /* 0x0000000400d80947 */ /* 0x000fea0003800000 */
[----:B------:R-:W-:Y:S01]  /*01e0*/  LOP3.LUT R9, RZ, R5, RZ, 0x33, !PT ;  /* 0x00000005ff097212 */ /* 0x000fe200078e33ff */
[----:B------:R-:W-:Y:S04]  /*01f0*/  BSSY.RECONVERGENT B2, `(.L_x_96) ;  /* 0x0000019000027945 */ /* 0x000fe80003800200 */
[----:B------:R-:W-:-:S04]  /*0200*/  IMAD.IADD R9, R9, 0x1, R4 ;  /* 0x0000000109097824 */ /* 0x000fc800078e0204 */
[C---:B------:R-:W-:Y:S01]  /*0210*/  IMAD.HI.U32 R0, R9.reuse, -0x33333333, RZ ;  /* 0xcccccccd09007827 */ /* 0x040fe200078e00ff */
[----:B------:R-:W-:-:S04]  /*0220*/  ISETP.GE.U32.AND P0, PT, R9, 0x780, PT ;  /* 0x000007800900780c */ /* 0x000fc80003f06070 */
[----:B------:R-:W-:-:S04]  /*0230*/  SHF.R.U32.HI R0, RZ, 0x9, R0 ;  /* 0x00000009ff007819 */ /* 0x000fc80000011600 */
[----:B------:R-:W-:-:S04]  /*0240*/  LOP3.LUT R2, R0, 0x3, RZ, 0xc0, !PT ;  /* 0x0000000300027812 */ /* 0x000fc800078ec0ff */
[----:B------:R-:W-:-:S13]  /*0250*/  ISETP.NE.AND P1, PT, R2, 0x3, PT ;  /* 0x000000030200780c */ /* 0x000fda0003f25270 */
[----:B------:R-:W-:Y:S05]  /*0260*/  @!P1 BRA `(.L_x_97) ;  /* 0x0000000000449947 */ /* 0x000fea0003800000 */
[----:B------:R-:W0:Y:S01]  /*0270*/  LDC.64 R8, c[0x0][0x380] ;  /* 0x0000e000ff087b82 */ /* 0x000e220000000a00 */
[----:B------:R-:W-:-:S05]  /*0280*/  VIADD R0, R0, 0x1 ;  /* 0x0000000100007836 */ /* 0x000fca0000000000 */
[----:B------:R-:W-:-:S05]  /*0290*/  LOP3.LUT R0, R0, 0x3, RZ, 0xc0, !PT ;  /* 0x0000000300007812 */ /* 0x000fca00078ec0ff */
[----:B------:R-:W-:Y:S02]  /*02a0*/  IMAD.MOV R0, RZ, RZ, -R0 ;  /* 0x000000ffff007224 */ /* 0x000fe400078e0a00 */
[----:B0-----:R-:W-:-:S04]  /*02b0*/  IMAD.WIDE.U32 R8, R5, 0x8, R8 ;  /* 0x0000000805087825 */ /* 0x001fc800078e0008 */
[----:B------:R-:W-:Y:S02]  /*02c0*/  IMAD.MOV.U32 R2, RZ, RZ, R8 ;  /* 0x000000ffff027224 */ /* 0x000fe400078e0008 */
[----:B------:R-:W-:-:S07]  /*02d0*/  IMAD.MOV.U32 R11, RZ, RZ, R9 ;  /* 0x000000ffff0b7224 */ /* 0x000fce00078e0009 */
.L_x_98:
        /* <DEDUP_REMOVED lines=10> */
.L_x_97:
[----:B------:R-:W-:Y:S05]  /*0380*/  BSYNC.RECONVERGENT B2 ;  /* 0x0000000000027941 */ /* 0x000fea0003800200 */
.L_x_96:
        /* <DEDUP_REMOVED lines=8> */
.L_x_101:
        /* <DEDUP_REMOVED lines=43> */
.L_x_100:
[----:B------:R-:W-:Y:S05]  /*06c0*/  BSYNC.RECONVERGENT B2 ;  /* 0x0000000000027941 */ /* 0x000fea0003800200 */
.L_x_99:
        /* <DEDUP_REMOVED lines=26> */
.L_x_103:
[----:B------:R-:W-:Y:S05]  /*0870*/  BSYNC.RECONVERGENT B2 ;  /* 0x0000000000027941 */ /* 0x000fea0003800200 */
.L_x_102:
        /* <DEDUP_REMOVED lines=12> */
.L_x_95:
[----:B------:R-:W-:Y:S05]  /*0940*/  BSYNC.RECONVERGENT B1 ;  /* 0x0000000000017941 */ /* 0x000fea0003800200 */
.L_x_94:
        /* <DEDUP_REMOVED lines=47> */
[----:B------:R-:W0:Y:S04]  /*0c40*/  LDS.128 R8, [UR4+0x20] ;  /* 0x00002004ff087984 */ /* 0x000e280008000c00 */
[----:B------:R-:W1:Y:S04]  /*0c50*/  LDS.128 R16, [UR4+0x30] ;  /* 0x00003004ff107984 */ /* 0x000e680008000c00 */
[----:B--2---:R-:W2:Y:S01]  /*0c60*/  LDS.128 R4, [UR4+0x40] ;  /* 0x00004004ff047984 */ /* 0x004ea20008000c00 */
[----:B0-----:R-:W-:-:S03]  /*0c70*/  DADD R8, R12, R8 ;  /* 0x000000000c087229 */ /* 0x001fc60000000008 */
[----:B------:R-:W-:Y:S05]  /*0c80*/  LDS.128 R12, [UR4+0x60] ;  /* 0x00006004ff0c7984 */ /* 0x000fea0008000c00 */
[----:B------:R-:W-:Y:S02]  /*0c90*/  DADD R2, R8, R10 ;  /* 0x0000000008027229 */ /* 0x000fe4000000000a */
[----:B------:R-:W0:Y:S06]  /*0ca0*/  LDS.128 R8, [UR4+0x50] ;  /* 0x00005004ff087984 */ /* 0x000e2c0008000c00 */
[----:B-1----:R-:W-:-:S08]  /*0cb0*/  DADD R2, R2, R16 ;  /* 0x0000000002027229 */ /* 0x002fd00000000010 */
[----:B------:R-:W-:-:S08]  /*0cc0*/  DADD R2, R2, R18 ;  /* 0x0000000002027229 */ /* 0x000fd00000000012 */
[----:B--2---:R-:W-:-:S08]  /*0cd0*/  DADD R2, R2, R4 ;  /* 0x0000000002027229 */ /* 0x004fd00000000004 */
[----:B------:R-:W-:Y:S01]  /*0ce0*/  DADD R2, R2, R6 ;  /* 0x0000000002027229 */ /* 0x000fe20000000006 */
[----:B------:R-:W1:Y:S07]  /*0cf0*/  LDS.128 R4, [UR4+0x70] ;  /* 0x00007004ff047984 */ /* 0x000e6e0008000c00 */
[----:B0-----:R-:W-:-:S08]  /*0d00*/  DADD R2, R2, R8 ;  /* 0x0000000002027229 */ /* 0x001fd00000000008 */
[----:B------:R-:W-:Y:S01]  /*0d10*/  DADD R2, R2, R10 ;  /* 0x0000000002027229 */ /* 0x000fe2000000000a */
[----:B------:R-:W0:Y:S07]  /*0d20*/  LDS.128 R8, [UR4+0x80] ;  /* 0x00008004ff087984 */ /* 0x000e2e0008000c00 */
[----:B------:R-:W-:-:S08]  /*0d30*/  DADD R2, R2, R12 ;  /* 0x0000000002027229 */ /* 0x000fd0000000000c */
[----:B------:R-:W-:Y:S01]  /*0d40*/  DADD R2, R2, R14 ;  /* 0x0000000002027229 */ /* 0x000fe2000000000e */
[----:B------:R-:W2:Y:S07]  /*0d50*/  LDS.128 R12, [UR4+0x90] ;  /* 0x00009004ff0c7984 */ /* 0x000eae0008000c00 */
[----:B-1----:R-:W-:-:S08]  /*0d60*/  DADD R2, R2, R4 ;  /* 0x0000000002027229 */ /* 0x002fd00000000004 */
[----:B------:R-:W-:Y:S01]  /*0d70*/  DADD R2, R2, R6 ;  /* 0x0000000002027229 */ /* 0x000fe20000000006 */
[----:B------:R-:W1:Y:S07]  /*0d80*/  LDS.128 R4, [UR4+0xa0] ;  /* 0x0000a004ff047984 */ /* 0x000e6e0008000c00 */
[----:B0-----:R-:W-:Y:S01]  /*0d90*/  DADD R2, R2, R8 ;  /* 0x0000000002027229 */ /* 0x001fe20000000008 */
[----:B------:R-:W0:Y:S07]  /*0da0*/  LDS.64 R8, [UR4+0xb0] ;  /* 0x0000b004ff087984 */ /* 0x000e2e0008000a00 */
[----:B------:R-:W-:-:S08]  /*0db0*/  DADD R2, R2, R10 ;  /* 0x0000000002027229 */ /* 0x000fd0000000000a */
[----:B--2---:R-:W-:-:S08]  /*0dc0*/  DADD R2, R2, R12 ;  /* 0x0000000002027229 */ /* 0x004fd0000000000c */
[----:B------:R-:W-:-:S08]  /*0dd0*/  DADD R2, R2, R14 ;  /* 0x0000000002027229 */ /* 0x000fd0000000000e */
[----:B-1----:R-:W-:-:S08]  /*0de0*/  DADD R2, R2, R4 ;  /* 0x0000000002027229 */ /* 0x002fd00000000004 */
[----:B------:R-:W-:-:S08]  /*0df0*/  DADD R2, R2, R6 ;  /* 0x0000000002027229 */ /* 0x000fd00000000006 */
[----:B0-----:R-:W-:Y:S01]  /*0e00*/  DADD R12, R2, R8 ;  /* 0x00000000020c7229 */ /* 0x001fe20000000008 */
[----:B------:R-:W-:Y:S10]  /*0e10*/  BRA `(.L_x_105) ;  /* 0x0000001800487947 */ /* 0x000ff40003800000 */
.L_x_104:
        /* <DEDUP_REMOVED lines=32> */
[----:B------:R-:W-:Y:S01]  /*1020*/  VIADD R0, R2, 0x10 ;  /* 0x0000001002007836 */ /* 0x000fe20000000000 */
[----:B------:R-:W-:Y:S02]  /*1030*/  @!P1 SHF.R.U32.HI R2, RZ, 0x2, R3 ;  /* 0x00000002ff029819 */ /* 0x000fe40000011603 */
[----:B------:R-:W1:Y:S02]  /*1040*/  SHFL.DOWN PT, R7, R11, 0x8, R5 ;  /* 0x090000000b077989 */ /* 0x000e6400000e0005 */
[----:B------:R-:W-:Y:S01]  /*1050*/  @!P1 LOP3.LUT R2, R2, 0xf8, RZ, 0xc0, !PT ;  /* 0x000000f802029812 */ /* 0x000fe200078ec0ff */
[----:B-1----:R-:W-:-:S10]  /*1060*/  DADD R6, R6, R10 ;  /* 0x0000000006067229 */ /* 0x002fd4000000000a */
[----:B------:R-:W-:Y:S02]  /*1070*/  FSEL R8, R10, R6, P0 ;  /* 0x000000060a087208 */ /* 0x000fe40000000000 */
[----:B------:R-:W-:Y:S02]  /*1080*/  FSEL R9, R11, R7, P0 ;  /* 0x000000070b097208 */ /* 0x000fe40000000000 */
[----:B------:R-:W-:Y:S01]  /*1090*/  @!P1 MOV R10, 0x400 ;  /* 0x00000400000a9802 */ /* 0x000fe20000000f00 */
[----:B------:R-:W-:Y:S01]  /*10a0*/  SHFL.DOWN PT, R6, R8, 0x10, R5 ;  /* 0x0a00000008067989 */ /* 0x000fe200000e0005 */
[----:B------:R-:W-:Y:S02]  /*10b0*/  ISETP.GT.AND P0, PT, R0, R5, PT ;  /* 0x000000050000720c */ /* 0x000fe40003f04270 */
[----:B0-----:R-:W-:Y:S01]  /*10c0*/  @!P1 LEA R11, R13, R10, 0x18 ;  /* 0x0000000a0d0b9211 */ /* 0x001fe200078ec0ff */
        /* <DEDUP_REMOVED lines=13> */
[----:B------:R-:W0:Y:S04]  /*11a0*/  LDS.128 R16, [UR4+0x20] ;  /* 0x00002004ff107984 */ /* 0x000e280008000c00 */
[----:B-1----:R-:W1:Y:S01]  /*11b0*/  LDS.128 R8, [UR4+0x30] ;  /* 0x00003004ff087984 */ /* 0x002e620008000c00 */
[----:B0-----:R-:W-:-:S10]  /*11c0*/  DADD R16, R12, R16 ;  /* 0x000000000c107229 */ /* 0x001fd40000000010 */
[----:B------:R-:W-:Y:S02]  /*11d0*/  FSEL R2, R16, R12, P1 ;  /* 0x0000000c10027208 */ /* 0x000fe40000800000 */
[----:B------:R-:W-:Y:S02]  /*11e0*/  FSEL R3, R17, R13, P1 ;  /* 0x0000000d11037208 */ /* 0x000fe40000800000 */
[----:B------:R-:W-:Y:S01]  /*11f0*/  ISETP.GT.AND P1, PT, R4, 0x40, PT ;  /* 0x000000400400780c */ /* 0x000fe20003f24270 */
[----:B------:R-:W0:Y:S03]  /*1200*/  LDS.128 R12, [UR4+0x40] ;  /* 0x00004004ff0c7984 */ /* 0x000e260008000c00 */
        /* <DEDUP_REMOVED lines=65> */
[----:B------:R-:W1:Y:S01]  /*1620*/  LDS.64 R2, [UR4+0xb0] ;  /* 0x0000b004ff027984 */ /* 0x000e620008000a00 */
        /* <DEDUP_REMOVED lines=11> */
[----:B------:R-:W-:Y:S01]  /*16e0*/  FSEL R13, R3, R7, P1 ;  /* 0x00000007030d7208 */ /* 0x000fe20000800000 */
[----:B------:R-:W-:Y:S06]  /*16f0*/  BRA `(.L_x_105) ;  /* 0x0000001000107947 */ /* 0x000fec0003800000 */
.L_x_91:
[----:B------:R-:W0:Y:S01]  /*1700*/  S2R R0, SR_TID.X ;  /* 0x0000000000007919 */ /* 0x000e220000002100 */
[----:B------:R-:W0:Y:S02]  /*1710*/  LDC.64 R6, c[0x0][0x380] ;  /* 0x0000e000ff067b82 */ /* 0x000e240000000a00 */
[----:B0-----:R-:W-:-:S05]  /*1720*/  IMAD.WIDE.U32 R6, R0, 0x8, R6 ;  /* 0x0000000800067825 */ /* 0x001fca00078e0006 */
[----:B------:R-:W2:Y:S04]  /*1730*/  LDG.E.64.CONSTANT R20, desc[UR6][R6.64] ;  /* 0x0000000606147981 */ /* 0x000ea8000c1e9b00 */
[----:B------:R-:W2:Y:S04]  /*1740*/  LDG.E.64.CONSTANT R2, desc[UR6][R6.64+0x1400] ;  /* 0x0014000606027981 */ /* 0x000ea8000c1e9b00 */
[----:B------:R-:W3:Y:S04]  /*1750*/  LDG.E.64.CONSTANT R8, desc[UR6][R6.64+0x2800] ;  /* 0x0028000606087981 */ /* 0x000ee8000c1e9b00 */
[----:B------:R-:W4:Y:S04]  /*1760*/  LDG.E.64.CONSTANT R10, desc[UR6][R6.64+0x3c00] ;  /* 0x003c0006060a7981 */ /* 0x000f28000c1e9b00 */
[----:B------:R-:W5:Y:S04]  /*1770*/  LDG.E.64.CONSTANT R12, desc[UR6][R6.64+0x5000] ;  /* 0x00500006060c7981 */ /* 0x000f68000c1e9b00 */
[----:B------:R-:W5:Y:S04]  /*1780*/  LDG.E.64.CONSTANT R14, desc[UR6][R6.64+0x6400] ;  /* 0x00640006060e7981 */ /* 0x000f68000c1e9b00 */
[----:B------:R-:W5:Y:S04]  /*1790*/  LDG.E.64.CONSTANT R16, desc[UR6][R6.64+0x7800] ;  /* 0x0078000606107981 */ /* 0x000f68000c1e9b00 */
[----:B------:R-:W5:Y:S01]  /*17a0*/  LDG.E.64.CONSTANT R18, desc[UR6][R6.64+0x8c00] ;  /* 0x008c000606127981 */ /* 0x000f62000c1e9b00 */
[----:B------:R-:W-:Y:S01]  /*17b0*/  ISETP.GE.U32.AND P0, PT, R4, 0x2800, PT ;  /* 0x000028000400780c */ /* 0x000fe20003f06070 */
[----:B--2---:R-:W-:-:S08]  /*17c0*/  DADD R2, R20, R2 ;  /* 0x0000000014027229 */ /* 0x004fd00000000002 */
[----:B---3--:R-:W-:Y:S01]  /*17d0*/  DADD R2, R8, R2 ;  /* 0x0000000008027229 */ /* 0x008fe20000000002 */
[----:B------:R-:W-:-:S07]  /*17e0*/  IMAD.MOV.U32 R9, RZ, RZ, 0x1400 ;  /* 0x00001400ff097424 */ /* 0x000fce00078e00ff */
[----:B----4-:R-:W-:-:S08]  /*17f0*/  DADD R2, R10, R2 ;  /* 0x000000000a027229 */ /* 0x010fd00000000002 */
[----:B-----5:R-:W-:-:S08]  /*1800*/  DADD R2, R12, R2 ;  /* 0x000000000c027229 */ /* 0x020fd00000000002 */
[----:B------:R-:W-:-:S08]  /*1810*/  DADD R2, R14, R2 ;  /* 0x000000000e027229 */ /* 0x000fd00000000002 */
[----:B------:R-:W-:-:S08]  /*1820*/  DADD R2, R16, R2 ;  /* 0x0000000010027229 */ /* 0x000fd00000000002 */
[----:B------:R-:W-:Y:S01]  /*1830*/  DADD R2, R18, R2 ;  /* 0x0000000012027229 */ /* 0x000fe20000000002 */
[----:B------:R-:W-:Y:S10]  /*1840*/  @!P0 BRA `(.L_x_106) ;  /* 0x00000000006c8947 */ /* 0x000ff40003800000 */
[----:B------:R-:W0:Y:S01]  /*1850*/  LDC R26, c[0x0][0x390] ;  /* 0x0000e400ff1a7b82 */ /* 0x000e220000000800 */
[----:B------:R-:W-:Y:S02]  /*1860*/  VIADD R8, R4, 0xffffec00 ;  /* 0xffffec0004087836 */ /* 0x000fe40000000000 */
[----:B------:R-:W-:-:S07]  /*1870*/  IMAD.MOV.U32 R9, RZ, RZ, 0x1400 ;  /* 0x00001400ff097424 */ /* 0x000fce00078e00ff */
.L_x_108:
[----:B------:R-:W-:-:S05]  /*1880*/  IMAD.WIDE R12, R9, 0x8, R6 ;  /* 0x00000008090c7825 */ /* 0x000fca00078e0206 */
[----:B------:R-:W2:Y:S04]  /*1890*/  LDG.E.64.CONSTANT R4, desc[UR6][R12.64] ;  /* 0x000000060c047981 */ /* 0x000ea8000c1e9b00 */
[----:B------:R-:W3:Y:S04]  /*18a0*/  LDG.E.64.CONSTANT R14, desc[UR6][R12.64+0x1400] ;  /* 0x001400060c0e7981 */ /* 0x000ee8000c1e9b00 */
[----:B------:R-:W4:Y:S04]  /*18b0*/  LDG.E.64.CONSTANT R16, desc[UR6][R12.64+0x2800] ;  /* 0x002800060c107981 */ /* 0x000f28000c1e9b00 */
[----:B------:R-:W5:Y:S04]  /*18c0*/  LDG.E.64.CONSTANT R18, desc[UR6][R12.64+0x3c00] ;  /* 0x003c00060c127981 */ /* 0x000f68000c1e9b00 */
        /* <DEDUP_REMOVED lines=8> */
[----:B------:R-:W-:-:S08]  /*1950*/  DADD R4, R20, R4 ;  /* 0x0000000014047229 */ /* 0x000fd00000000004 */
[----:B------:R-:W-:Y:S01]  /*1960*/  DADD R22, R22, R4 ;  /* 0x0000000016167229 */ /* 0x000fe20000000004 */
[----:B0-----:R-:W-:-:S04]  /*1970*/  IMAD.MOV.U32 R4, RZ, RZ, R26 ;  /* 0x000000ffff047224 */ /* 0x001fc800078e001a */
[----:B------:R-:W-:-:S03]  /*1980*/  IMAD.IADD R2, R4, 0x1, -R9 ;  /* 0x0000000104027824 */ /* 0x000fc600078e0a09 */
[----:B------:R-:W-:Y:S02]  /*1990*/  DADD R22, R24, R22 ;  /* 0x0000000018167229 */ /* 0x000fe40000000016 */
[----:B------:R-:W-:-:S06]  /*19a0*/  ISETP.GE.AND P0, PT, R2, 0x1400, PT ;  /* 0x000014000200780c */ /* 0x000fcc0003f06270 */
[----:B------:R-:W-:-:S07]  /*19b0*/  DADD R2, R10, R22 ;  /* 0x000000000a027229 */ /* 0x000fce0000000016 */
[----:B------:R-:W-:Y:S05]  /*19c0*/  @!P0 BRA `(.L_x_107) ;  /* 0x0000000800348947 */ /* 0x000fea0003800000 */
[----:B------:R-:W-:-:S05]  /*19d0*/  VIADD R9, R9, 0x1400 ;  /* 0x0000140009097836 */ /* 0x000fca0000000000 */
[----:B------:R-:W-:-:S13]  /*19e0*/  ISETP.GT.AND P0, PT, R9, R8, PT ;  /* 0x000000080900720c */ /* 0x000fda0003f04270 */
[----:B------:R-:W-:Y:S05]  /*19f0*/  @!P0 BRA `(.L_x_108) ;  /* 0xfffffffc00a08947 */ /* 0x000fea000383ffff */
.L_x_106:
[----:B------:R-:W-:-:S13]  /*1a00*/  ISETP.GE.AND P0, PT, R9, R4, PT ;  /* 0x000000040900720c */ /* 0x000fda0003f06270 */
[----:B------:R-:W-:Y:S05]  /*1a10*/  @P0 BRA `(.L_x_107) ;  /* 0x0000000800200947 */ /* 0x000fea0003800000 */
[----:B------:R-:W-:Y:S01]  /*1a20*/  IMAD.IADD R39, R4, 0x1, -R9 ;  /* 0x0000000104277824 */ /* 0x000fe200078e0a09 */
[----:B------:R-:W-:Y:S04]  /*1a30*/  BSSY.RECONVERGENT B1, `(.L_x_107) ;  /* 0x0000086000017945 */ /* 0x000fe80003800200 */
[----:B------:R-:W-:-:S13]  /*1a40*/  ISETP.GE.AND P0, PT, R0, R39, PT ;  /* 0x000000270000720c */ /* 0x000fda0003f06270 */
[----:B------:R-:W-:Y:S05]  /*1a50*/  @P0 BRA `(.L_x_109) ;  /* 0x00000008000c0947 */ /* 0x000fea0003800000 */
[----:B------:R-:W-:Y:S01]  /*1a60*/  LOP3.LUT R5, RZ, R0, RZ, 0x33, !PT ;  /* 0x00000000ff057212 */ /* 0x000fe200078e33ff */
[----:B------:R-:W-:Y:S01]  /*1a70*/  BSSY.RECONVERGENT B2, `(.L_x_110) ;  /* 0x0000017000027945 */ /* 0x000fe20003800200 */
[----:B------:R-:W-:Y:S02]  /*1a80*/  IMAD.MOV.U32 R38, RZ, RZ, R0 ;  /* 0x000000ffff267224 */ /* 0x000fe400078e0000 */
[----:B------:R-:W-:-:S04]  /*1a90*/  IADD3 R5, PT, PT, -R9, R4, R5 ;  /* 0x0000000409057210 */ /* 0x000fc80007ffe105 */
[C---:B------:R-:W-:Y:S01]  /*1aa0*/  ISETP.GE.U32.AND P1, PT, R5.reuse, 0x780, PT ;  /* 0x000007800500780c */ /* 0x040fe20003f26070 */
[----:B------:R-:W-:-:S05]  /*1ab0*/  IMAD.HI.U32 R4, R5, -0x33333333, RZ ;  /* 0xcccccccd05047827 */ /* 0x000fca00078e00ff */
[----:B------:R-:W-:-:S04]  /*1ac0*/  SHF.R.U32.HI R4, RZ, 0x9, R4 ;  /* 0x00000009ff047819 */ /* 0x000fc80000011604 */
[----:B------:R-:W-:-:S04]  /*1ad0*/  LOP3.LUT R6, R4, 0x3, RZ, 0xc0, !PT ;  /* 0x0000000304067812 */ /* 0x000fc800078ec0ff */
[----:B------:R-:W-:-:S13]  /*1ae0*/  ISETP.NE.AND P0, PT, R6, 0x3, PT ;  /* 0x000000030600780c */ /* 0x000fda0003f05270 */
[----:B------:R-:W-:Y:S05]  /*1af0*/  @!P0 BRA `(.L_x_111) ;  /* 0x0000000000388947 */ /* 0x000fea0003800000 */
[----:B------:R-:W0:Y:S01]  /*1b00*/  LDC.64 R6, c[0x0][0x380] ;  /* 0x0000e000ff067b82 */ /* 0x000e220000000a00 */
[----:B------:R-:W-:Y:S02]  /*1b10*/  VIADD R4, R4, 0x1 ;  /* 0x0000000104047836 */ /* 0x000fe40000000000 */
[----:B------:R-:W-:Y:S02]  /*1b20*/  IMAD.IADD R11, R0, 0x1, R9 ;  /* 0x00000001000b7824 */ /* 0x000fe400078e0209 */
[----:B------:R-:W-:Y:S01]  /*1b30*/  IMAD.MOV.U32 R38, RZ, RZ, R0 ;  /* 0x000000ffff267224 */ /* 0x000fe200078e0000 */
[----:B------:R-:W-:-:S05]  /*1b40*/  LOP3.LUT R4, R4, 0x3, RZ, 0xc0, !PT ;  /* 0x0000000304047812 */ /* 0x000fca00078ec0ff */
[----:B------:R-:W-:-:S07]  /*1b50*/  IMAD.MOV R8, RZ, RZ, -R4 ;  /* 0x000000ffff087224 */ /* 0x000fce00078e0a04 */
.L_x_112:
[----:B0-----:R-:W-:-:S06]  /*1b60*/  IMAD.WIDE.U32 R4, R11, 0x8, R6 ;  /* 0x000000080b047825 */ /* 0x001fcc00078e0006 */
[----:B------:R-:W2:Y:S01]  /*1b70*/  LDG.E.64.CONSTANT R4, desc[UR6][R4.64] ;  /* 0x0000000604047981 */ /* 0x000ea2000c1e9b00 */
[----:B------:R-:W-:Y:S02]  /*1b80*/  VIADD R8, R8, 0x1 ;  /* 0x0000000108087836 */ /* 0x000fe40000000000 */
[----:B------:R-:W-:Y:S02]  /*1b90*/  VIADD R38, R38, 0x280 ;  /* 0x0000028026267836 */ /* 0x000fe40000000000 */
[----:B------:R-:W-:Y:S01]  /*1ba0*/  VIADD R11, R11, 0x280 ;  /* 0x000002800b0b7836 */ /* 0x000fe20000000000 */
[----:B------:R-:W-:Y:S01]  /*1bb0*/  ISETP.NE.AND P0, PT, R8, RZ, PT ;  /* 0x000000ff0800720c */ /* 0x000fe20003f05270 */
[----:B--2---:R-:W-:-:S12]  /*1bc0*/  DADD R2, R4, R2 ;  /* 0x0000000004027229 */ /* 0x004fd80000000002 */
[----:B------:R-:W-:Y:S05]  /*1bd0*/  @P0 BRA `(.L_x_112) ;  /* 0xfffffffc00e00947 */ /* 0x000fea000383ffff */
.L_x_111:
[----:B------:R-:W-:Y:S05]  /*1be0*/  BSYNC.RECONVERGENT B2 ;  /* 0x0000000000027941 */ /* 0x000fea0003800200 */
.L_x_110:
[----:B------:R-:W-:Y:S05]  /*1bf0*/  @!P1 BRA `(.L_x_109) ;  /* 0x0000000400a49947 */ /* 0x000fea0003800000 */
[----:B------:R-:W0:Y:S01]  /*1c00*/  LDCU.64 UR4, c[0x0][0x380] ;  /* 0x00007000ff0477ac */ /* 0x000e220008000a00 */
[----:B------:R-:W-:Y:S01]  /*1c10*/  IMAD.IADD R7, R39, 0x1, -R38 ;  /* 0x0000000127077824 */ /* 0x000fe200078e0a26 */
[C---:B------:R-:W-:Y:S01]  /*1c20*/  IADD3 R5, P0, PT, R38.reuse, R9, RZ ;  /* 0x0000000926057210 */ /* 0x040fe20007f1e0ff */
[----:B------:R-:W-:Y:S01]  /*1c30*/  BSSY.RECONVERGENT B2, `(.L_x_113) ;  /* 0x000003a000027945 */ /* 0x000fe20003800200 */
[----:B------:R-:W-:Y:S02]  /*1c40*/  IMAD.IADD R40, R38, 0x1, R9 ;  /* 0x0000000126287824 */ /* 0x000fe400078e0209 */
        /* <DEDUP_REMOVED lines=10> */
.L_x_115:
[----:B------:R-:W0:Y:S01]  /*1cf0*/  LDC.64 R30, c[0x0][0x380] ;  /* 0x0000e000ff1e7b82 */ /* 0x000e220000000a00 */
[----:B------:R-:W2:Y:S04]  /*1d00*/  LDG.E.64.CONSTANT R8, desc[UR6][R4.64+-0x1400] ;  /* 0xffec000604087981 */ /* 0x000ea8000c1e9b00 */
[----:B------:R-:W3:Y:S01]  /*1d10*/  LDG.E.64.CONSTANT R10, desc[UR6][R4.64] ;  /* 0x00000006040a7981 */ /* 0x000ee2000c1e9b00 */
[----:B------:R-:W-:-:S03]  /*1d20*/  VIADD R15, R40, 0xa00 ;  /* 0x00000a00280f7836 */ /* 0x000fc60000000000 */
[----:B------:R-:W4:Y:S04]  /*1d30*/  LDG.E.64.CONSTANT R12, desc[UR6][R4.64+0x1400] ;  /* 0x00140006040c7981 */ /* 0x000f28000c1e9b00 */
[----:B------:R-:W5:Y:S04]  /*1d40*/  LDG.E.64.CONSTANT R16, desc[UR6][R4.64+0x3c00] ;  /* 0x003c000604107981 */ /* 0x000f68000c1e9b00 */
[----:B------:R-:W5:Y:S01]  /*1d50*/  LDG.E.64.CONSTANT R18, desc[UR6][R4.64+0x5000] ;  /* 0x0050000604127981 */ /* 0x000f62000c1e9b00 */
[----:B------:R-:W-:-:S03]  /*1d60*/  VIADD R23, R40, 0x1400 ;  /* 0x0000140028177836 */ /* 0x000fc60000000000 */
[----:B------:R-:W5:Y:S01]  /*1d70*/  LDG.E.64.CONSTANT R20, desc[UR6][R4.64+0x6400] ;  /* 0x0064000604147981 */ /* 0x000f62000c1e9b00 */
[----:B0-----:R-:W-:-:S03]  /*1d80*/  IMAD.WIDE.U32 R6, R40, 0x8, R30 ;  /* 0x0000000828067825 */ /* 0x001fc600078e001e */
[----:B------:R-:W5:Y:S04]  /*1d90*/  LDG.E.64.CONSTANT R24, desc[UR6][R4.64+0x8c00] ;  /* 0x008c000604187981 */ /* 0x000f68000c1e9b00 */
[----:B------:R-:W5:Y:S04]  /*1da0*/  LDG.E.64.CONSTANT R26, desc[UR6][R4.64+0xa000] ;  /* 0x00a00006041a7981 */ /* 0x000f68000c1e9b00 */
[----:B------:R-:W2:Y:S01]  /*1db0*/  LDG.E.64.CONSTANT R6, desc[UR6][R6.64] ;  /* 0x0000000606067981 */ /* 0x000ea2000c1e9b00 */
[----:B------:R-:W-:-:S03]  /*1dc0*/  IMAD.WIDE.U32 R14, R15, 0x8, R30 ;  /* 0x000000080f0e7825 */ /* 0x000fc600078e001e */
[----:B------:R-:W5:Y:S04]  /*1dd0*/  LDG.E.64.CONSTANT R28, desc[UR6][R4.64+0xb400] ;  /* 0x00b40006041c7981 */ /* 0x000f68000c1e9b00 */
[----:B------:R-:W5:Y:S01]  /*1de0*/  LDG.E.64.CONSTANT R14, desc[UR6][R14.64] ;  /* 0x000000060e0e7981 */ /* 0x000f62000c1e9b00 */
[----:B------:R-:W-:-:S03]  /*1df0*/  IMAD.WIDE.U32 R22, R23, 0x8, R30 ;  /* 0x0000000817167825 */ /* 0x000fc600078e001e */
[----:B------:R-:W5:Y:S04]  /*1e00*/  LDG.E.64.CONSTANT R34, desc[UR6][R4.64+0xf000] ;  /* 0x00f0000604227981 */ /* 0x000f68000c1e9b00 */
[----:B------:R-:W5:Y:S01]  /*1e10*/  LDG.E.64.CONSTANT R22, desc[UR6][R22.64] ;  /* 0x0000000616167981 */ /* 0x000f62000c1e9b00 */
[----:B------:R-:W-:-:S03]  /*1e20*/  VIADD R33, R40, 0x1e00 ;  /* 0x00001e0028217836 */ /* 0x000fc60000000000 */
[----:B------:R-:W5:Y:S01]  /*1e30*/  LDG.E.64.CONSTANT R36, desc[UR6][R4.64+0x10400] ;  /* 0x0104000604247981 */ /* 0x000f62000c1e9b00 */
[----:B------:R-:W-:-:S03]  /*1e40*/  IMAD.WIDE.U32 R30, R33, 0x8, R30 ;  /* 0x00000008211e7825 */ /* 0x000fc600078e001e */
[----:B------:R0:W5:Y:S04]  /*1e50*/  LDG.E.64.CONSTANT R32, desc[UR6][R4.64+0xdc00] ;  /* 0x00dc000604207981 */ /* 0x000168000c1e9b00 */
[----:B------:R-:W5:Y:S01]  /*1e60*/  LDG.E.64.CONSTANT R30, desc[UR6][R30.64] ;  /* 0x000000061e1e7981 */ /* 0x000f62000c1e9b00 */
[----:B------:R-:W-:-:S05]  /*1e70*/  VIADD R38, R38, 0x2800 ;  /* 0x0000280026267836 */ /* 0x000fca0000000000 */
[----:B------:R-:W-:Y:S02]  /*1e80*/  ISETP.GE.AND P1, PT, R38, R41, PT ;  /* 0x000000292600720c */ /* 0x000fe40003f26270 */
[----:B0-----:R-:W-:Y:S01]  /*1e90*/  IADD3 R4, P2, PT, R4, 0x14000, RZ ;  /* 0x0001400004047810 */ /* 0x001fe20007f5e0ff */
[----:B------:R-:W-:-:S04]  /*1ea0*/  VIADD R40, R40, 0x2800 ;  /* 0x0000280028287836 */ /* 0x000fc80000000000 */
[----:B------:R-:W-:Y:S01]  /*1eb0*/  IMAD.X R5, RZ, RZ, R5, P2 ;  /* 0x000000ffff057224 */ /* 0x000fe200010e0605 */
[----:B--2---:R-:W-:-:S08]  /*1ec0*/  DADD R6, R6, R2 ;  /* 0x0000000006067229 */ /* 0x004fd00000000002 */
[----:B------:R-:W-:-:S08]  /*1ed0*/  DADD R6, R6, R8 ;  /* 0x0000000006067229 */ /* 0x000fd00000000008 */
        /* <DEDUP_REMOVED lines=15> */
.L_x_114:
[----:B------:R-:W-:Y:S05]  /*1fd0*/  BSYNC.RECONVERGENT B2 ;  /* 0x0000000000027941 */ /* 0x000fea0003800200 */
.L_x_113:
[----:B------:R-:W-:Y:S01]  /*1fe0*/  IMAD.IADD R6, R39, 0x1, -R38 ;  /* 0x0000000127067824 */ /* 0x000fe200078e0a26 */
[----:B------:R-:W-:Y:S04]  /*1ff0*/  BSSY.RECONVERGENT B2, `(.L_x_116) ;  /* 0x000001d000027945 */ /* 0x000fe80003800200 */
[----:B------:R-:W-:-:S13]  /*2000*/  ISETP.GT.AND P1, PT, R6, 0xa00, PT ;  /* 0x00000a000600780c */ /* 0x000fda0003f24270 */
[----:B------:R-:W-:Y:S05]  /*2010*/  @!P1 BRA `(.L_x_117) ;  /* 0x0000000000689947 */ /* 0x000fea0003800000 */
[----:B------:R-:W0:Y:S01]  /*2020*/  LDC.64 R14, c[0x0][0x380] ;  /* 0x0000e000ff0e7b82 */ /* 0x000e220000000a00 */
[----:B------:R-:W2:Y:S04]  /*2030*/  LDG.E.64.CONSTANT R8, desc[UR6][R4.64+-0x1400] ;  /* 0xffec000604087981 */ /* 0x000ea8000c1e9b00 */
[----:B------:R-:W3:Y:S01]  /*2040*/  LDG.E.64.CONSTANT R10, desc[UR6][R4.64] ;  /* 0x00000006040a7981 */ /* 0x000ee2000c1e9b00 */
[----:B------:R-:W-:-:S03]  /*2050*/  VIADD R17, R40, 0xa00 ;  /* 0x00000a0028117836 */ /* 0x000fc60000000000 */
[----:B------:R-:W4:Y:S04]  /*2060*/  LDG.E.64.CONSTANT R12, desc[UR6][R4.64+0x1400] ;  /* 0x00140006040c7981 */ /* 0x000f28000c1e9b00 */
[----:B------:R-:W5:Y:S04]  /*2070*/  LDG.E.64.CONSTANT R18, desc[UR6][R4.64+0x5000] ;  /* 0x0050000604127981 */ /* 0x000f68000c1e9b00 */
[----:B------:R1:W5:Y:S01]  /*2080*/  LDG.E.64.CONSTANT R20, desc[UR6][R4.64+0x6400] ;  /* 0x0064000604147981 */ /* 0x000362000c1e9b00 */
[----:B0-----:R-:W-:-:S06]  /*2090*/  IMAD.WIDE.U32 R6, R40, 0x8, R14 ;  /* 0x0000000828067825 */ /* 0x001fcc00078e000e */
[----:B------:R-:W2:Y:S01]  /*20a0*/  LDG.E.64.CONSTANT R6, desc[UR6][R6.64] ;  /* 0x0000000606067981 */ /* 0x000ea2000c1e9b00 */
[----:B------:R-:W-:-:S03]  /*20b0*/  IMAD.WIDE.U32 R14, R17, 0x8, R14 ;  /* 0x00000008110e7825 */ /* 0x000fc600078e000e */
[----:B------:R-:W5:Y:S04]  /*20c0*/  LDG.E.64.CONSTANT R16, desc[UR6][R4.64+0x3c00] ;  /* 0x003c000604107981 */ /* 0x000f68000c1e9b00 */
[----:B------:R-:W5:Y:S01]  /*20d0*/  LDG.E.64.CONSTANT R14, desc[UR6][R14.64] ;  /* 0x000000060e0e7981 */ /* 0x000f62000c1e9b00 */
[----:B------:R-:W-:Y:S01]  /*20e0*/  PLOP3.LUT P0, PT, PT, PT, PT, 0x8, 0x80 ;  /* 0x000000000080781c */ /* 0x000fe20003f0e170 */
[----:B------:R-:W-:Y:S02]  /*20f0*/  VIADD R38, R38, 0x1400 ;  /* 0x0000140026267836 */ /* 0x000fe40000000000 */
[----:B------:R-:W-:Y:S01]  /*2100*/  VIADD R40, R40, 0x1400 ;  /* 0x0000140028287836 */ /* 0x000fe20000000000 */
[----:B--2---:R-:W-:-:S08]  /*2110*/  DADD R2, R2, R6 ;  /* 0x0000000002027229 */ /* 0x004fd00000000006 */
[----:B------:R-:W-:-:S08]  /*2120*/  DADD R2, R2, R8 ;  /* 0x0000000002027229 */ /* 0x000fd00000000008 */
[----:B---3--:R-:W-:-:S08]  /*2130*/  DADD R2, R2, R10 ;  /* 0x0000000002027229 */ /* 0x008fd0000000000a */
[----:B----4-:R-:W-:-:S08]  /*2140*/  DADD R2, R2, R12 ;  /* 0x0000000002027229 */ /* 0x010fd0000000000c */
[----:B-----5:R-:W-:-:S08]  /*2150*/  DADD R2, R2, R14 ;  /* 0x0000000002027229 */ /* 0x020fd0000000000e */
[----:B------:R-:W-:Y:S01]  /*2160*/  DADD R2, R2, R16 ;  /* 0x0000000002027229 */ /* 0x000fe20000000010 */
[----:B------:R-:W-:-:S07]  /*2170*/  IADD3 R6, P1, PT, R4, 0xa000, RZ ;  /* 0x0000a00004067810 */ /* 0x000fce0007f3e0ff */
[----:B------:R-:W-:Y:S01]  /*2180*/  DADD R2, R2, R18 ;  /* 0x0000000002027229 */ /* 0x000fe20000000012 */
[----:B-1----:R-:W-:Y:S02]  /*2190*/  IMAD.X R5, RZ, RZ, R5, P1 ;  /* 0x000000ffff057224 */ /* 0x002fe400008e0605 */
[----:B------:R-:W-:-:S05]  /*21a0*/  IMAD.MOV.U32 R4, RZ, RZ, R6 ;  /* 0x000000ffff047224 */ /* 0x000fca00078e0006 */
[----:B------:R-:W-:-:S11]  /*21b0*/  DADD R2, R2, R20 ;  /* 0x0000000002027229 */ /* 0x000fd60000000014 */
.L_x_117:
[----:B------:R-:W-:Y:S05]  /*21c0*/  BSYNC.RECONVERGENT B2 ;  /* 0x0000000000027941 */ /* 0x000fea0003800200 */
.L_x_116:
[----:B------:R-:W-:-:S13]  /*21d0*/  ISETP.LT.OR P0, PT, R38, R39, P0 ;  /* 0x000000272600720c */ /* 0x000fda0000701670 */
[----:B------:R-:W-:Y:S05]  /*21e0*/  @!P0 BRA `(.L_x_109) ;  /* 0x0000000000288947 */ /* 0x000fea0003800000 */
[----:B------:R-:W0:Y:S01]  /*21f0*/  LDC.64 R6, c[0x0][0x380] ;  /* 0x0000e000ff067b82 */ /* 0x000e220000000a00 */
[----:B------:R-:W2:Y:S04]  /*2200*/  LDG.E.64.CONSTANT R8, desc[UR6][R4.64] ;  /* 0x0000000604087981 */ /* 0x000ea8000c1e9b00 */
[----:B------:R-:W3:Y:S01]  /*2210*/  LDG.E.64.CONSTANT R10, desc[UR6][R4.64+0x1400] ;  /* 0x00140006040a7981 */ /* 0x000ee2000c1e9b00 */
[----:B0-----:R-:W-:-:S03]  /*2220*/  IMAD.WIDE.U32 R40, R40, 0x8, R6 ;  /* 0x0000000828287825 */ /* 0x001fc600078e0006 */
[----:B------:R-:W4:Y:S04]  /*2230*/  LDG.E.64.CONSTANT R6, desc[UR6][R4.64+-0x1400] ;  /* 0xffec000604067981 */ /* 0x000f28000c1e9b00 */
[----:B------:R-:W5:Y:S02]  /*2240*/  LDG.E.64.CONSTANT R40, desc[UR6][R40.64] ;  /* 0x0000000628287981 */ /* 0x000f64000c1e9b00 */
[----:B-----5:R-:W-:-:S08]  /*2250*/  DADD R2, R2, R40 ;  /* 0x0000000002027229 */ /* 0x020fd00000000028 */
[----:B----4-:R-:W-:-:S08]  /*2260*/  DADD R2, R2, R6 ;  /* 0x0000000002027229 */ /* 0x010fd00000000006 */
[----:B--2---:R-:W-:-:S08]  /*2270*/  DADD R2, R2, R8 ;  /* 0x0000000002027229 */ /* 0x004fd00000000008 */
[----:B---3--:R-:W-:-:S11]  /*2280*/  DADD R2, R2, R10 ;  /* 0x0000000002027229 */ /* 0x008fd6000000000a */
.L_x_109:
[----:B------:R-:W-:Y:S05]  /*2290*/  BSYNC.RECONVERGENT B1 ;  /* 0x0000000000017941 */ /* 0x000fea0003800200 */
.L_x_107:
        /* <DEDUP_REMOVED lines=16> */
[----:B------:R-:W-:Y:S01]  /*23a0*/  SHFL.DOWN PT, R2, R4, 0x4, 0x1f ;  /* 0x08801f0004027f89 */ /* 0x000fe200000e0000 */
[----:B------:R-:W-:Y:S02]  /*23b0*/  @!P1 MOV R7, 0x400 ;  /* 0x0000040000079802 */ /* 0x000fe40000000f00 */
[----:B------:R-:W-:Y:S01]  /*23c0*/  @!P1 SHF.R.U32.HI R6, RZ, 0x2, R0 ;  /* 0x00000002ff069819 */ /* 0x000fe20000011600 */
[----:B------:R-:W0:Y:S01]  /*23d0*/  SHFL.DOWN PT, R3, R5, 0x4, 0x1f ;  /* 0x08801f0005037f89 */ /* 0x000e2200000e0000 */
[----:B-1----:R-:W-:-:S02]  /*23e0*/  @!P1 LEA R7, R12, R7, 0x18 ;  /* 0x000000070c079211 */ /* 0x002fc400078ec0ff */
[----:B------:R-:W-:-:S05]  /*23f0*/  @!P1 LOP3.LUT R6, R6, 0xf8, RZ, 0xc0, !PT ;  /* 0x000000f806069812 */ /* 0x000fca00078ec0ff */
[----:B------:R-:W-:Y:S01]  /*2400*/  @!P1 IMAD.IADD R7, R6, 0x1, R7 ;  /* 0x0000000106079824 */ /* 0x000fe200078e0207 */
        /* <DEDUP_REMOVED lines=22> */
[----:B------:R-:W1:Y:S04]  /*2570*/  LDS.128 R8, [UR4+0x20] ;  /* 0x00002004ff087984 */ /* 0x000e680008000c00 */
[----:B------:R-:W2:Y:S04]  /*2580*/  LDS.128 R16, [UR4+0x30] ;  /* 0x00003004ff107984 */ /* 0x000ea80008000c00 */
[----:B0-----:R-:W0:Y:S01]  /*2590*/  LDS.128 R4, [UR4+0x40] ;  /* 0x00004004ff047984 */ /* 0x001e220008000c00 */
[----:B-1----:R-:W-:-:S03]  /*25a0*/  DADD R8, R12, R8 ;  /* 0x000000000c087229 */ /* 0x002fc60000000008 */
[----:B------:R-:W-:Y:S05]  /*25b0*/  LDS.128 R12, [UR4+0x60] ;  /* 0x00006004ff0c7984 */ /* 0x000fea0008000c00 */
[----:B------:R-:W-:Y:S02]  /*25c0*/  DADD R2, R8, R10 ;  /* 0x0000000008027229 */ /* 0x000fe4000000000a */
[----:B------:R-:W1:Y:S06]  /*25d0*/  LDS.128 R8, [UR4+0x50] ;  /* 0x00005004ff087984 */ /* 0x000e6c0008000c00 */
[----:B--2---:R-:W-:-:S08]  /*25e0*/  DADD R2, R2, R16 ;  /* 0x0000000002027229 */ /* 0x004fd00000000010 */
[----:B------:R-:W-:-:S08]  /*25f0*/  DADD R2, R2, R18 ;  /* 0x0000000002027229 */ /* 0x000fd00000000012 */
[----:B0-----:R-:W-:-:S08]  /*2600*/  DADD R2, R2, R4 ;  /* 0x0000000002027229 */ /* 0x001fd00000000004 */
[----:B------:R-:W-:Y:S01]  /*2610*/  DADD R2, R2, R6 ;  /* 0x0000000002027229 */ /* 0x000fe20000000006 */
[----:B------:R-:W0:Y:S07]  /*2620*/  LDS.128 R4, [UR4+0x70] ;  /* 0x00007004ff047984 */ /* 0x000e2e0008000c00 */
[----:B-1----:R-:W-:-:S08]  /*2630*/  DADD R2, R2, R8 ;  /* 0x0000000002027229 */ /* 0x002fd00000000008 */
[----:B------:R-:W-:Y:S01]  /*2640*/  DADD R2, R2, R10 ;  /* 0x0000000002027229 */ /* 0x000fe2000000000a */
[----:B------:R-:W1:Y:S07]  /*2650*/  LDS.128 R8, [UR4+0x80] ;  /* 0x00008004ff087984 */ /* 0x000e6e0008000c00 */
[----:B------:R-:W-:-:S08]  /*2660*/  DADD R2, R2, R12 ;  /* 0x0000000002027229 */ /* 0x000fd0000000000c */
[----:B------:R-:W-:Y:S01]  /*2670*/  DADD R2, R2, R14 ;  /* 0x0000000002027229 */ /* 0x000fe2000000000e */
[----:B------:R-:W2:Y:S07]  /*2680*/  LDS.128 R12, [UR4+0x90] ;  /* 0x00009004ff0c7984 */ /* 0x000eae0008000c00 */
[----:B0-----:R-:W-:-:S08]  /*2690*/  DADD R2, R2, R4 ;  /* 0x0000000002027229 */ /* 0x001fd00000000004 */
[----:B------:R-:W-:Y:S01]  /*26a0*/  DADD R2, R2, R6 ;  /* 0x0000000002027229 */ /* 0x000fe20000000006 */
[----:B------:R-:W0:Y:S07]  /*26b0*/  LDS.128 R4, [UR4+0xa0] ;  /* 0x0000a004ff047984 */ /* 0x000e2e0008000c00 */
[----:B-1----:R-:W-:Y:S01]  /*26c0*/  DADD R2, R2, R8 ;  /* 0x0000000002027229 */ /* 0x002fe20000000008 */
[----:B------:R-:W1:Y:S07]  /*26d0*/  LDS.64 R8, [UR4+0xb0] ;  /* 0x0000b004ff087984 */ /* 0x000e6e0008000a00 */
[----:B------:R-:W-:-:S08]  /*26e0*/  DADD R2, R2, R10 ;  /* 0x0000000002027229 */ /* 0x000fd0000000000a */
[----:B--2---:R-:W-:-:S08]  /*26f0*/  DADD R2, R2, R12 ;  /* 0x0000000002027229 */ /* 0x004fd0000000000c */
[----:B------:R-:W-:-:S08]  /*2700*/  DADD R2, R2, R14 ;  /* 0x0000000002027229 */ /* 0x000fd0000000000e */
[----:B0-----:R-:W-:-:S08]  /*2710*/  DADD R2, R2, R4 ;  /* 0x0000000002027229 */ /* 0x001fd00000000004 */
[----:B------:R-:W-:-:S08]  /*2720*/  DADD R2, R2, R6 ;  /* 0x0000000002027229 */ /* 0x000fd00000000006 */
[----:B-1----:R-:W-:-:S11]  /*2730*/  DADD R12, R2, R8 ;  /* 0x00000000020c7229 */ /* 0x002fd60000000008 */
.L_x_105:
[----:B------:R-:W-:Y:S05]  /*2740*/  BSYNC.RECONVERGENT B0 ;  /* 0x0000000000007941 */ /* 0x000fea0003800200 */
.L_x_90:
[----:B------:R-:W-:Y:S05]  /*2750*/  @P0 EXIT ;  /* 0x000000000000094d */ /* 0x000fea0003800000 */
[----:B------:R-:W1:Y:S01]  /*2760*/  LDCU.64 UR4, c[0x0][0x398] ;  /* 0x00007300ff0477ac */ /* 0x000e620008000a00 */
[----:B0-----:R-:W0:Y:S01]  /*2770*/  LDC.64 R2, c[0x0][0x388] ;  /* 0x0000e200ff027b82 */ /* 0x001e220000000a00 */
[----:B-1----:R-:W-:-:S07]  /*2780*/  DADD R12, R12, UR4 ;  /* 0x000000040c0c7e29 */ /* 0x002fce0008000000 */
[----:B0-----:R-:W-:Y:S01]  /*2790*/  STG.E.64 desc[UR6][R2.64], R12 ;  /* 0x0000000c02007986 */ /* 0x001fe2000c101b06 */
[----:B------:R-:W-:Y:S05]  /*27a0*/  EXIT ;  /* 0x000000000000794d */ /* 0x000fea0003800000 */
.L_x_118:
        /* <DEDUP_REMOVED lines=13> */
.L_x_253:


//--------------------- .text._ZN3cub18CUB_300001_SM_10006detail6reduce18DeviceReduceKernelINS2_10policy_hubIdjN4cuda3std3__44plusIdEEE10Policy1000EN6thrust24THRUST_300001_SM_1000_NS10device_ptrIdEEjS9_dNS7_10__identityEEEvT0_PT3_T1_NS0_13GridEvenShareISK_EET2_T4_ --------------------------
	.section	.text._ZN3cub18CUB_300001_SM_10006detail6reduce18DeviceReduceKernelINS2_10policy_hubIdjN4cuda3std3__44plusIdEEE10Policy1000EN6thrust24THRUST_300001_SM_1000_NS10device_ptrIdEEjS9_dNS7_10__identityEEEvT0_PT3_T1_NS0_13GridEvenShareISK_EET2_T4_,"ax",@progbits
	.align	128
        .global         _ZN3cub18CUB_300001_SM_10006detail6reduce18DeviceReduceKernelINS2_10policy_hubIdjN4cuda3std3__44plusIdEEE10Policy1000EN6thrust24THRUST_300001_SM_1000_NS10device_ptrIdEEjS9_dNS7_10__identityEEEvT0_PT3_T1_NS0_13GridEvenShareISK_EET2_T4_
        .type           _ZN3cub18CUB_300001_SM_10006detail6reduce18DeviceReduceKernelINS2_10policy_hubIdjN4cuda3std3__44plusIdEEE10Policy1000EN6thrust24THRUST_300001_SM_1000_NS10device_ptrIdEEjS9_dNS7_10__identityEEEvT0_PT3_T1_NS0_13GridEvenShareISK_EET2_T4_,@function
        .size           _ZN3cub18CUB_300001_SM_10006detail6reduce18DeviceReduceKernelINS2_10policy_hubIdjN4cuda3std3__44plusIdEEE10Policy1000EN6thrust24THRUST_300001_SM_1000_NS10device_ptrIdEEjS9_dNS7_10__identityEEEvT0_PT3_T1_NS0_13GridEvenShareISK_EET2_T4_,(.L_x_254 - _ZN3cub18CUB_300001_SM_10006detail6reduce18DeviceReduceKernelINS2_10policy_hubIdjN4cuda3std3__44plusIdEEE10Policy1000EN6thrust24THRUST_300001_SM_1000_NS10device_ptrIdEEjS9_dNS7_10__identityEEEvT0_PT3_T1_NS0_13GridEvenShareISK_EET2_T4_)
        .other          _ZN3cub18CUB_300001_SM_10006detail6reduce18DeviceReduceKernelINS2_10policy_hubIdjN4cuda3std3__44plusIdEEE10Policy1000EN6thrust24THRUST_300001_SM_1000_NS10device_ptrIdEEjS9_dNS7_10__identityEEEvT0_PT3_T1_NS0_13GridEvenShareISK_EET2_T4_,@"STO_CUDA_ENTRY STV_DEFAULT"
_ZN3cub18CUB_300001_SM_10006detail6reduce18DeviceReduceKernelINS2_10policy_hubIdjN4cuda3std3__44plusIdEEE10Policy1000EN6thrust24THRUST_300001_SM_1000_NS10device_ptrIdEEjS9_dNS7_10__identityEEEvT0_PT3_T1_NS0_13GridEvenShareISK_EET2_T4_:
.text._ZN3cub18CUB_300001_SM_10006detail6reduce18DeviceReduceKernelINS2_10policy_hubIdjN4cuda3std3__44plusIdEEE10Policy1000EN6thrust24THRUST_300001_SM_1000_NS10device_ptrIdEEjS9_dNS7_10__identityEEEvT0_PT3_T1_NS0_13GridEvenShareISK_EET2_T4_:
[----:B------:R-:W-:Y:S08]  /*0000*/  LDC R1, c[0x0][0x37c] ;  /* 0x0000df00ff017b82 */ /* 0x000ff00000000800 */
[----:B------:R-:W0:Y:S01]  /*0010*/  S2UR UR9, SR_CTAID.X ;  /* 0x00000000000979c3 */ /* 0x000e220000002500 */
[----:B------:R-:W1:Y:S01]  /*0020*/  LDCU.64 UR12, c[0x0][0x3a8] ;  /* 0x00007500ff0c77ac */ /* 0x000e620008000a00 */
[----:B------:R-:W-:Y:S01]  /*0030*/  BSSY.RECONVERGENT B0, `(.L_x_119) ;  /* 0x00002d4000007945 */ /* 0x000fe20003800200 */
[----:B------:R-:W2:Y:S01]  /*0040*/  LDCU.64 UR10, c[0x0][0x358] ;  /* 0x00006b00ff0a77ac */ /* 0x000ea20008000a00 */
[----:B-1----:R-:W-:Y:S01]  /*0050*/  IMAD.U32 R4, RZ, RZ, UR12 ;  /* 0x0000000cff047e24 */ /* 0x002fe2000f8e00ff */
[----:B------:R-:W-:-:S02]  /*0060*/  UIMAD UR8, UR13, 0x1400, URZ ;  /* 0x000014000d0878a4 */ /* 0x000fc4000f8e02ff */
[----:B0-----:R-:W-:-:S06]  /*0070*/  UIMAD UR4, UR9, 0x1400, URZ ;  /* 0x00001400090478a4 */ /* 0x001fcc000f8e02ff */
[----:B------:R-:W-:-:S05]  /*0080*/  VIADD R0, R4, -UR4 ;  /* 0x8000000404007c36 */ /* 0x000fca0008000000 */
[----:B------:R-:W-:-:S13]  /*0090*/  ISETP.GT.U32.AND P0, PT, R0, 0x13ff, PT ;  /* 0x000013ff0000780c */ /* 0x000fda0003f04070 */
[----:B--2---:R-:W-:Y:S05]  /*00a0*/  @P0 BRA `(.L_x_120) ;  /* 0x0000001800380947 */ /* 0x004fea0003800000 */
[----:B------:R-:W0:Y:S01]  /*00b0*/  S2R R3, SR_TID.X ;  /* 0x0000000000037919 */ /* 0x000e220000002100 */
[----:B------:R-:W-:Y:S01]  /*00c0*/  BSSY.RECONVERGENT B1, `(.L_x_121) ;  /* 0x000000a000017945 */ /* 0x000fe20003800200 */
[----:B------:R-:W-:Y:S02]  /*00d0*/  CS2R R20, SRZ ;  /* 0x0000000000147805 */ /* 0x000fe4000001ff00 */
[----:B0-----:R-:W-:Y:S01]  /*00e0*/  ISETP.GE.U32.AND P0, PT, R3, R0, PT ;  /* 0x000000000300720c */ /* 0x001fe20003f06070 */
[----:B------:R-:W-:-:S12]  /*00f0*/  IMAD.MOV.U32 R19, RZ, RZ, R3 ;  /* 0x000000ffff137224 */ /* 0x000fd800078e0003 */
[----:B------:R-:W-:Y:S05]  /*0100*/  @P0 BRA `(.L_x_122) ;  /* 0x0000000000140947 */ /* 0x000fea0003800000 */
[----:B------:R-:W0:Y:S01]  /*0110*/  LDC.64 R20, c[0x0][0x380] ;  /* 0x0000e000ff147b82 */ /* 0x000e220000000a00 */
[----:B------:R-:W-:-:S04]  /*0120*/  VIADD R5, R3, UR4 ;  /* 0x0000000403057c36 */ /* 0x000fc80008000000 */
[----:B0-----:R-:W-:-:S06]  /*0130*/  IMAD.WIDE.U32 R20, R5, 0x8, R20 ;  /* 0x0000000805147825 */ /* 0x001fcc00078e0014 */
[----:B------:R-:W5:Y:S01]  /*0140*/  LDG.E.64 R20, desc[UR10][R20.64] ;  /* 0x0000000a14147981 */ /* 0x000f62000c1e1b00 */
[----:B------:R-:W-:-:S07]  /*0150*/  VIADD R19, R3, 0x280 ;  /* 0x0000028003137836 */ /* 0x000fce0000000000 */
.L_x_122:
[----:B------:R-:W-:Y:S05]  /*0160*/  BSYNC.RECONVERGENT B1 ;  /* 0x0000000000017941 */ /* 0x000fea0003800200 */
.L_x_121:
[----:B------:R-:W-:Y:S01]  /*0170*/  ISETP.GE.U32.AND P0, PT, R19, R0, PT ;  /* 0x000000001300720c */ /* 0x000fe20003f06070 */
[----:B------:R-:W-:-:S12]  /*0180*/  BSSY.RECONVERGENT B1, `(.L_x_123) ;  /* 0x00000a5000017945 */ /* 0x000fd80003800200 */
[----:B------:R-:W-:Y:S05]  /*0190*/  @P0 BRA `(.L_x_124) ;  /* 0x00000008008c0947 */ /* 0x000fea0003800000 */
[----:B------:R-:W-:Y:S01]  /*01a0*/  LOP3.LUT R5, RZ, R19, RZ, 0x33, !PT ;  /* 0x00000013ff057212 */ /* 0x000fe200078e33ff */
[----:B------:R-:W-:Y:S03]  /*01b0*/  BSSY.RECONVERGENT B2, `(.L_x_125) ;  /* 0x0000053000027945 */ /* 0x000fe60003800200 */
[----:B------:R-:W-:-:S04]  /*01c0*/  IADD3 R5, PT, PT, R4, -UR4, R5 ;  /* 0x8000000404057c10 */ /* 0x000fc8000fffe005 */
[C---:B------:R-:W-:Y:S01]  /*01d0*/  ISETP.GE.U32.AND P0, PT, R5.reuse, 0x2580, PT ;  /* 0x000025800500780c */ /* 0x040fe20003f06070 */
[----:B------:R-:W-:-:S05]  /*01e0*/  IMAD.HI.U32 R4, R5, -0x33333333, RZ ;  /* 0xcccccccd05047827 */ /* 0x000fca00078e00ff */
[----:B------:R-:W-:-:S04]  /*01f0*/  LEA.HI R4, R4, 0x1, RZ, 0x17 ;  /* 0x0000000104047811 */ /* 0x000fc800078fb8ff */
[----:B------:R-:W-:-:S03]  /*0200*/  LOP3.LUT R5, R4, 0xf, RZ, 0xc0, !PT ;  /* 0x0000000f04057812 */ /* 0x000fc600078ec0ff */
[----:B------:R-:W-:Y:S05]  /*0210*/  @!P0 BRA `(.L_x_126) ;  /* 0x0000000400308947 */ /* 0x000fea0003800000 */
[----:B------:R-:W-:Y:S01]  /*0220*/  LOP3.LUT R24, R4, 0xfffff0, RZ, 0xc0, !PT ;  /* 0x00fffff004187812 */ /* 0x000fe200078ec0ff */
[----:B------:R-:W-:Y:S01]  /*0230*/  BSSY.RECONVERGENT B3, `(.L_x_127) ;  /* 0x0000049000037945 */ /* 0x000fe20003800200 */
[C---:B------:R-:W-:Y:S02]  /*0240*/  VIADD R2, R19.reuse, 0x1400 ;  /* 0x0000140013027836 */ /* 0x040fe40000000000 */
[----:B------:R-:W-:Y:S02]  /*0250*/  VIADD R25, R19, UR4 ;  /* 0x0000000413197c36 */ /* 0x000fe40008000000 */
[----:B------:R-:W-:-:S07]  /*0260*/  IMAD.MOV R24, RZ, RZ, -R24 ;  /* 0x000000ffff187224 */ /* 0x000fce00078e0a18 */
.L_x_128:
[----:B------:R-:W0:Y:S02]  /*0270*/  LDC.64 R22, c[0x0][0x380] ;  /* 0x0000e000ff167b82 */ /* 0x000e240000000a00 */
[----:B0-----:R-:W-:-:S06]  /*0280*/  IMAD.WIDE.U32 R18, R25, 0x8, R22 ;  /* 0x0000000819127825 */ /* 0x001fcc00078e0016 */
[----:B------:R-:W2:Y:S01]  /*0290*/  LDG.E.64 R18, desc[UR10][R18.64] ;  /* 0x0000000a12127981 */ /* 0x000ea2000c1e1b00 */
[C---:B------:R-:W-:Y:S02]  /*02a0*/  VIADD R7, R25.reuse, 0x280 ;  /* 0x0000028019077836 */ /* 0x040fe40000000000 */
[----:B------:R-:W-:Y:S02]  /*02b0*/  VIADD R17, R25, 0x500 ;  /* 0x0000050019117836 */ /* 0x000fe40000000000 */
[----:B------:R-:W-:-:S04]  /*02c0*/  IMAD.WIDE.U32 R6, R7, 0x8, R22 ;  /* 0x0000000807067825 */ /* 0x000fc800078e0016 */
[--C-:B------:R-:W-:Y:S02]  /*02d0*/  IMAD.WIDE.U32 R16, R17, 0x8, R22.reuse ;  /* 0x0000000811107825 */ /* 0x100fe400078e0016 */
[----:B------:R-:W3:Y:S02]  /*02e0*/  LDG.E.64 R6, desc[UR10][R6.64] ;  /* 0x0000000a06067981 */ /* 0x000ee4000c1e1b00 */
[C---:B------:R-:W-:Y:S02]  /*02f0*/  VIADD R15, R25.reuse, 0x780 ;  /* 0x00000780190f7836 */ /* 0x040fe40000000000 */
[----:B------:R-:W4:Y:S01]  /*0300*/  LDG.E.64 R16, desc[UR10][R16.64] ;  /* 0x0000000a10107981 */ /* 0x000f22000c1e1b00 */
[----:B------:R-:W-:Y:S02]  /*0310*/  VIADD R13, R25, 0xa00 ;  /* 0x00000a00190d7836 */ /* 0x000fe40000000000 */
[----:B------:R-:W-:-:S04]  /*0320*/  IMAD.WIDE.U32 R14, R15, 0x8, R22 ;  /* 0x000000080f0e7825 */ /* 0x000fc800078e0016 */
[--C-:B------:R-:W-:Y:S02]  /*0330*/  IMAD.WIDE.U32 R12, R13, 0x8, R22.reuse ;  /* 0x000000080d0c7825 */ /* 0x100fe400078e0016 */
[----:B------:R-:W4:Y:S02]  /*0340*/  LDG.E.64 R14, desc[UR10][R14.64] ;  /* 0x0000000a0e0e7981 */ /* 0x000f24000c1e1b00 */
[C---:B------:R-:W-:Y:S02]  /*0350*/  VIADD R11, R25.reuse, 0xc80 ;  /* 0x00000c80190b7836 */ /* 0x040fe40000000000 */
[----:B------:R-:W4:Y:S01]  /*0360*/  LDG.E.64 R12, desc[UR10][R12.64] ;  /* 0x0000000a0c0c7981 */ /* 0x000f22000c1e1b00 */
[----:B------:R-:W-:Y:S02]  /*0370*/  VIADD R9, R25, 0xf00 ;  /* 0x00000f0019097836 */ /* 0x000fe40000000000 */
[----:B------:R-:W-:-:S04]  /*0380*/  IMAD.WIDE.U32 R10, R11, 0x8, R22 ;  /* 0x000000080b0a7825 */ /* 0x000fc800078e0016 */
[----:B------:R-:W-:Y:S02]  /*0390*/  IMAD.WIDE.U32 R8, R9, 0x8, R22 ;  /* 0x0000000809087825 */ /* 0x000fe400078e0016 */
[----:B------:R-:W4:Y:S04]  /*03a0*/  LDG.E.64 R10, desc[UR10][R10.64] ;  /* 0x0000000a0a0a7981 */ /* 0x000f28000c1e1b00 */
[----:B------:R-:W4:Y:S01]  /*03b0*/  LDG.E.64 R8, desc[UR10][R8.64] ;  /* 0x0000000a08087981 */ /* 0x000f22000c1e1b00 */
[----:B--2--5:R-:W-:Y:S01]  /*03c0*/  DADD R18, R18, R20 ;  /* 0x0000000012127229 */ /* 0x024fe20000000014 */
[----:B------:R-:W-:-:S04]  /*03d0*/  VIADD R21, R25, 0x1180 ;  /* 0x0000118019157836 */ /* 0x000fc80000000000 */
[----:B------:R-:W-:-:S06]  /*03e0*/  IMAD.WIDE.U32 R20, R21, 0x8, R22 ;  /* 0x0000000815147825 */ /* 0x000fcc00078e0016 */
[----:B------:R-:W2:Y:S01]  /*03f0*/  LDG.E.64 R20, desc[UR10][R20.64] ;  /* 0x0000000a14147981 */ /* 0x000ea2000c1e1b00 */
[----:B---3--:R-:W-:Y:S01]  /*0400*/  DADD R18, R18, R6 ;  /* 0x0000000012127229 */ /* 0x008fe20000000006 */
[----:B------:R-:W-:-:S04]  /*0410*/  VIADD R7, R25, 0x1400 ;  /* 0x0000140019077836 */ /* 0x000fc80000000000 */
[----:B------:R-:W-:-:S03]  /*0420*/  IMAD.WIDE.U32 R6, R7, 0x8, R22 ;  /* 0x0000000807067825 */ /* 0x000fc600078e0016 */
[----:B----4-:R-:W-:Y:S01]  /*0430*/  DADD R16, R18, R16 ;  /* 0x0000000012107229 */ /* 0x010fe20000000010 */
[----:B------:R-:W-:Y:S02]  /*0440*/  VIADD R19, R25, 0x1680 ;  /* 0x0000168019137836 */ /* 0x000fe40000000000 */
[----:B------:R-:W3:Y:S02]  /*0450*/  LDG.E.64 R6, desc[UR10][R6.64] ;  /* 0x0000000a06067981 */ /* 0x000ee4000c1e1b00 */
[----:B------:R-:W-:-:S03]  /*0460*/  IMAD.WIDE.U32 R18, R19, 0x8, R22 ;  /* 0x0000000813127825 */ /* 0x000fc600078e0016 */
[----:B------:R-:W-:Y:S01]  /*0470*/  DADD R14, R16, R14 ;  /* 0x00000000100e7229 */ /* 0x000fe2000000000e */
[----:B------:R-:W-:Y:S02]  /*0480*/  VIADD R17, R25, 0x1900 ;  /* 0x0000190019117836 */ /* 0x000fe40000000000 */
[----:B------:R-:W4:Y:S02]  /*0490*/  LDG.E.64 R18, desc[UR10][R18.64] ;  /* 0x0000000a12127981 */ /* 0x000f24000c1e1b00 */
        /* <DEDUP_REMOVED lines=12> */
[----:B------:R-:W-:-:S06]  /*0560*/  IMAD.WIDE.U32 R10, R11, 0x8, R22 ;  /* 0x000000080b0a7825 */ /* 0x000fcc00078e0016 */
[----:B------:R-:W4:Y:S01]  /*0570*/  LDG.E.64 R10, desc[UR10][R10.64] ;  /* 0x0000000a0a0a7981 */ /* 0x000f22000c1e1b00 */
[C---:B------:R-:W-:Y:S01]  /*0580*/  VIADD R27, R25.reuse, 0x2580 ;  /* 0x00002580191b7836 */ /* 0x040fe20000000000 */
[----:B--2---:R-:W-:Y:S01]  /*0590*/  DADD R20, R8, R20 ;  /* 0x0000000008147229 */ /* 0x004fe20000000014 */
[----:B------:R-:W-:-:S04]  /*05a0*/  VIADD R9, R25, 0x2300 ;  /* 0x0000230019097836 */ /* 0x000fc80000000000 */
[----:B------:R-:W-:-:S04]  /*05b0*/  IMAD.WIDE.U32 R8, R9, 0x8, R22 ;  /* 0x0000000809087825 */ /* 0x000fc800078e0016 */
[----:B------:R-:W-:Y:S02]  /*05c0*/  IMAD.WIDE.U32 R22, R27, 0x8, R22 ;  /* 0x000000081b167825 */ /* 0x000fe400078e0016 */
[----:B------:R-:W2:Y:S04]  /*05d0*/  LDG.E.64 R8, desc[UR10][R8.64] ;  /* 0x0000000a08087981 */ /* 0x000ea8000c1e1b00 */
[----:B------:R-:W2:Y:S01]  /*05e0*/  LDG.E.64 R22, desc[UR10][R22.64] ;  /* 0x0000000a16167981 */ /* 0x000ea2000c1e1b00 */
[----:B---3--:R-:W-:-:S08]  /*05f0*/  DADD R6, R20, R6 ;  /* 0x0000000014067229 */ /* 0x008fd00000000006 */
[----:B----4-:R-:W-:-:S08]  /*0600*/  DADD R6, R6, R18 ;  /* 0x0000000006067229 */ /* 0x010fd00000000012 */
[----:B------:R-:W-:-:S08]  /*0610*/  DADD R6, R6, R16 ;  /* 0x0000000006067229 */ /* 0x000fd00000000010 */
[----:B------:R-:W-:Y:S01]  /*0620*/  DADD R6, R6, R14 ;  /* 0x0000000006067229 */ /* 0x000fe2000000000e */
[----:B------:R-:W-:-:S07]  /*0630*/  VIADD R24, R24, 0x10 ;  /* 0x0000001018187836 */ /* 0x000fce0000000000 */
[----:B------:R-:W-:Y:S01]  /*0640*/  DADD R6, R6, R12 ;  /* 0x0000000006067229 */ /* 0x000fe2000000000c */
[----:B------:R-:W-:-:S07]  /*0650*/  ISETP.NE.AND P0, PT, R24, RZ, PT ;  /* 0x000000ff1800720c */ /* 0x000fce0003f05270 */
[----:B------:R-:W-:Y:S01]  /*0660*/  DADD R6, R6, R10 ;  /* 0x0000000006067229 */ /* 0x000fe2000000000a */
[----:B------:R-:W-:Y:S02]  /*0670*/  VIADD R2, R2, 0x2800 ;  /* 0x0000280002027836 */ /* 0x000fe40000000000 */
[----:B------:R-:W-:-:S05]  /*0680*/  VIADD R25, R25, 0x2800 ;  /* 0x0000280019197836 */ /* 0x000fca0000000000 */
[----:B--2---:R-:W-:-:S08]  /*0690*/  DADD R6, R6, R8 ;  /* 0x0000000006067229 */ /* 0x004fd00000000008 */
[----:B------:R-:W-:Y:S01]  /*06a0*/  DADD R20, R6, R22 ;  /* 0x0000000006147229 */ /* 0x000fe20000000016 */
[----:B------:R-:W-:Y:S10]  /*06b0*/  @P0 BRA `(.L_x_128) ;  /* 0xfffffff800ec0947 */ /* 0x000ff4000383ffff */
[----:B------:R-:W-:Y:S05]  /*06c0*/  BSYNC.RECONVERGENT B3 ;  /* 0x0000000000037941 */ /* 0x000fea0003800200 */
.L_x_127:
[----:B------:R-:W-:-:S07]  /*06d0*/  VIADD R19, R2, 0xffffec00 ;  /* 0xffffec0002137836 */ /* 0x000fce0000000000 */
.L_x_126:
[----:B------:R-:W-:Y:S05]  /*06e0*/  BSYNC.RECONVERGENT B2 ;  /* 0x0000000000027941 */ /* 0x000fea0003800200 */
.L_x_125:
[----:B------:R-:W-:-:S13]  /*06f0*/  ISETP.NE.AND P0, PT, R5, RZ, PT ;  /* 0x000000ff0500720c */ /* 0x000fda0003f05270 */
[----:B------:R-:W-:Y:S05]  /*0700*/  @!P0 BRA `(.L_x_124) ;  /* 0x0000000400308947 */ /* 0x000fea0003800000 */
[----:B------:R-:W-:Y:S01]  /*0710*/  ISETP.GE.U32.AND P0, PT, R5, 0x8, PT ;  /* 0x000000080500780c */ /* 0x000fe20003f06070 */
[----:B------:R-:W-:Y:S01]  /*0720*/  BSSY.RECONVERGENT B2, `(.L_x_129) ;  /* 0x0000026000027945 */ /* 0x000fe20003800200 */
[----:B------:R-:W-:-:S04]  /*0730*/  LOP3.LUT R2, R4, 0x7, RZ, 0xc0, !PT ;  /* 0x0000000704027812 */ /* 0x000fc800078ec0ff */
[----:B------:R-:W-:-:S07]  /*0740*/  ISETP.NE.AND P1, PT, R2, RZ, PT ;  /* 0x000000ff0200720c */ /* 0x000fce0003f25270 */
[----:B------:R-:W-:Y:S06]  /*0750*/  @!P0 BRA `(.L_x_130) ;  /* 0x0000000000888947 */ /* 0x000fec0003800000 */
[----:B------:R-:W0:Y:S01]  /*0760*/  LDC.64 R22, c[0x0][0x380] ;  /* 0x0000e000ff167b82 */ /* 0x000e220000000a00 */
[----:B------:R-:W-:-:S04]  /*0770*/  VIADD R5, R19, UR4 ;  /* 0x0000000413057c36 */ /* 0x000fc80008000000 */
[C---:B------:R-:W-:Y:S02]  /*0780*/  VIADD R15, R5.reuse, 0x280 ;  /* 0x00000280050f7836 */ /* 0x040fe40000000000 */
[C---:B------:R-:W-:Y:S02]  /*0790*/  VIADD R13, R5.reuse, 0x500 ;  /* 0x00000500050d7836 */ /* 0x040fe40000000000 */
[----:B0-----:R-:W-:-:S04]  /*07a0*/  IMAD.WIDE.U32 R16, R5, 0x8, R22 ;  /* 0x0000000805107825 */ /* 0x001fc800078e0016 */
[--C-:B------:R-:W-:Y:S02]  /*07b0*/  IMAD.WIDE.U32 R14, R15, 0x8, R22.reuse ;  /* 0x000000080f0e7825 */ /* 0x100fe400078e0016 */
[----:B------:R-:W2:Y:S02]  /*07c0*/  LDG.E.64 R16, desc[UR10][R16.64] ;  /* 0x0000000a10107981 */ /* 0x000ea4000c1e1b00 */
[----:B------:R-:W-:Y:S02]  /*07d0*/  IMAD.WIDE.U32 R12, R13, 0x8, R22 ;  /* 0x000000080d0c7825 */ /* 0x000fe400078e0016 */
[----:B------:R-:W3:Y:S02]  /*07e0*/  LDG.E.64 R14, desc[UR10][R14.64] ;  /* 0x0000000a0e0e7981 */ /* 0x000ee4000c1e1b00 */
[C---:B------:R-:W-:Y:S02]  /*07f0*/  VIADD R11, R5.reuse, 0x780 ;  /* 0x00000780050b7836 */ /* 0x040fe40000000000 */
[----:B------:R-:W4:Y:S01]  /*0800*/  LDG.E.64 R12, desc[UR10][R12.64] ;  /* 0x0000000a0c0c7981 */ /* 0x000f22000c1e1b00 */
[----:B------:R-:W-:-:S02]  /*0810*/  VIADD R9, R5, 0xa00 ;  /* 0x00000a0005097836 */ /* 0x000fc40000000000 */
[----:B------:R-:W-:-:S04]  /*0820*/  IMAD.WIDE.U32 R10, R11, 0x8, R22 ;  /* 0x000000080b0a7825 */ /* 0x000fc800078e0016 */
[--C-:B------:R-:W-:Y:S02]  /*0830*/  IMAD.WIDE.U32 R8, R9, 0x8, R22.reuse ;  /* 0x0000000809087825 */ /* 0x100fe400078e0016 */
[----:B------:R-:W4:Y:S02]  /*0840*/  LDG.E.64 R10, desc[UR10][R10.64] ;  /* 0x0000000a0a0a7981 */ /* 0x000f24000c1e1b00 */
[C---:B------:R-:W-:Y:S02]  /*0850*/  VIADD R7, R5.reuse, 0xc80 ;  /* 0x00000c8005077836 */ /* 0x040fe40000000000 */
[----:B------:R-:W4:Y:S01]  /*0860*/  LDG.E.64 R8, desc[UR10][R8.64] ;  /* 0x0000000a08087981 */ /* 0x000f22000c1e1b00 */
[----:B------:R-:W-:Y:S02]  /*0870*/  VIADD R25, R5, 0xf00 ;  /* 0x00000f0005197836 */ /* 0x000fe40000000000 */
[----:B------:R-:W-:-:S04]  /*0880*/  IMAD.WIDE.U32 R6, R7, 0x8, R22 ;  /* 0x0000000807067825 */ /* 0x000fc800078e0016 */
[--C-:B------:R-:W-:Y:S02]  /*0890*/  IMAD.WIDE.U32 R24, R25, 0x8, R22.reuse ;  /* 0x0000000819187825 */ /* 0x100fe400078e0016 */
[----:B------:R-:W4:Y:S02]  /*08a0*/  LDG.E.64 R6, desc[UR10][R6.64] ;  /* 0x0000000a06067981 */ /* 0x000f24000c1e1b00 */
[----:B------:R-:W-:Y:S02]  /*08b0*/  VIADD R5, R5, 0x1180 ;  /* 0x0000118005057836 */ /* 0x000fe40000000000 */
[----:B------:R-:W4:Y:S02]  /*08c0*/  LDG.E.64 R24, desc[UR10][R24.64] ;  /* 0x0000000a18187981 */ /* 0x000f24000c1e1b00 */
[----:B------:R-:W-:-:S06]  /*08d0*/  IMAD.WIDE.U32 R22, R5, 0x8, R22 ;  /* 0x0000000805167825 */ /* 0x000fcc00078e0016 */
        /* <DEDUP_REMOVED lines=10> */
.L_x_130:
[----:B------:R-:W-:Y:S05]  /*0980*/  BSYNC.RECONVERGENT B2 ;  /* 0x0000000000027941 */ /* 0x000fea0003800200 */
.L_x_129:
        /* <DEDUP_REMOVED lines=13> */
[--C-:B------:R-:W-:Y:S02]  /*0a60*/  IMAD.WIDE.U32 R12, R13, 0x8, R8.reuse ;  /* 0x000000080d0c7825 */ /* 0x100fe400078e0008 */
[----:B------:R-:W3:Y:S02]  /*0a70*/  LDG.E.64 R10, desc[UR10][R10.64] ;  /* 0x0000000a0a0a7981 */ /* 0x000ee4000c1e1b00 */
        /* <DEDUP_REMOVED lines=8> */
[----:B------:R-:W-:-:S11]  /*0b00*/  DADD R20, R20, R8 ;  /* 0x0000000014147229 */ /* 0x000fd60000000008 */
.L_x_132:
[----:B------:R-:W-:Y:S05]  /*0b10*/  BSYNC.RECONVERGENT B2 ;  /* 0x0000000000027941 */ /* 0x000fea0003800200 */
.L_x_131:
[----:B------:R-:W-:Y:S05]  /*0b20*/  @!P1 BRA `(.L_x_124) ;  /* 0x0000000000289947 */ /* 0x000fea0003800000 */
[----:B------:R-:W0:Y:S01]  /*0b30*/  LDC.64 R6, c[0x0][0x380] ;  /* 0x0000e000ff067b82 */ /* 0x000e220000000a00 */
[----:B------:R-:W-:Y:S02]  /*0b40*/  VIADD R9, R19, UR4 ;  /* 0x0000000413097c36 */ /* 0x000fe40008000000 */
[----:B------:R-:W-:-:S07]  /*0b50*/  IMAD.MOV R2, RZ, RZ, -R4 ;  /* 0x000000ffff027224 */ /* 0x000fce00078e0a04 */
.L_x_133:
[----:B0-----:R-:W-:-:S06]  /*0b60*/  IMAD.WIDE.U32 R4, R9, 0x8, R6 ;  /* 0x0000000809047825 */ /* 0x001fcc00078e0006 */
[----:B------:R-:W2:Y:S01]  /*0b70*/  LDG.E.64 R4, desc[UR10][R4.64] ;  /* 0x0000000a04047981 */ /* 0x000ea2000c1e1b00 */
[----:B------:R-:W-:Y:S02]  /*0b80*/  VIADD R2, R2, 0x1 ;  /* 0x0000000102027836 */ /* 0x000fe40000000000 */
[----:B------:R-:W-:-:S03]  /*0b90*/  VIADD R9, R9, 0x280 ;  /* 0x0000028009097836 */ /* 0x000fc60000000000 */
[----:B------:R-:W-:Y:S01]  /*0ba0*/  ISETP.NE.AND P0, PT, R2, RZ, PT ;  /* 0x000000ff0200720c */ /* 0x000fe20003f05270 */
[----:B--2--5:R-:W-:-:S12]  /*0bb0*/  DADD R20, R4, R20 ;  /* 0x0000000004147229 */ /* 0x024fd80000000014 */
[----:B------:R-:W-:Y:S05]  /*0bc0*/  @P0 BRA `(.L_x_133) ;  /* 0xfffffffc00e40947 */ /* 0x000fea000383ffff */
.L_x_124:
[----:B------:R-:W-:Y:S05]  /*0bd0*/  BSYNC.RECONVERGENT B1 ;  /* 0x0000000000017941 */ /* 0x000fea0003800200 */
.L_x_123:
[----:B------:R-:W-:-:S13]  /*0be0*/  ISETP.GE.U32.AND P0, PT, R0, 0x280, PT ;  /* 0x000002800000780c */ /* 0x000fda0003f06070 */
        /* <DEDUP_REMOVED lines=50> */
[----:B------:R-:W1:Y:S05]  /*0f10*/  LDS.128 R4, [UR4+0x50] ;  /* 0x00005004ff047984 */ /* 0x000e6a0008000c00 */
[----:B------:R-:W-:-:S08]  /*0f20*/  DADD R16, R16, R18 ;  /* 0x0000000010107229 */ /* 0x000fd00000000012 */
[----:B--2---:R-:W-:-:S08]  /*0f30*/  DADD R12, R16, R12 ;  /* 0x00000000100c7229 */ /* 0x004fd0000000000c */
[----:B------:R-:W-:Y:S02]  /*0f40*/  DADD R2, R12, R14 ;  /* 0x000000000c027229 */ /* 0x000fe4000000000e */
[----:B------:R-:W2:Y:S06]  /*0f50*/  LDS.128 R12, [UR4+0x60] ;  /* 0x00006004ff0c7984 */ /* 0x000eac0008000c00 */
[----:B0-----:R-:W-:-:S08]  /*0f60*/  DADD R2, R2, R8 ;  /* 0x0000000002027229 */ /* 0x001fd00000000008 */
[----:B------:R-:W-:Y:S01]  /*0f70*/  DADD R2, R2, R10 ;  /* 0x0000000002027229 */ /* 0x000fe2000000000a */
[----:B------:R-:W0:Y:S07]  /*0f80*/  LDS.128 R8, [UR4+0x70] ;  /* 0x00007004ff087984 */ /* 0x000e2e0008000c00 */
        /* <DEDUP_REMOVED lines=16> */
[----:B-1----:R-:W-:Y:S01]  /*1090*/  DADD R4, R2, R4 ;  /* 0x0000000002047229 */ /* 0x002fe20000000004 */
[----:B------:R-:W-:Y:S10]  /*10a0*/  BRA `(.L_x_135) ;  /* 0x0000001c00307947 */ /* 0x000ff40003800000 */
.L_x_134:
[----:B------:R-:W-:-:S04]  /*10b0*/  LOP3.LUT R2, R3, 0x3e0, RZ, 0xc0, !PT ;  /* 0x000003e003027812 */ /* 0x000fc800078ec0ff */
[----:B------:R-:W-:Y:S01]  /*10c0*/  LOP3.LUT R7, RZ, R2, RZ, 0x33, !PT ;  /* 0x00000002ff077212 */ /* 0x000fe200078e33ff */
[----:B------:R-:W-:Y:S02]  /*10d0*/  VIADD R5, R2, 0x20 ;  /* 0x0000002002057836 */ /* 0x000fe40000000000 */
[----:B------:R-:W0:Y:S02]  /*10e0*/  S2R R2, SR_LANEID ;  /* 0x0000000000027919 */ /* 0x000e240000000000 */
[----:B------:R-:W-:Y:S01]  /*10f0*/  IMAD.IADD R7, R0, 0x1, R7 ;  /* 0x0000000100077824 */ /* 0x000fe200078e0207 */
[----:B------:R-:W-:-:S04]  /*1100*/  ISETP.GT.U32.AND P0, PT, R5, R0, PT ;  /* 0x000000000500720c */ /* 0x000fc80003f04070 */
[----:B------:R-:W-:-:S05]  /*1110*/  SEL R7, R7, 0x1f, P0 ;  /* 0x0000001f07077807 */ /* 0x000fca0000000000 */
[----:B-----5:R-:W-:Y:S04]  /*1120*/  SHFL.DOWN PT, R4, R20, 0x1, R7 ;  /* 0x0820000014047989 */ /* 0x020fe800000e0007 */
[----:B------:R-:W1:Y:S01]  /*1130*/  SHFL.DOWN PT, R5, R21, 0x1, R7 ;  /* 0x0820000015057989 */ /* 0x000e6200000e0007 */
[C---:B0-----:R-:W-:Y:S01]  /*1140*/  ISETP.GE.AND P0, PT, R2.reuse, R7, PT ;  /* 0x000000070200720c */ /* 0x041fe20003f06270 */
[----:B------:R-:W-:Y:S01]  /*1150*/  VIADD R6, R2, 0x2 ;  /* 0x0000000202067836 */ /* 0x000fe20000000000 */
[----:B-1----:R-:W-:-:S10]  /*1160*/  DADD R4, R4, R20 ;  /* 0x0000000004047229 */ /* 0x002fd40000000014 */
        /* <DEDUP_REMOVED lines=11> */
[----:B------:R-:W-:-:S03]  /*1220*/  VIADD R6, R2, 0x8 ;  /* 0x0000000802067836 */ /* 0x000fc60000000000 */
[----:B------:R-:W0:Y:S02]  /*1230*/  SHFL.DOWN PT, R5, R11, 0x4, R7 ;  /* 0x088000000b057989 */ /* 0x000e2400000e0007 */
[----:B------:R-:W-:Y:S01]  /*1240*/  ISETP.GT.AND P1, PT, R6, R7, PT ;  /* 0x000000070600720c */ /* 0x000fe20003f24270 */
[----:B0-----:R-:W-:-:S10]  /*1250*/  DADD R4, R4, R10 ;  /* 0x0000000004047229 */ /* 0x001fd4000000000a */
[----:B------:R-:W-:Y:S02]  /*1260*/  FSEL R8, R10, R4, P0 ;  /* 0x000000040a087208 */ /* 0x000fe40000000000 */
[----:B------:R-:W-:Y:S02]  /*1270*/  FSEL R9, R11, R5, P0 ;  /* 0x000000050b097208 */ /* 0x000fe40000000000 */
[C---:B------:R-:W-:Y:S01]  /*1280*/  ISETP.NE.AND P0, PT, R2.reuse, RZ, PT ;  /* 0x000000ff0200720c */ /* 0x040fe20003f05270 */
[----:B------:R-:W-:Y:S01]  /*1290*/  SHFL.DOWN PT, R4, R8, 0x8, R7 ;  /* 0x0900000008047989 */ /* 0x000fe200000e0007 */
[----:B------:R-:W-:-:S03]  /*12a0*/  VIADD R2, R2, 0x10 ;  /* 0x0000001002027836 */ /* 0x000fc60000000000 */
[----:B------:R-:W0:Y:S08]  /*12b0*/  SHFL.DOWN PT, R5, R9, 0x8, R7 ;  /* 0x0900000009057989 */ /* 0x000e3000000e0007 */
[----:B------:R-:W1:Y:S01]  /*12c0*/  @!P0 S2R R13, SR_CgaCtaId ;  /* 0x00000000000d8919 */ /* 0x000e620000008800 */
[----:B------:R-:W-:-:S04]  /*12d0*/  @!P0 SHF.R.U32.HI R6, RZ, 0x2, R3 ;  /* 0x00000002ff068819 */ /* 0x000fc80000011603 */
[----:B------:R-:W-:Y:S01]  /*12e0*/  @!P0 LOP3.LUT R6, R6, 0xf8, RZ, 0xc0, !PT ;  /* 0x000000f806068812 */ /* 0x000fe200078ec0ff */
        /* <DEDUP_REMOVED lines=18> */
[----:B------:R-:W-:Y:S01]  /*1410*/  ISETP.GT.U32.AND P1, PT, R0, 0x20, PT ;  /* 0x000000200000780c */ /* 0x000fe20003f24070 */
[----:B0-----:R-:W-:-:S09]  /*1420*/  ULEA UR4, UR5, UR4, 0x18 ;  /* 0x0000000405047291 */ /* 0x001fd2000f8ec0ff */
[----:B------:R-:W0:Y:S04]  /*1430*/  LDS.128 R12, [UR4+0x20] ;  /* 0x00002004ff0c7984 */ /* 0x000e280008000c00 */
[----:B------:R-:W1:Y:S01]  /*1440*/  LDS.128 R8, [UR4+0x30] ;  /* 0x00003004ff087984 */ /* 0x000e620008000c00 */
[----:B0-----:R-:W-:-:S10]  /*1450*/  DADD R12, R4, R12 ;  /* 0x00000000040c7229 */ /* 0x001fd4000000000c */
[----:B------:R-:W-:Y:S02]  /*1460*/  FSEL R2, R12, R4, P1 ;  /* 0x000000040c027208 */ /* 0x000fe40000800000 */
[----:B------:R-:W-:Y:S02]  /*1470*/  FSEL R3, R13, R5, P1 ;  /* 0x000000050d037208 */ /* 0x000fe40000800000 */
[----:B------:R-:W-:Y:S01]  /*1480*/  ISETP.GT.U32.AND P1, PT, R0, 0x40, PT ;  /* 0x000000400000780c */ /* 0x000fe20003f24070 */
[----:B------:R-:W0:Y:S03]  /*1490*/  LDS.128 R4, [UR4+0x40] ;  /* 0x00004004ff047984 */ /* 0x000e260008000c00 */
[----:B------:R-:W-:-:S10]  /*14a0*/  DADD R14, R2, R14 ;  /* 0x00000000020e7229 */ /* 0x000fd4000000000e */
[----:B------:R-:W-:Y:S02]  /*14b0*/  FSEL R2, R14, R2, P1 ;  /* 0x000000020e027208 */ /* 0x000fe40000800000 */
[----:B------:R-:W-:Y:S02]  /*14c0*/  FSEL R3, R15, R3, P1 ;  /* 0x000000030f037208 */ /* 0x000fe40000800000 */
[----:B------:R-:W-:-:S04]  /*14d0*/  ISETP.GT.U32.AND P1, PT, R0, 0x60, PT ;  /* 0x000000600000780c */ /* 0x000fc80003f24070 */
[----:B-1----:R-:W-:-:S10]  /*14e0*/  DADD R8, R8, R2 ;  /* 0x0000000008087229 */ /* 0x002fd40000000002 */
[----:B------:R-:W-:Y:S02]  /*14f0*/  FSEL R2, R8, R2, P1 ;  /* 0x0000000208027208 */ /* 0x000fe40000800000 */
[----:B------:R-:W-:Y:S02]  /*1500*/  FSEL R3, R9, R3, P1 ;  /* 0x0000000309037208 */ /* 0x000fe40000800000 */
[----:B------:R-:W-:-:S04]  /*1510*/  ISETP.GT.U32.AND P1, PT, R0, 0x80, PT ;  /* 0x000000800000780c */ /* 0x000fc80003f24070 */
[----:B------:R-:W-:-:S10]  /*1520*/  DADD R10, R2, R10 ;  /* 0x00000000020a7229 */ /* 0x000fd4000000000a */
[----:B------:R-:W-:Y:S02]  /*1530*/  FSEL R2, R10, R2, P1 ;  /* 0x000000020a027208 */ /* 0x000fe40000800000 */
[----:B------:R-:W-:Y:S02]  /*1540*/  FSEL R3, R11, R3, P1 ;  /* 0x000000030b037208 */ /* 0x000fe40000800000 */
[----:B------:R-:W1:Y:S01]  /*1550*/  LDS.128 R8, [UR4+0x50] ;  /* 0x00005004ff087984 */ /* 0x000e620008000c00 */
[----:B------:R-:W-:-:S03]  /*1560*/  ISETP.GT.U32.AND P1, PT, R0, 0xa0, PT ;  /* 0x000000a00000780c */ /* 0x000fc60003f24070 */
[----:B0-----:R-:W-:-:S10]  /*1570*/  DADD R4, R4, R2 ;  /* 0x0000000004047229 */ /* 0x001fd40000000002 */
[----:B------:R-:W-:Y:S02]  /*1580*/  FSEL R2, R4, R2, P1 ;  /* 0x0000000204027208 */ /* 0x000fe40000800000 */
[----:B------:R-:W-:Y:S02]  /*1590*/  FSEL R3, R5, R3, P1 ;  /* 0x0000000305037208 */ /* 0x000fe40000800000 */
[----:B------:R-:W-:-:S04]  /*15a0*/  ISETP.GT.U32.AND P1, PT, R0, 0xc0, PT ;  /* 0x000000c00000780c */ /* 0x000fc80003f24070 */
[----:B------:R-:W-:-:S10]  /*15b0*/  DADD R6, R2, R6 ;  /* 0x0000000002067229 */ /* 0x000fd40000000006 */
[----:B------:R-:W-:Y:S02]  /*15c0*/  FSEL R2, R6, R2, P1 ;  /* 0x0000000206027208 */ /* 0x000fe40000800000 */
[----:B------:R-:W-:Y:S02]  /*15d0*/  FSEL R3, R7, R3, P1 ;  /* 0x0000000307037208 */ /* 0x000fe40000800000 */
[----:B------:R-:W0:Y:S01]  /*15e0*/  LDS.128 R4, [UR4+0x60] ;  /* 0x00006004ff047984 */ /* 0x000e220008000c00 */
[----:B------:R-:W-:-:S03]  /*15f0*/  ISETP.GT.U32.AND P1, PT, R0, 0xe0, PT ;  /* 0x000000e00000780c */ /* 0x000fc60003f24070 */
        /* <DEDUP_REMOVED lines=43> */
[----:B------:R-:W1:Y:S01]  /*18b0*/  LDS.64 R2, [UR4+0xb0] ;  /* 0x0000b004ff027984 */ /* 0x000e620008000a00 */
        /* <DEDUP_REMOVED lines=8> */
[----:B------:R-:W-:-:S04]  /*1940*/  ISETP.GT.U32.AND P1, PT, R0, 0x260, PT ;  /* 0x000002600000780c */ /* 0x000fc80003f24070 */
[----:B-1----:R-:W-:-:S10]  /*1950*/  DADD R2, R2, R4 ;  /* 0x0000000002027229 */ /* 0x002fd40000000004 */
[----:B------:R-:W-:Y:S02]  /*1960*/  FSEL R4, R2, R4, P1 ;  /* 0x0000000402047208 */ /* 0x000fe40000800000 */
[----:B------:R-:W-:Y:S01]  /*1970*/  FSEL R5, R3, R5, P1 ;  /* 0x0000000503057208 */ /* 0x000fe20000800000 */
[----:B------:R-:W-:Y:S06]  /*1980*/  BRA `(.L_x_135) ;  /* 0x0000001000f87947 */ /* 0x000fec0003800000 */
.L_x_120:
[----:B------:R-:W0:Y:S01]  /*1990*/  S2R R5, SR_TID.X ;  /* 0x0000000000057919 */ /* 0x000e220000002100 */
[----:B------:R-:W1:Y:S02]  /*19a0*/  LDCU.64 UR6, c[0x0][0x380] ;  /* 0x00007000ff0677ac */ /* 0x000e640008000a00 */
[----:B-1----:R-:W-:Y:S02]  /*19b0*/  IMAD.U32 R6, RZ, RZ, UR6 ;  /* 0x00000006ff067e24 */ /* 0x002fe4000f8e00ff */
[----:B------:R-:W-:Y:S01]  /*19c0*/  IMAD.U32 R7, RZ, RZ, UR7 ;  /* 0x00000007ff077e24 */ /* 0x000fe2000f8e00ff */
[----:B0-----:R-:W-:-:S05]  /*19d0*/  IADD3 R21, PT, PT, R5, UR4, RZ ;  /* 0x0000000405157c10 */ /* 0x001fca000fffe0ff */
[----:B------:R-:W-:-:S05]  /*19e0*/  IMAD.WIDE.U32 R20, R21, 0x8, R6 ;  /* 0x0000000815147825 */ /* 0x000fca00078e0006 */
[----:B------:R-:W2:Y:S04]  /*19f0*/  LDG.E.64 R14, desc[UR10][R20.64] ;  /* 0x0000000a140e7981 */ /* 0x000ea8000c1e1b00 */
[----:B------:R-:W2:Y:S04]  /*1a00*/  LDG.E.64 R16, desc[UR10][R20.64+0x1400] ;  /* 0x0014000a14107981 */ /* 0x000ea8000c1e1b00 */
[----:B------:R-:W3:Y:S04]  /*1a10*/  LDG.E.64 R18, desc[UR10][R20.64+0x2800] ;  /* 0x0028000a14127981 */ /* 0x000ee8000c1e1b00 */
[----:B------:R-:W4:Y:S04]  /*1a20*/  LDG.E.64 R12, desc[UR10][R20.64+0x3c00] ;  /* 0x003c000a140c7981 */ /* 0x000f28000c1e1b00 */
[----:B------:R-:W5:Y:S04]  /*1a30*/  LDG.E.64 R10, desc[UR10][R20.64+0x5000] ;  /* 0x0050000a140a7981 */ /* 0x000f68000c1e1b00 */
[----:B------:R-:W5:Y:S04]  /*1a40*/  LDG.E.64 R8, desc[UR10][R20.64+0x6400] ;  /* 0x0064000a14087981 */ /* 0x000f68000c1e1b00 */
[----:B------:R-:W5:Y:S04]  /*1a50*/  LDG.E.64 R2, desc[UR10][R20.64+0x7800] ;  /* 0x0078000a14027981 */ /* 0x000f68000c1e1b00 */
[----:B------:R-:W5:Y:S01]  /*1a60*/  LDG.E.64 R28, desc[UR10][R20.64+0x8c00] ;  /* 0x008c000a141c7981 */ /* 0x000f62000c1e1b00 */
[----:B------:R-:W-:Y:S01]  /*1a70*/  ISETP.GE.U32.AND P0, PT, R0, UR8, PT ;  /* 0x0000000800007c0c */ /* 0x000fe2000bf06070 */
[----:B--2---:R-:W-:-:S08]  /*1a80*/  DADD R14, R14, R16 ;  /* 0x000000000e0e7229 */ /* 0x004fd00000000010 */
[----:B---3--:R-:W-:-:S08]  /*1a90*/  DADD R14, R18, R14 ;  /* 0x00000000120e7229 */ /* 0x008fd0000000000e */
[----:B----4-:R-:W-:-:S08]  /*1aa0*/  DADD R12, R12, R14 ;  /* 0x000000000c0c7229 */ /* 0x010fd0000000000e */
[----:B-----5:R-:W-:-:S08]  /*1ab0*/  DADD R10, R10, R12 ;  /* 0x000000000a0a7229 */ /* 0x020fd0000000000c */
[----:B------:R-:W-:-:S08]  /*1ac0*/  DADD R8, R8, R10 ;  /* 0x0000000008087229 */ /* 0x000fd0000000000a */
[----:B------:R-:W-:-:S08]  /*1ad0*/  DADD R2, R2, R8 ;  /* 0x0000000002027229 */ /* 0x000fd00000000008 */
[----:B------:R-:W-:Y:S01]  /*1ae0*/  DADD R28, R28, R2 ;  /* 0x000000001c1c7229 */ /* 0x000fe20000000002 */
[----:B------:R-:W-:Y:S10]  /*1af0*/  @!P0 BRA `(.L_x_136) ;  /* 0x0000000c00708947 */ /* 0x000ff40003800000 */
[----:B------:R-:W-:Y:S01]  /*1b00*/  UIMAD UR12, UR13, 0x1400, UR4 ;  /* 0x000014000d0c78a4 */ /* 0x000fe2000f8e0204 */
[----:B------:R-:W-:Y:S01]  /*1b10*/  VIADD R0, R4, 0xffffec00 ;  /* 0xffffec0004007836 */ /* 0x000fe20000000000 */
[----:B------:R-:W-:Y:S01]  /*1b20*/  UIADD3 UR5, UPT, UPT, UR9, UR13, URZ ;  /* 0x0000000d09057290 */ /* 0x000fe2000fffe0ff */
[----:B------:R-:W-:-:S03]  /*1b30*/  LOP3.LUT R3, RZ, R5, RZ, 0x33, !PT ;  /* 0x00000005ff037212 */ /* 0x000fc600078e33ff */
[----:B------:R-:W-:Y:S01]  /*1b40*/  ISETP.LT.U32.AND P0, PT, R0, UR12, PT ;  /* 0x0000000c00007c0c */ /* 0x000fe2000bf01070 */
[----:B------:R-:W-:Y:S01]  /*1b50*/  UIMAD UR5, UR5, 0x1400, URZ ;  /* 0x00001400050578a4 */ /* 0x000fe2000f8e02ff */
[----:B------:R-:W-:-:S05]  /*1b60*/  IADD3 R3, PT, PT, R4, -UR8, R3 ;  /* 0x8000000804037c10 */ /* 0x000fca000fffe003 */
[----:B------:R-:W-:Y:S01]  /*1b70*/  IMAD.U32 R8, RZ, RZ, UR5 ;  /* 0x00000005ff087e24 */ /* 0x000fe2000f8e00ff */
[----:B------:R-:W-:Y:S01]  /*1b80*/  UMOV UR6, UR5 ;  /* 0x0000000500067c82 */ /* 0x000fe20008000000 */
[----:B------:R-:W-:Y:S01]  /*1b90*/  VIADD R2, R3, -UR4 ;  /* 0x8000000403027c36 */ /* 0x000fe20008000000 */
[----:B------:R-:W-:Y:S02]  /*1ba0*/  UMOV UR4, URZ ;  /* 0x000000ff00047c82 */ /* 0x000fe40008000000 */
[----:B------:R-:W-:Y:S01]  /*1bb0*/  IADD3 R5, PT, PT, R8, 0x1400, R5 ;  /* 0x0000140008057810 */ /* 0x000fe20007ffe005 */
[----:B------:R-:W-:Y:S06]  /*1bc0*/  @P0 BRA `(.L_x_137) ;  /* 0x0000000000840947 */ /* 0x000fec0003800000 */
[----:B------:R-:W0:Y:S01]  /*1bd0*/  LDC R4, c[0x0][0x3a8] ;  /* 0x0000ea00ff047b82 */ /* 0x000e220000000800 */
[----:B------:R-:W1:Y:S07]  /*1be0*/  LDCU UR7, c[0x0][0x3ac] ;  /* 0x00007580ff0777ac */ /* 0x000e6e0008000800 */
[----:B------:R-:W2:Y:S02]  /*1bf0*/  LDC.64 R6, c[0x0][0x380] ;  /* 0x0000e000ff067b82 */ /* 0x000ea40000000a00 */
.L_x_138:
[----:B------:R-:W3:Y:S02]  /*1c00*/  S2R R25, SR_TID.X ;  /* 0x0000000000197919 */ /* 0x000ee40000002100 */
[----:B---3--:R-:W-:-:S04]  /*1c10*/  VIADD R25, R25, UR12 ;  /* 0x0000000c19197c36 */ /* 0x008fc80008000000 */
[----:B--2---:R-:W-:-:S05]  /*1c20*/  IMAD.WIDE.U32 R24, R25, 0x8, R6 ;  /* 0x0000000819187825 */ /* 0x004fca00078e0006 */
        /* <DEDUP_REMOVED lines=8> */
[----:B0-----:R-:W-:-:S05]  /*1cb0*/  VIADD R3, R4, -UR12 ;  /* 0x8000000c04037c36 */ /* 0x001fca0008000000 */
[----:B------:R-:W-:Y:S01]  /*1cc0*/  ISETP.GE.U32.AND P0, PT, R3, UR8, PT ;  /* 0x0000000803007c0c */ /* 0x000fe2000bf06070 */
        /* <DEDUP_REMOVED lines=8> */
[----:B------:R-:W-:Y:S10]  /*1d50*/  @!P0 BRA `(.L_x_136) ;  /* 0x0000000800d88947 */ /* 0x000ff40003800000 */
[----:B-1----:R-:W-:Y:S01]  /*1d60*/  UMOV UR13, UR7 ;  /* 0x00000007000d7c82 */ /* 0x002fe20008000000 */
[----:B------:R-:W-:Y:S01]  /*1d70*/  UIADD3 UR4, UPT, UPT, UR4, 0x1, URZ ;  /* 0x0000000104047890 */ /* 0x000fe2000fffe0ff */
[----:B------:R-:W-:Y:S01]  /*1d80*/  VIADD R2, R2, -UR8 ;  /* 0x8000000802027c36 */ /* 0x000fe20008000000 */
[----:B------:R-:W-:Y:S01]  /*1d90*/  UIMAD UR12, UR13, 0x1400, UR12 ;  /* 0x000014000d0c78a4 */ /* 0x000fe2000f8e020c */
[----:B------:R-:W-:Y:S01]  /*1da0*/  VIADD R5, R5, UR8 ;  /* 0x0000000805057c36 */ /* 0x000fe20008000000 */
[----:B------:R-:W-:-:S04]  /*1db0*/  UIADD3 UR6, UPT, UPT, UR8, UR6, URZ ;  /* 0x0000000608067290 */ /* 0x000fc8000fffe0ff */
[----:B------:R-:W-:-:S13]  /*1dc0*/  ISETP.LT.U32.AND P0, PT, R0, UR12, PT ;  /* 0x0000000c00007c0c */ /* 0x000fda000bf01070 */
[----:B------:R-:W-:Y:S05]  /*1dd0*/  @!P0 BRA `(.L_x_138) ;  /* 0xfffffffc00888947 */ /* 0x000fea000383ffff */
.L_x_137:
[----:B------:R-:W0:Y:S01]  /*1de0*/  S2R R9, SR_TID.X ;  /* 0x0000000000097919 */ /* 0x000e220000002100 */
[----:B------:R-:W-:Y:S01]  /*1df0*/  VIADD R0, R4, -UR12 ;  /* 0x8000000c04007c36 */ /* 0x000fe20008000000 */
[----:B------:R-:W-:Y:S04]  /*1e00*/  BSSY.RECONVERGENT B1, `(.L_x_136) ;  /* 0x00000ab000017945 */ /* 0x000fe80003800200 */
[----:B0-----:R-:W-:-:S04]  /*1e10*/  ISETP.GE.AND P0, PT, R9, R0, PT ;  /* 0x000000000900720c */ /* 0x001fc80003f06270 */
[----:B------:R-:W-:-:S13]  /*1e20*/  ISETP.LE.U32.OR P0, PT, R4, UR12, P0 ;  /* 0x0000000c04007c0c */ /* 0x000fda0008703470 */
[----:B------:R-:W-:Y:S05]  /*1e30*/  @P0 BRA `(.L_x_139) ;  /* 0x00000008009c0947 */ /* 0x000fea0003800000 */
[----:B------:R-:W-:Y:S01]  /*1e40*/  UIMAD UR7, UR4, UR13, URZ ;  /* 0x0000000d040772a4 */ /* 0x000fe2000f8e02ff */
[----:B------:R-:W-:Y:S01]  /*1e50*/  LOP3.LUT R3, RZ, R9, RZ, 0x33, !PT ;  /* 0x00000009ff037212 */ /* 0x000fe200078e33ff */
[----:B------:R-:W-:Y:S01]  /*1e60*/  BSSY.RECONVERGENT B2, `(.L_x_140) ;  /* 0x0000056000027945 */ /* 0x000fe20003800200 */
[----:B------:R-:W-:Y:S02]  /*1e70*/  IMAD.MOV.U32 R0, RZ, RZ, R9 ;  /* 0x000000ffff007224 */ /* 0x000fe400078e0009 */
[----:B------:R-:W-:Y:S01]  /*1e80*/  IADD3 R4, PT, PT, R4, -UR5, R3 ;  /* 0x8000000504047c10 */ /* 0x000fe2000fffe003 */
[----:B------:R-:W-:-:S04]  /*1e90*/  IMAD.U32 R3, RZ, RZ, UR7 ;  /* 0x00000007ff037e24 */ /* 0x000fc8000f8e00ff */
[----:B------:R-:W-:-:S04]  /*1ea0*/  IMAD R4, R3, -0x1400, R4 ;  /* 0xffffec0003047824 */ /* 0x000fc800078e0204 */
[C---:B------:R-:W-:Y:S01]  /*1eb0*/  IMAD.HI.U32 R3, R4.reuse, -0x33333333, RZ ;  /* 0xcccccccd04037827 */ /* 0x040fe200078e00ff */
[----:B------:R-:W-:-:S04]  /*1ec0*/  ISETP.GE.U32.AND P0, PT, R4, 0x2580, PT ;  /* 0x000025800400780c */ /* 0x000fc80003f06070 */
[----:B------:R-:W-:-:S04]  /*1ed0*/  LEA.HI R3, R3, 0x1, RZ, 0x17 ;  /* 0x0000000103037811 */ /* 0x000fc800078fb8ff */
[----:B------:R-:W-:-:S05]  /*1ee0*/  LOP3.LUT R4, R3, 0xf, RZ, 0xc0, !PT ;  /* 0x0000000f03047812 */ /* 0x000fca00078ec0ff */
[----:B------:R-:W-:Y:S05]  /*1ef0*/  @!P0 BRA `(.L_x_141) ;  /* 0x0000000400308947 */ /* 0x000fea0003800000 */
[----:B------:R-:W-:Y:S01]  /*1f00*/  IMAD.HI.U32 R0, R2, -0x33333333, RZ ;  /* 0xcccccccd02007827 */ /* 0x000fe200078e00ff */
[----:B------:R-:W-:Y:S04]  /*1f10*/  BSSY.RECONVERGENT B3, `(.L_x_142) ;  /* 0x0000049000037945 */ /* 0x000fe80003800200 */
[----:B------:R-:W-:-:S04]  /*1f20*/  LEA.HI R0, R0, 0x1, RZ, 0x17 ;  /* 0x0000000100007811 */ /* 0x000fc800078fb8ff */
[----:B------:R-:W-:Y:S02]  /*1f30*/  LOP3.LUT R26, R0, 0xfffff0, RZ, 0xc0, !PT ;  /* 0x00fffff0001a7812 */ /* 0x000fe400078ec0ff */
[----:B------:R-:W-:-:S03]  /*1f40*/  LOP3.LUT R0, R9, 0x1400, RZ, 0xfc, !PT ;  /* 0x0000140009007812 */ /* 0x000fc600078efcff */
[----:B------:R-:W-:-:S07]  /*1f50*/  IMAD.MOV R26, RZ, RZ, -R26 ;  /* 0x000000ffff1a7224 */ /* 0x000fce00078e0a1a */
.L_x_143:
[C---:B------:R-:W-:Y:S02]  /*1f60*/  VIADD R23, R5.reuse, 0xffffec00 ;  /* 0xffffec0005177836 */ /* 0x040fe40000000000 */
[----:B------:R-:W-:Y:S02]  /*1f70*/  VIADD R19, R5, 0xffffee80 ;  /* 0xffffee8005137836 */ /* 0x000fe40000000000 */
[----:B------:R-:W-:-:S04]  /*1f80*/  IMAD.WIDE.U32 R22, R23, 0x8, R6 ;  /* 0x0000000817167825 */ /* 0x000fc800078e0006 */
[--C-:B------:R-:W-:Y:S02]  /*1f90*/  IMAD.WIDE.U32 R18, R19, 0x8, R6.reuse ;  /* 0x0000000813127825 */ /* 0x100fe400078e0006 */
[----:B------:R-:W2:Y:S02]  /*1fa0*/  LDG.E.64 R22, desc[UR10][R22.64] ;  /* 0x0000000a16167981 */ /* 0x000ea4000c1e1b00 */
[C---:B------:R-:W-:Y:S02]  /*1fb0*/  VIADD R17, R5.reuse, 0xfffff100 ;  /* 0xfffff10005117836 */ /* 0x040fe40000000000 */
[----:B------:R-:W3:Y:S01]  /*1fc0*/  LDG.E.64 R18, desc[UR10][R18.64] ;  /* 0x0000000a12127981 */ /* 0x000ee2000c1e1b00 */
[----:B------:R-:W-:Y:S02]  /*1fd0*/  VIADD R15, R5, 0xfffff380 ;  /* 0xfffff380050f7836 */ /* 0x000fe40000000000 */
[----:B------:R-:W-:-:S04]  /*1fe0*/  IMAD.WIDE.U32 R16, R17, 0x8, R6 ;  /* 0x0000000811107825 */ /* 0x000fc800078e0006 */
[--C-:B------:R-:W-:Y:S02]  /*1ff0*/  IMAD.WIDE.U32 R14, R15, 0x8, R6.reuse ;  /* 0x000000080f0e7825 */ /* 0x100fe400078e0006 */
[----:B------:R-:W4:Y:S02]  /*2000*/  LDG.E.64 R16, desc[UR10][R16.64] ;  /* 0x0000000a10107981 */ /* 0x000f24000c1e1b00 */
[C---:B------:R-:W-:Y:S02]  /*2010*/  VIADD R13, R5.reuse, 0xfffff600 ;  /* 0xfffff600050d7836 */ /* 0x040fe40000000000 */
[----:B------:R-:W5:Y:S01]  /*2020*/  LDG.E.64 R14, desc[UR10][R14.64] ;  /* 0x0000000a0e0e7981 */ /* 0x000f62000c1e1b00 */
[----:B------:R-:W-:Y:S02]  /*2030*/  VIADD R11, R5, 0xfffff880 ;  /* 0xfffff880050b7836 */ /* 0x000fe40000000000 */
[----:B------:R-:W-:-:S04]  /*2040*/  IMAD.WIDE.U32 R12, R13, 0x8, R6 ;  /* 0x000000080d0c7825 */ /* 0x000fc800078e0006 */
[--C-:B------:R-:W-:Y:S02]  /*2050*/  IMAD.WIDE.U32 R10, R11, 0x8, R6.reuse ;  /* 0x000000080b0a7825 */ /* 0x100fe400078e0006 */
[----:B------:R-:W5:Y:S02]  /*2060*/  LDG.E.64 R12, desc[UR10][R12.64] ;  /* 0x0000000a0c0c7981 */ /* 0x000f64000c1e1b00 */
[C---:B------:R-:W-:Y:S02]  /*2070*/  VIADD R9, R5.reuse, 0xfffffb00 ;  /* 0xfffffb0005097836 */ /* 0x040fe40000000000 */
[----:B------:R-:W5:Y:S01]  /*2080*/  LDG.E.64 R10, desc[UR10][R10.64] ;  /* 0x0000000a0a0a7981 */ /* 0x000f62000c1e1b00 */
[----:B------:R-:W-:Y:S02]  /*2090*/  VIADD R21, R5, 0xfffffd80 ;  /* 0xfffffd8005157836 */ /* 0x000fe40000000000 */
[----:B------:R-:W-:-:S04]  /*20a0*/  IMAD.WIDE.U32 R8, R9, 0x8, R6 ;  /* 0x0000000809087825 */ /* 0x000fc800078e0006 */
[----:B------:R-:W-:Y:S02]  /*20b0*/  IMAD.WIDE.U32 R20, R21, 0x8, R6 ;  /* 0x0000000815147825 */ /* 0x000fe400078e0006 */
[----:B------:R-:W5:Y:S04]  /*20c0*/  LDG.E.64 R8, desc[UR10][R8.64] ;  /* 0x0000000a08087981 */ /* 0x000f68000c1e1b00 */
[----:B------:R-:W5:Y:S01]  /*20d0*/  LDG.E.64 R20, desc[UR10][R20.64] ;  /* 0x0000000a14147981 */ /* 0x000f62000c1e1b00 */
[----:B------:R-:W-:Y:S01]  /*20e0*/  VIADD R25, R5, 0x280 ;  /* 0x0000028005197836 */ /* 0x000fe20000000000 */
[----:B--2---:R-:W-:-:S08]  /*20f0*/  DADD R22, R22, R28 ;  /* 0x0000000016167229 */ /* 0x004fd0000000001c */
[----:B---3--:R-:W-:Y:S01]  /*2100*/  DADD R18, R22, R18 ;  /* 0x0000000016127229 */ /* 0x008fe20000000012 */
[----:B------:R-:W-:-:S06]  /*2110*/  IMAD.WIDE.U32 R22, R5, 0x8, R6 ;  /* 0x0000000805167825 */ /* 0x000fcc00078e0006 */
[----:B------:R-:W2:Y:S01]  /*2120*/  LDG.E.64 R22, desc[UR10][R22.64] ;  /* 0x0000000a16167981 */ /* 0x000ea2000c1e1b00 */
[----:B----4-:R-:W-:Y:S01]  /*2130*/  DADD R16, R18, R16 ;  /* 0x0000000012107229 */ /* 0x010fe20000000010 */
[----:B------:R-:W-:-:S04]  /*2140*/  IMAD.WIDE.U32 R18, R25, 0x8, R6 ;  /* 0x0000000819127825 */ /* 0x000fc800078e0006 */
[----:B------:R-:W-:Y:S02]  /*2150*/  VIADD R25, R5, 0x500 ;  /* 0x0000050005197836 */ /* 0x000fe40000000000 */
[----:B------:R-:W3:Y:S01]  /*2160*/  LDG.E.64 R18, desc[UR10][R18.64] ;  /* 0x0000000a12127981 */ /* 0x000ee2000c1e1b00 */
[----:B-----5:R-:W-:Y:S01]  /*2170*/  DADD R14, R16, R14 ;  /* 0x00000000100e7229 */ /* 0x020fe2000000000e */
[----:B------:R-:W-:-:S04]  /*2180*/  IMAD.WIDE.U32 R16, R25, 0x8, R6 ;  /* 0x0000000819107825 */ /* 0x000fc800078e0006 */
[----:B------:R-:W-:Y:S02]  /*2190*/  VIADD R25, R5, 0x780 ;  /* 0x0000078005197836 */ /* 0x000fe40000000000 */
[----:B------:R-:W4:Y:S01]  /*21a0*/  LDG.E.64 R16, desc[UR10][R16.64] ;  /* 0x0000000a10107981 */ /* 0x000f22000c1e1b00 */
[----:B------:R-:W-:Y:S01]  /*21b0*/  DADD R12, R14, R12 ;  /* 0x000000000e0c7229 */ /* 0x000fe2000000000c */
[----:B------:R-:W-:-:S04]  /*21c0*/  IMAD.WIDE.U32 R14, R25, 0x8, R6 ;  /* 0x00000008190e7825 */ /* 0x000fc800078e0006 */
[----:B------:R-:W-:Y:S02]  /*21d0*/  VIADD R25, R5, 0xa00 ;  /* 0x00000a0005197836 */ /* 0x000fe40000000000 */
[----:B------:R-:W5:Y:S01]  /*21e0*/  LDG.E.64 R14, desc[UR10][R14.64] ;  /* 0x0000000a0e0e7981 */ /* 0x000f62000c1e1b00 */
        /* <DEDUP_REMOVED lines=9> */
[----:B------:R-:W-:Y:S01]  /*2280*/  IMAD.WIDE.U32 R8, R25, 0x8, R6 ;  /* 0x0000000819087825 */ /* 0x000fe200078e0006 */
[----:B------:R-:W-:-:S05]  /*2290*/  IADD3 R25, PT, PT, R5, 0x1180, RZ ;  /* 0x0000118005197810 */ /* 0x000fca0007ffe0ff */
[----:B------:R-:W5:Y:S01]  /*22a0*/  LDG.E.64 R8, desc[UR10][R8.64] ;  /* 0x0000000a08087981 */ /* 0x000f62000c1e1b00 */
[----:B------:R-:W-:-:S06]  /*22b0*/  IMAD.WIDE.U32 R24, R25, 0x8, R6 ;  /* 0x0000000819187825 */ /* 0x000fcc00078e0006 */
[----:B------:R-:W5:Y:S01]  /*22c0*/  LDG.E.64 R24, desc[UR10][R24.64] ;  /* 0x0000000a18187981 */ /* 0x000f62000c1e1b00 */
[----:B------:R-:W-:Y:S02]  /*22d0*/  VIADD R26, R26, 0x10 ;  /* 0x000000101a1a7836 */ /* 0x000fe40000000000 */
[----:B------:R-:W-:Y:S02]  /*22e0*/  VIADD R0, R0, 0x2800 ;  /* 0x0000280000007836 */ /* 0x000fe40000000000 */
[----:B------:R-:W-:Y:S01]  /*22f0*/  VIADD R5, R5, 0x2800 ;  /* 0x0000280005057836 */ /* 0x000fe20000000000 */
[----:B------:R-:W-:Y:S01]  /*2300*/  ISETP.NE.AND P0, PT, R26, RZ, PT ;  /* 0x000000ff1a00720c */ /* 0x000fe20003f05270 */
        /* <DEDUP_REMOVED lines=9> */
[----:B------:R-:W-:Y:S05]  /*23a0*/  BSYNC.RECONVERGENT B3 ;  /* 0x0000000000037941 */ /* 0x000fea0003800200 */
.L_x_142:
[----:B------:R-:W-:-:S07]  /*23b0*/  VIADD R0, R0, 0xffffec00 ;  /* 0xffffec0000007836 */ /* 0x000fce0000000000 */
.L_x_141:
[----:B------:R-:W-:Y:S05]  /*23c0*/  BSYNC.RECONVERGENT B2 ;  /* 0x0000000000027941 */ /* 0x000fea0003800200 */
.L_x_140:
[----:B------:R-:W-:-:S13]  /*23d0*/  ISETP.NE.AND P0, PT, R4, RZ, PT ;  /* 0x000000ff0400720c */ /* 0x000fda0003f05270 */
[----:B------:R-:W-:Y:S05]  /*23e0*/  @!P0 BRA `(.L_x_139) ;  /* 0x0000000400308947 */ /* 0x000fea0003800000 */
[----:B------:R-:W-:Y:S01]  /*23f0*/  ISETP.GE.U32.AND P0, PT, R4, 0x8, PT ;  /* 0x000000080400780c */ /* 0x000fe20003f06070 */
[----:B------:R-:W-:Y:S01]  /*2400*/  BSSY.RECONVERGENT B2, `(.L_x_144) ;  /* 0x0000025000027945 */ /* 0x000fe20003800200 */
[----:B------:R-:W-:-:S04]  /*2410*/  LOP3.LUT R22, R3, 0x7, RZ, 0xc0, !PT ;  /* 0x0000000703167812 */ /* 0x000fc800078ec0ff */
[----:B------:R-:W-:-:S07]  /*2420*/  ISETP.NE.AND P1, PT, R22, RZ, PT ;  /* 0x000000ff1600720c */ /* 0x000fce0003f25270 */
[----:B------:R-:W-:Y:S06]  /*2430*/  @!P0 BRA `(.L_x_145) ;  /* 0x0000000000848947 */ /* 0x000fec0003800000 */
[----:B------:R-:W-:-:S04]  /*2440*/  VIADD R19, R0, UR12 ;  /* 0x0000000c00137c36 */ /* 0x000fc80008000000 */
[----:B------:R-:W-:-:S04]  /*2450*/  IMAD.WIDE.U32 R4, R19, 0x8, R6 ;  /* 0x0000000813047825 */ /* 0x000fc800078e0006 */
[C---:B------:R-:W-:Y:S02]  /*2460*/  VIADD R17, R19.reuse, 0x280 ;  /* 0x0000028013117836 */ /* 0x040fe40000000000 */
[----:B------:R-:W2:Y:S01]  /*2470*/  LDG.E.64 R4, desc[UR10][R4.64] ;  /* 0x0000000a04047981 */ /* 0x000ea2000c1e1b00 */
        /* <DEDUP_REMOVED lines=14> */
[--C-:B------:R-:W-:Y:S02]  /*2560*/  IMAD.WIDE.U32 R20, R21, 0x8, R6.reuse ;  /* 0x0000000815147825 */ /* 0x100fe400078e0006 */
[----:B------:R-:W5:Y:S02]  /*2570*/  LDG.E.64 R8, desc[UR10][R8.64] ;  /* 0x0000000a08087981 */ /* 0x000f64000c1e1b00 */
[----:B------:R-:W-:Y:S02]  /*2580*/  VIADD R19, R19, 0x1180 ;  /* 0x0000118013137836 */ /* 0x000fe40000000000 */
[----:B------:R-:W5:Y:S02]  /*2590*/  LDG.E.64 R20, desc[UR10][R20.64] ;  /* 0x0000000a14147981 */ /* 0x000f64000c1e1b00 */
[----:B------:R-:W-:-:S06]  /*25a0*/  IMAD.WIDE.U32 R18, R19, 0x8, R6 ;  /* 0x0000000813127825 */ /* 0x000fcc00078e0006 */
        /* <DEDUP_REMOVED lines=10> */
.L_x_145:
[----:B------:R-:W-:Y:S05]  /*2650*/  BSYNC.RECONVERGENT B2 ;  /* 0x0000000000027941 */ /* 0x000fea0003800200 */
.L_x_144:
[----:B------:R-:W-:Y:S05]  /*2660*/  @!P1 BRA `(.L_x_139) ;  /* 0x0000000000909947 */ /* 0x000fea0003800000 */
[----:B------:R-:W-:Y:S01]  /*2670*/  ISETP.GE.U32.AND P0, PT, R22, 0x4, PT ;  /* 0x000000041600780c */ /* 0x000fe20003f06070 */
[----:B------:R-:W-:Y:S01]  /*2680*/  BSSY.RECONVERGENT B2, `(.L_x_146) ;  /* 0x0000014000027945 */ /* 0x000fe20003800200 */
[----:B------:R-:W-:-:S11]  /*2690*/  LOP3.LUT P1, RZ, R3, 0x3, RZ, 0xc0, !PT ;  /* 0x0000000303ff7812 */ /* 0x000fd6000782c0ff */
[----:B------:R-:W-:Y:S05]  /*26a0*/  @!P0 BRA `(.L_x_147) ;  /* 0x0000000000448947 */ /* 0x000fea0003800000 */
        /* <DEDUP_REMOVED lines=8> */
[----:B------:R-:W-:Y:S02]  /*2730*/  VIADD R13, R3, 0x780 ;  /* 0x00000780030d7836 */ /* 0x000fe40000000000 */
[----:B------:R-:W4:Y:S02]  /*2740*/  LDG.E.64 R10, desc[UR10][R10.64] ;  /* 0x0000000a0a0a7981 */ /* 0x000f24000c1e1b00 */
[----:B------:R-:W-:-:S06]  /*2750*/  IMAD.WIDE.U32 R12, R13, 0x8, R6 ;  /* 0x000000080d0c7825 */ /* 0x000fcc00078e0006 */
[----:B------:R-:W5:Y:S01]  /*2760*/  LDG.E.64 R12, desc[UR10][R12.64] ;  /* 0x0000000a0c0c7981 */ /* 0x000f62000c1e1b00 */
[----:B------:R-:W-:Y:S01]  /*2770*/  VIADD R0, R0, 0xa00 ;  /* 0x00000a0000007836 */ /* 0x000fe20000000000 */
[----:B--2---:R-:W-:-:S08]  /*2780*/  DADD R28, R28, R4 ;  /* 0x000000001c1c7229 */ /* 0x004fd00000000004 */
[----:B---3--:R-:W-:-:S08]  /*2790*/  DADD R28, R28, R8 ;  /* 0x000000001c1c7229 */ /* 0x008fd00000000008 */
[----:B----4-:R-:W-:-:S08]  /*27a0*/  DADD R28, R28, R10 ;  /* 0x000000001c1c7229 */ /* 0x010fd0000000000a */
[----:B-----5:R-:W-:-:S11]  /*27b0*/  DADD R28, R28, R12 ;  /* 0x000000001c1c7229 */ /* 0x020fd6000000000c */
.L_x_147:
[----:B------:R-:W-:Y:S05]  /*27c0*/  BSYNC.RECONVERGENT B2 ;  /* 0x0000000000027941 */ /* 0x000fea0003800200 */
.L_x_146:
[----:B------:R-:W-:Y:S05]  /*27d0*/  @!P1 BRA `(.L_x_139) ;  /* 0x0000000000349947 */ /* 0x000fea0003800000 */
[----:B------:R-:W-:-:S04]  /*27e0*/  IMAD.HI.U32 R2, R2, -0x33333333, RZ ;  /* 0xcccccccd02027827 */ /* 0x000fc800078e00ff */
[----:B------:R-:W-:Y:S01]  /*27f0*/  VIADD R5, R0, UR6 ;  /* 0x0000000600057c36 */ /* 0x000fe20008000000 */
[----:B------:R-:W-:-:S04]  /*2800*/  LOP3.LUT R2, R2, 0xffff, RZ, 0xc0, !PT ;  /* 0x0000ffff02027812 */ /* 0x000fc800078ec0ff */
[----:B------:R-:W-:-:S04]  /*2810*/  LEA.HI R2, R2, 0x1, RZ, 0x17 ;  /* 0x0000000102027811 */ /* 0x000fc800078fb8ff */
[----:B------:R-:W-:-:S05]  /*2820*/  LOP3.LUT R2, R2, 0x3, RZ, 0xc0, !PT ;  /* 0x0000000302027812 */ /* 0x000fca00078ec0ff */
[----:B------:R-:W-:-:S07]  /*2830*/  IMAD.MOV R0, RZ, RZ, -R2 ;  /* 0x000000ffff007224 */ /* 0x000fce00078e0a02 */
.L_x_148:
[----:B------:R-:W-:-:S06]  /*2840*/  IMAD.WIDE.U32 R2, R5, 0x8, R6 ;  /* 0x0000000805027825 */ /* 0x000fcc00078e0006 */
[----:B------:R-:W2:Y:S01]  /*2850*/  LDG.E.64 R2, desc[UR10][R2.64] ;  /* 0x0000000a02027981 */ /* 0x000ea2000c1e1b00 */
[----:B------:R-:W-:Y:S02]  /*2860*/  VIADD R0, R0, 0x1 ;  /* 0x0000000100007836 */ /* 0x000fe40000000000 */
[----:B------:R-:W-:-:S03]  /*2870*/  VIADD R5, R5, 0x280 ;  /* 0x0000028005057836 */ /* 0x000fc60000000000 */
[----:B------:R-:W-:Y:S01]  /*2880*/  ISETP.NE.AND P0, PT, R0, RZ, PT ;  /* 0x000000ff0000720c */ /* 0x000fe20003f05270 */
[----:B--2---:R-:W-:-:S12]  /*2890*/  DADD R28, R2, R28 ;  /* 0x00000000021c7229 */ /* 0x004fd8000000001c */
[----:B------:R-:W-:Y:S05]  /*28a0*/  @P0 BRA `(.L_x_148) ;  /* 0xfffffffc00e40947 */ /* 0x000fea000383ffff */
.L_x_139:
[----:B------:R-:W-:Y:S05]  /*28b0*/  BSYNC.RECONVERGENT B1 ;  /* 0x0000000000017941 */ /* 0x000fea0003800200 */
.L_x_136:
[----:B------:R-:W0:Y:S01]  /*28c0*/  S2R R0, SR_LANEID ;  /* 0x0000000000007919 */ /* 0x000e220000000000 */
[----:B------:R-:W-:Y:S04]  /*28d0*/  SHFL.DOWN PT, R2, R28, 0x1, 0x1f ;  /* 0x08201f001c027f89 */ /* 0x000fe800000e0000 */
[----:B------:R-:W2:Y:S01]  /*28e0*/  SHFL.DOWN PT, R3, R29, 0x1, 0x1f ;  /* 0x08201f001d037f89 */ /* 0x000ea200000e0000 */
[----:B------:R-:W3:Y:S01]  /*28f0*/  S2R R11, SR_TID.X ;  /* 0x00000000000b7919 */ /* 0x000ee20000002100 */
[----:B--2---:R-:W-:Y:S01]  /*2900*/  DADD R2, R2, R28 ;  /* 0x0000000002027229 */ /* 0x004fe2000000001c */
[C---:B0-----:R-:W-:Y:S02]  /*2910*/  ISETP.GT.AND P0, PT, R0.reuse, 0x1e, PT ;  /* 0x0000001e0000780c */ /* 0x041fe40003f04270 */
[----:B------:R-:W-:-:S07]  /*2920*/  ISETP.NE.AND P1, PT, R0, RZ, PT ;  /* 0x000000ff0000720c */ /* 0x000fce0003f25270 */
[----:B------:R-:W-:Y:S02]  /*2930*/  FSEL R4, R28, R2, P0 ;  /* 0x000000021c047208 */ /* 0x000fe40000000000 */
[----:B------:R-:W-:Y:S02]  /*2940*/  FSEL R5, R29, R3, P0 ;  /* 0x000000031d057208 */ /* 0x000fe40000000000 */
[----:B------:R-:W-:Y:S01]  /*2950*/  ISETP.GT.AND P0, PT, R0, 0x1d, PT ;  /* 0x0000001d0000780c */ /* 0x000fe20003f04270 */
[----:B------:R-:W-:Y:S04]  /*2960*/  SHFL.DOWN PT, R2, R4, 0x2, 0x1f ;  /* 0x08401f0004027f89 */ /* 0x000fe800000e0000 */
[----:B------:R-:W0:Y:S01]  /*2970*/  SHFL.DOWN PT, R3, R5, 0x2, 0x1f ;  /* 0x08401f0005037f89 */ /* 0x000e2200000e0000 */
[----:B------:R-:W2:Y:S01]  /*2980*/  @!P1 S2R R10, SR_CgaCtaId ;  /* 0x00000000000a9919 */ /* 0x000ea20000008800 */
        /* <DEDUP_REMOVED lines=12> */
[----:B---3--:R-:W-:Y:S01]  /*2a50*/  @!P1 SHF.R.U32.HI R6, RZ, 0x2, R11 ;  /* 0x00000002ff069819 */ /* 0x008fe2000001160b */
[----:B------:R-:W0:Y:S01]  /*2a60*/  SHFL.DOWN PT, R3, R9, 0x8, 0x1f ;  /* 0x09001f0009037f89 */ /* 0x000e2200000e0000 */
[----:B--2---:R-:W-:-:S02]  /*2a70*/  @!P1 LEA R7, R10, R7, 0x18 ;  /* 0x000000070a079211 */ /* 0x004fc400078ec0ff */
        /* <DEDUP_REMOVED lines=19> */
[----:B------:R-:W3:Y:S04]  /*2bb0*/  LDS.128 R12, [UR4+0x30] ;  /* 0x00003004ff0c7984 */ /* 0x000ee80008000c00 */
[----:B------:R-:W4:Y:S01]  /*2bc0*/  LDS.128 R8, [UR4+0x40] ;  /* 0x00004004ff087984 */ /* 0x000f220008000c00 */
[----:B0-----:R-:W-:-:S03]  /*2bd0*/  DADD R16, R4, R16 ;  /* 0x0000000004107229 */ /* 0x001fc60000000010 */
[----:B--2---:R-:W0:Y:S05]  /*2be0*/  LDS.128 R4, [UR4+0x50] ;  /* 0x00005004ff047984 */ /* 0x004e2a0008000c00 */
[----:B------:R-:W-:-:S08]  /*2bf0*/  DADD R16, R16, R18 ;  /* 0x0000000010107229 */ /* 0x000fd00000000012 */
[----:B---3--:R-:W-:-:S08]  /*2c00*/  DADD R12, R16, R12 ;  /* 0x00000000100c7229 */ /* 0x008fd0000000000c */
[----:B------:R-:W-:Y:S02]  /*2c10*/  DADD R2, R12, R14 ;  /* 0x000000000c027229 */ /* 0x000fe4000000000e */
[----:B------:R-:W2:Y:S06]  /*2c20*/  LDS.128 R12, [UR4+0x60] ;  /* 0x00006004ff0c7984 */ /* 0x000eac0008000c00 */
[----:B----4-:R-:W-:-:S08]  /*2c30*/  DADD R2, R2, R8 ;  /* 0x0000000002027229 */ /* 0x010fd00000000008 */
[----:B------:R-:W-:Y:S01]  /*2c40*/  DADD R2, R2, R10 ;  /* 0x0000000002027229 */ /* 0x000fe2000000000a */
[----:B------:R-:W3:Y:S07]  /*2c50*/  LDS.128 R8, [UR4+0x70] ;  /* 0x00007004ff087984 */ /* 0x000eee0008000c00 */
[----:B0-----:R-:W-:-:S08]  /*2c60*/  DADD R2, R2, R4 ;  /* 0x0000000002027229 */ /* 0x001fd00000000004 */
[----:B------:R-:W-:Y:S01]  /*2c70*/  DADD R2, R2, R6 ;  /* 0x0000000002027229 */ /* 0x000fe20000000006 */
[----:B------:R-:W0:Y:S07]  /*2c80*/  LDS.128 R4, [UR4+0x80] ;  /* 0x00008004ff047984 */ /* 0x000e2e0008000c00 */
[----:B--2---:R-:W-:-:S08]  /*2c90*/  DADD R2, R2, R12 ;  /* 0x0000000002027229 */ /* 0x004fd0000000000c */
[----:B------:R-:W-:Y:S01]  /*2ca0*/  DADD R2, R2, R14 ;  /* 0x0000000002027229 */ /* 0x000fe2000000000e */
[----:B------:R-:W2:Y:S07]  /*2cb0*/  LDS.128 R12, [UR4+0x90] ;  /* 0x00009004ff0c7984 */ /* 0x000eae0008000c00 */
[----:B---3--:R-:W-:-:S08]  /*2cc0*/  DADD R2, R2, R8 ;  /* 0x0000000002027229 */ /* 0x008fd00000000008 */
[----:B------:R-:W-:Y:S01]  /*2cd0*/  DADD R2, R2, R10 ;  /* 0x0000000002027229 */ /* 0x000fe2000000000a */
[----:B------:R-:W3:Y:S07]  /*2ce0*/  LDS.128 R8, [UR4+0xa0] ;  /* 0x0000a004ff087984 */ /* 0x000eee0008000c00 */
[----:B0-----:R-:W-:Y:S01]  /*2cf0*/  DADD R2, R2, R4 ;  /* 0x0000000002027229 */ /* 0x001fe20000000004 */
[----:B------:R-:W0:Y:S07]  /*2d00*/  LDS.64 R4, [UR4+0xb0] ;  /* 0x0000b004ff047984 */ /* 0x000e2e0008000a00 */
[----:B------:R-:W-:-:S08]  /*2d10*/  DADD R2, R2, R6 ;  /* 0x0000000002027229 */ /* 0x000fd00000000006 */
[----:B--2---:R-:W-:-:S08]  /*2d20*/  DADD R2, R2, R12 ;  /* 0x0000000002027229 */ /* 0x004fd0000000000c */
[----:B------:R-:W-:-:S08]  /*2d30*/  DADD R2, R2, R14 ;  /* 0x0000000002027229 */ /* 0x000fd0000000000e */
[----:B---3--:R-:W-:-:S08]  /*2d40*/  DADD R2, R2, R8 ;  /* 0x0000000002027229 */ /* 0x008fd00000000008 */
[----:B------:R-:W-:-:S08]  /*2d50*/  DADD R2, R2, R10 ;  /* 0x0000000002027229 */ /* 0x000fd0000000000a */
[----:B0-----:R-:W-:-:S11]  /*2d60*/  DADD R4, R2, R4 ;  /* 0x0000000002047229 */ /* 0x001fd60000000004 */
.L_x_135:
[----:B-1----:R-:W-:Y:S05]  /*2d70*/  BSYNC.RECONVERGENT B0 ;  /* 0x0000000000007941 */ /* 0x002fea0003800200 */
.L_x_119:
[----:B------:R-:W-:Y:S05]  /*2d80*/  @P0 EXIT ;  /* 0x000000000000094d */ /* 0x000fea0003800000 */
[----:B------:R-:W1:Y:S02]  /*2d90*/  LDCU.64 UR4, c[0x0][0x388] ;  /* 0x00007100ff0477ac */ /* 0x000e640008000a00 */
[----:B-1----:R-:W-:-:S06]  /*2da0*/  UIMAD.WIDE.U32 UR4, UR9, 0x8, UR4 ;  /* 0x00000008090478a5 */ /* 0x002fcc000f8e0004 */
[----:B--2---:R-:W-:Y:S02]  /*2db0*/  IMAD.U32 R2, RZ, RZ, UR4 ;  /* 0x00000004ff027e24 */ /* 0x004fe4000f8e00ff */
[----:B------:R-:W-:-:S05]  /*2dc0*/  IMAD.U32 R3, RZ, RZ, UR5 ;  /* 0x00000005ff037e24 */ /* 0x000fca000f8e00ff */
[----:B------:R-:W-:Y:S01]  /*2dd0*/  STG.E.64 desc[UR10][R2.64], R4 ;  /* 0x0000000402007986 */ /* 0x000fe2000c101b0a */
[----:B------:R-:W-:Y:S05]  /*2de0*/  EXIT ;  /* 0x000000000000794d */ /* 0x000fea0003800000 */
.L_x_149:
        /* <DEDUP_REMOVED lines=9> */
.L_x_254:


//--------------------- .text._ZN3cub18CUB_300001_SM_10006detail6reduce28DeviceReduceSingleTileKernelINS2_10policy_hubIdjN4cuda3std3__44plusIdEEE10Policy1000EN6thrust24THRUST_300001_SM_1000_NS10device_ptrIdEEPdjS9_ddNS7_10__identityEEEvT0_T1_T2_T3_T4_T6_ --------------------------
	.section	.text._ZN3cub18CUB_300001_SM_10006detail6reduce28DeviceReduceSingleTileKernelINS2_10policy_hubIdjN4cuda3std3__44plusIdEEE10Policy1000EN6thrust24THRUST_300001_SM_1000_NS10device_ptrIdEEPdjS9_ddNS7_10__identityEEEvT0_T1_T2_T3_T4_T6_,"ax",@progbits
	.align	128
        .global         _ZN3cub18CUB_300001_SM_10006detail6reduce28DeviceReduceSingleTileKernelINS2_10policy_hubIdjN4cuda3std3__44plusIdEEE10Policy1000EN6thrust24THRUST_300001_SM_1000_NS10device_ptrIdEEPdjS9_ddNS7_10__identityEEEvT0_T1_T2_T3_T4_T6_
        .type           _ZN3cub18CUB_300001_SM_10006detail6reduce28DeviceReduceSingleTileKernelINS2_10policy_hubIdjN4cuda3std3__44plusIdEEE10Policy1000EN6thrust24THRUST_300001_SM_1000_NS10device_ptrIdEEPdjS9_ddNS7_10__identityEEEvT0_T1_T2_T3_T4_T6_,@function
        .size           _ZN3cub18CUB_300001_SM_10006detail6reduce28DeviceReduceSingleTileKernelINS2_10policy_hubIdjN4cuda3std3__44plusIdEEE10Policy1000EN6thrust24THRUST_300001_SM_1000_NS10device_ptrIdEEPdjS9_ddNS7_10__identityEEEvT0_T1_T2_T3_T4_T6_,(.L_x_255 - _ZN3cub18CUB_300001_SM_10006detail6reduce28DeviceReduceSingleTileKernelINS2_10policy_hubIdjN4cuda3std3__44plusIdEEE10Policy1000EN6thrust24THRUST_300001_SM_1000_NS10device_ptrIdEEPdjS9_ddNS7_10__identityEEEvT0_T1_T2_T3_T4_T6_)
        .other          _ZN3cub18CUB_300001_SM_10006detail6reduce28DeviceReduceSingleTileKernelINS2_10policy_hubIdjN4cuda3std3__44plusIdEEE10Policy1000EN6thrust24THRUST_300001_SM_1000_NS10device_ptrIdEEPdjS9_ddNS7_10__identityEEEvT0_T1_T2_T3_T4_T6_,@"STO_CUDA_ENTRY STV_DEFAULT"
_ZN3cub18CUB_300001_SM_10006detail6reduce28DeviceReduceSingleTileKernelINS2_10policy_hubIdjN4cuda3std3__44plusIdEEE10Policy1000EN6thrust24THRUST_300001_SM_1000_NS10device_ptrIdEEPdjS9_ddNS7_10__identityEEEvT0_T1_T2_T3_T4_T6_:
.text._ZN3cub18CUB_300001_SM_10006detail6reduce28DeviceReduceSingleTileKernelINS2_10policy_hubIdjN4cuda3std3__44plusIdEEE10Policy1000EN6thrust24THRUST_300001_SM_1000_NS10device_ptrIdEEPdjS9_ddNS7_10__identityEEEvT0_T1_T2_T3_T4_T6_:
        /* <DEDUP_REMOVED lines=13> */
.L_x_150:
[----:B------:R-:W-:Y:S01]  /*00d0*/  ISETP.GT.U32.AND P0, PT, R2, 0x13ff, PT ;  /* 0x000013ff0200780c */ /* 0x000fe20003f04070 */
[----:B------:R-:W-:-:S12]  /*00e0*/  BSSY.RECONVERGENT B0, `(.L_x_151) ;  /* 0x0000280000007945 */ /* 0x000fd80003800200 */
        /* <DEDUP_REMOVED lines=11> */
.L_x_154:
[----:B------:R-:W-:Y:S05]  /*01a0*/  BSYNC.RECONVERGENT B1 ;  /* 0x0000000000017941 */ /* 0x000fea0003800200 */
.L_x_153:
[----:B------:R-:W-:Y:S01]  /*01b0*/  ISETP.GE.U32.AND P0, PT, R41, R2, PT ;  /* 0x000000022900720c */ /* 0x000fe20003f06070 */
[----:B------:R-:W-:-:S12]  /*01c0*/  BSSY.RECONVERGENT B1, `(.L_x_155) ;  /* 0x0000073000017945 */ /* 0x000fd80003800200 */
[----:B------:R-:W-:Y:S05]  /*01d0*/  @P0 BRA `(.L_x_156) ;  /* 0x0000000400c40947 */ /* 0x000fea0003800000 */
[----:B------:R-:W-:Y:S01]  /*01e0*/  LOP3.LUT R5, RZ, R41, RZ, 0x33, !PT ;  /* 0x00000029ff057212 */ /* 0x000fe200078e33ff */
[----:B------:R-:W-:Y:S04]  /*01f0*/  BSSY.RECONVERGENT B2, `(.L_x_157) ;  /* 0x0000034000027945 */ /* 0x000fe80003800200 */
[----:B------:R-:W-:-:S04]  /*0200*/  IMAD.IADD R5, R5, 0x1, R2 ;  /* 0x0000000105057824 */ /* 0x000fc800078e0202 */
[C---:B------:R-:W-:Y:S01]  /*0210*/  IMAD.HI.U32 R40, R5.reuse, -0x33333333, RZ ;  /* 0xcccccccd05287827 */ /* 0x040fe200078e00ff */
[----:B------:R-:W-:-:S04]  /*0220*/  ISETP.GE.U32.AND P1, PT, R5, 0x2580, PT ;  /* 0x000025800500780c */ /* 0x000fc80003f26070 */
[----:B------:R-:W-:-:S04]  /*0230*/  LEA.HI R40, R40, 0x1, RZ, 0x17 ;  /* 0x0000000128287811 */ /* 0x000fc800078fb8ff */
[----:B------:R-:W-:-:S04]  /*0240*/  LOP3.LUT R42, R40, 0xf, RZ, 0xc0, !PT ;  /* 0x0000000f282a7812 */ /* 0x000fc800078ec0ff */
[----:B------:R-:W-:Y:S01]  /*0250*/  ISETP.NE.AND P0, PT, R42, RZ, PT ;  /* 0x000000ff2a00720c */ /* 0x000fe20003f05270 */
[----:B------:R-:W-:-:S12]  /*0260*/  @!P1 BRA `(.L_x_158) ;  /* 0x0000000000b09947 */ /* 0x000fd80003800000 */
[----:B------:R-:W0:Y:S01]  /*0270*/  LDC.64 R4, c[0x0][0x380] ;  /* 0x0000e000ff047b82 */ /* 0x000e220000000a00 */
[----:B------:R-:W-:-:S05]  /*0280*/  LOP3.LUT R0, R40, 0xfffff0, RZ, 0xc0, !PT ;  /* 0x00fffff028007812 */ /* 0x000fca00078ec0ff */
[----:B------:R-:W-:Y:S02]  /*0290*/  IMAD.MOV R0, RZ, RZ, -R0 ;  /* 0x000000ffff007224 */ /* 0x000fe400078e0a00 */
[----:B0-----:R-:W-:-:S03]  /*02a0*/  IMAD.WIDE.U32 R4, R41, 0x8, R4 ;  /* 0x0000000829047825 */ /* 0x001fc600078e0004 */
[----:B------:R-:W-:-:S05]  /*02b0*/  IADD3 R4, P1, PT, R4, 0xa000, RZ ;  /* 0x0000a00004047810 */ /* 0x000fca0007f3e0ff */
[----:B------:R-:W-:-:S08]  /*02c0*/  IMAD.X R5, RZ, RZ, R5, P1 ;  /* 0x000000ffff057224 */ /* 0x000fd000008e0605 */
.L_x_159:
        /* <DEDUP_REMOVED lines=38> */
.L_x_158:
[----:B------:R-:W-:Y:S05]  /*0530*/  BSYNC.RECONVERGENT B2 ;  /* 0x0000000000027941 */ /* 0x000fea0003800200 */
.L_x_157:
[----:B------:R-:W-:Y:S05]  /*0540*/  @!P0 BRA `(.L_x_156) ;  /* 0x0000000000e88947 */ /* 0x000fea0003800000 */
[----:B------:R-:W-:Y:S01]  /*0550*/  ISETP.GE.U32.AND P0, PT, R42, 0x8, PT ;  /* 0x000000082a00780c */ /* 0x000fe20003f06070 */
[----:B------:R-:W-:Y:S01]  /*0560*/  BSSY.RECONVERGENT B2, `(.L_x_160) ;  /* 0x0000017000027945 */ /* 0x000fe20003800200 */
[----:B------:R-:W-:-:S04]  /*0570*/  LOP3.LUT R22, R40, 0x7, RZ, 0xc0, !PT ;  /* 0x0000000728167812 */ /* 0x000fc800078ec0ff */
[----:B------:R-:W-:-:S07]  /*0580*/  ISETP.NE.AND P1, PT, R22, RZ, PT ;  /* 0x000000ff1600720c */ /* 0x000fce0003f25270 */
[----:B------:R-:W-:Y:S06]  /*0590*/  @!P0 BRA `(.L_x_161) ;  /* 0x00000000004c8947 */ /* 0x000fec0003800000 */
[----:B------:R-:W0:Y:S02]  /*05a0*/  LDC.64 R4, c[0x0][0x380] ;  /* 0x0000e000ff047b82 */ /* 0x000e240000000a00 */
[----:B0-----:R-:W-:-:S05]  /*05b0*/  IMAD.WIDE.U32 R20, R41, 0x8, R4 ;  /* 0x0000000829147825 */ /* 0x001fca00078e0004 */
        /* <DEDUP_REMOVED lines=17> */
.L_x_161:
[----:B------:R-:W-:Y:S05]  /*06d0*/  BSYNC.RECONVERGENT B2 ;  /* 0x0000000000027941 */ /* 0x000fea0003800200 */
.L_x_160:
        /* <DEDUP_REMOVED lines=17> */
.L_x_163:
[----:B------:R-:W-:Y:S05]  /*07f0*/  BSYNC.RECONVERGENT B2 ;  /* 0x0000000000027941 */ /* 0x000fea0003800200 */
.L_x_162:
[----:B------:R-:W-:Y:S05]  /*0800*/  @!P1 BRA `(.L_x_156) ;  /* 0x0000000000389947 */ /* 0x000fea0003800000 */
[----:B------:R-:W0:Y:S01]  /*0810*/  LDC.64 R4, c[0x0][0x380] ;  /* 0x0000e000ff047b82 */ /* 0x000e220000000a00 */
[----:B------:R-:W-:Y:S02]  /*0820*/  IMAD.MOV R0, RZ, RZ, -R0 ;  /* 0x000000ffff007224 */ /* 0x000fe400078e0a00 */
[----:B0-----:R-:W-:-:S04]  /*0830*/  IMAD.WIDE.U32 R4, R41, 0x8, R4 ;  /* 0x0000000829047825 */ /* 0x001fc800078e0004 */
[----:B------:R-:W-:Y:S02]  /*0840*/  IMAD.MOV.U32 R6, RZ, RZ, R4 ;  /* 0x000000ffff067224 */ /* 0x000fe400078e0004 */
[----:B------:R-:W-:-:S07]  /*0850*/  IMAD.MOV.U32 R7, RZ, RZ, R5 ;  /* 0x000000ffff077224 */ /* 0x000fce00078e0005 */
.L_x_164:
[----:B------:R-:W-:Y:S02]  /*0860*/  IMAD.MOV.U32 R4, RZ, RZ, R6 ;  /* 0x000000ffff047224 */ /* 0x000fe400078e0006 */
[----:B------:R-:W-:-:S06]  /*0870*/  IMAD.MOV.U32 R5, RZ, RZ, R7 ;  /* 0x000000ffff057224 */ /* 0x000fcc00078e0007 */
[----:B------:R-:W2:Y:S01]  /*0880*/  LDG.E.64 R4, desc[UR6][R4.64] ;  /* 0x0000000604047981 */ /* 0x000ea2000c1e1b00 */
[----:B------:R-:W-:Y:S01]  /*0890*/  VIADD R0, R0, 0x1 ;  /* 0x0000000100007836 */ /* 0x000fe20000000000 */
[----:B------:R-:W-:-:S04]  /*08a0*/  IADD3 R6, P1, PT, R6, 0x1400, RZ ;  /* 0x0000140006067810 */ /* 0x000fc80007f3e0ff */
[----:B------:R-:W-:Y:S01]  /*08b0*/  ISETP.NE.AND P0, PT, R0, RZ, PT ;  /* 0x000000ff0000720c */ /* 0x000fe20003f05270 */
[----:B------:R-:W-:Y:S01]  /*08c0*/  IMAD.X R7, RZ, RZ, R7, P1 ;  /* 0x000000ffff077224 */ /* 0x000fe200008e0607 */
[----:B--2--5:R-:W-:-:S11]  /*08d0*/  DADD R36, R4, R36 ;  /* 0x0000000004247229 */ /* 0x024fd60000000024 */
[----:B------:R-:W-:Y:S05]  /*08e0*/  @P0 BRA `(.L_x_164) ;  /* 0xfffffffc00dc0947 */ /* 0x000fea000383ffff */
.L_x_156:
[----:B------:R-:W-:Y:S05]  /*08f0*/  BSYNC.RECONVERGENT B1 ;  /* 0x0000000000017941 */ /* 0x000fea0003800200 */
.L_x_155:
        /* <DEDUP_REMOVED lines=28> */
[----:B-1----:R-:W-:-:S03]  /*0ac0*/  @!P1 LEA R9, R13, R2, 0x18 ;  /* 0x000000020d099211 */ /* 0x002fc600078ec0ff */
[----:B------:R-:W0:Y:S02]  /*0ad0*/  SHFL.DOWN PT, R5, R11, 0x8, 0x1f ;  /* 0x09001f000b057f89 */ /* 0x000e2400000e0000 */
[----:B0-----:R-:W-:-:S10]  /*0ae0*/  DADD R4, R4, R10 ;  /* 0x0000000004047229 */ /* 0x001fd4000000000a */
[----:B------:R-:W-:Y:S02]  /*0af0*/  FSEL R6, R10, R4, P0 ;  /* 0x000000040a067208 */ /* 0x000fe40000000000 */
[----:B------:R-:W-:Y:S01]  /*0b00*/  FSEL R7, R11, R5, P0 ;  /* 0x000000050b077208 */ /* 0x000fe20000000000 */
[----:B------:R-:W-:Y:S01]  /*0b10*/  @!P1 IMAD.IADD R11, R0, 0x1, R9 ;  /* 0x00000001000b9824 */ /* 0x000fe200078e0209 */
        /* <DEDUP_REMOVED lines=14> */
[----:B------:R-:W2:Y:S04]  /*0c00*/  LDS.128 R16, [UR4+0x30] ;  /* 0x00003004ff107984 */ /* 0x000ea80008000c00 */
[----:B-1----:R-:W1:Y:S01]  /*0c10*/  LDS.128 R4, [UR4+0x40] ;  /* 0x00004004ff047984 */ /* 0x002e620008000c00 */
[----:B0-----:R-:W-:-:S03]  /*0c20*/  DADD R12, R8, R12 ;  /* 0x00000000080c7229 */ /* 0x001fc6000000000c */
[----:B------:R-:W0:Y:S05]  /*0c30*/  LDS.128 R8, [UR4+0x50] ;  /* 0x00005004ff087984 */ /* 0x000e2a0008000c00 */
[----:B------:R-:W-:-:S08]  /*0c40*/  DADD R12, R12, R14 ;  /* 0x000000000c0c7229 */ /* 0x000fd0000000000e */
[----:B--2---:R-:W-:-:S08]  /*0c50*/  DADD R12, R12, R16 ;  /* 0x000000000c0c7229 */ /* 0x004fd00000000010 */
[----:B------:R-:W-:Y:S02]  /*0c60*/  DADD R18, R12, R18 ;  /* 0x000000000c127229 */ /* 0x000fe40000000012 */
[----:B------:R-:W2:Y:S06]  /*0c70*/  LDS.128 R12, [UR4+0x60] ;  /* 0x00006004ff0c7984 */ /* 0x000eac0008000c00 */
[----:B-1----:R-:W-:-:S08]  /*0c80*/  DADD R4, R18, R4 ;  /* 0x0000000012047229 */ /* 0x002fd00000000004 */
[----:B------:R-:W-:Y:S02]  /*0c90*/  DADD R2, R4, R6 ;  /* 0x0000000004027229 */ /* 0x000fe40000000006 */
[----:B------:R-:W1:Y:S06]  /*0ca0*/  LDS.128 R4, [UR4+0x70] ;  /* 0x00007004ff047984 */ /* 0x000e6c0008000c00 */
[----:B0-----:R-:W-:-:S08]  /*0cb0*/  DADD R2, R2, R8 ;  /* 0x0000000002027229 */ /* 0x001fd00000000008 */
[----:B------:R-:W-:Y:S01]  /*0cc0*/  DADD R2, R2, R10 ;  /* 0x0000000002027229 */ /* 0x000fe2000000000a */
[----:B------:R-:W0:Y:S07]  /*0cd0*/  LDS.128 R8, [UR4+0x80] ;  /* 0x00008004ff087984 */ /* 0x000e2e0008000c00 */
[----:B--2---:R-:W-:-:S08]  /*0ce0*/  DADD R2, R2, R12 ;  /* 0x0000000002027229 */ /* 0x004fd0000000000c */
        /* <DEDUP_REMOVED lines=14> */
.L_x_165:
        /* <DEDUP_REMOVED lines=26> */
[----:B0-----:R-:W-:-:S10]  /*0f70*/  DADD R4, R4, R8 ;  /* 0x0000000004047229 */ /* 0x001fd40000000008 */
[----:B------:R-:W-:Y:S02]  /*0f80*/  FSEL R6, R8, R4, P0 ;  /* 0x0000000408067208 */ /* 0x000fe40000000000 */
[----:B------:R-:W-:Y:S01]  /*0f90*/  FSEL R7, R9, R5, P0 ;  /* 0x0000000509077208 */ /* 0x000fe20000000000 */
[----:B------:R-:W0:Y:S01]  /*0fa0*/  @!P1 S2R R8, SR_CgaCtaId ;  /* 0x0000000000089919 */ /* 0x000e220000008800 */
[----:B------:R-:W-:Y:S01]  /*0fb0*/  ISETP.GT.AND P0, PT, R0, R13, PT ;  /* 0x0000000d0000720c */ /* 0x000fe20003f04270 */
[----:B------:R-:W-:Y:S01]  /*0fc0*/  VIADD R0, R12, 0x10 ;  /* 0x000000100c007836 */ /* 0x000fe20000000000 */
[----:B------:R-:W-:Y:S04]  /*0fd0*/  SHFL.DOWN PT, R4, R6, 0x8, R13 ;  /* 0x0900000006047989 */ /* 0x000fe800000e000d */
[----:B------:R-:W1:Y:S02]  /*0fe0*/  SHFL.DOWN PT, R5, R7, 0x8, R13 ;  /* 0x0900000007057989 */ /* 0x000e6400000e000d */
[----:B-1----:R-:W-:-:S10]  /*0ff0*/  DADD R4, R4, R6 ;  /* 0x0000000004047229 */ /* 0x002fd40000000006 */
[----:B------:R-:W-:Y:S02]  /*1000*/  FSEL R10, R6, R4, P0 ;  /* 0x00000004060a7208 */ /* 0x000fe40000000000 */
[----:B------:R-:W-:Y:S02]  /*1010*/  FSEL R11, R7, R5, P0 ;  /* 0x00000005070b7208 */ /* 0x000fe40000000000 */
[----:B------:R-:W-:Y:S01]  /*1020*/  @!P1 MOV R7, 0x400 ;  /* 0x0000040000079802 */ /* 0x000fe20000000f00 */
[----:B------:R-:W-:Y:S01]  /*1030*/  SHFL.DOWN PT, R4, R10, 0x10, R13 ;  /* 0x0a0000000a047989 */ /* 0x000fe200000e000d */
[----:B------:R-:W-:Y:S02]  /*1040*/  ISETP.GT.AND P0, PT, R0, R13, PT ;  /* 0x0000000d0000720c */ /* 0x000fe40003f04270 */
        /* <DEDUP_REMOVED lines=14> */
[----:B------:R-:W-:Y:S01]  /*1130*/  ISETP.GT.U32.AND P1, PT, R2, 0x20, PT ;  /* 0x000000200200780c */ /* 0x000fe20003f24070 */
[----:B-1----:R-:W-:-:S09]  /*1140*/  ULEA UR4, UR5, UR4, 0x18 ;  /* 0x0000000405047291 */ /* 0x002fd2000f8ec0ff */
[----:B------:R-:W1:Y:S04]  /*1150*/  LDS.128 R12, [UR4+0x20] ;  /* 0x00002004ff0c7984 */ /* 0x000e680008000c00 */
[----:B0-----:R-:W0:Y:S01]  /*1160*/  LDS.128 R4, [UR4+0x30] ;  /* 0x00003004ff047984 */ /* 0x001e220008000c00 */
        /* <DEDUP_REMOVED lines=70> */
[----:B------:R-:W0:Y:S01]  /*15d0*/  LDS.64 R4, [UR4+0xb0] ;  /* 0x0000b004ff047984 */ /* 0x000e220008000a00 */
        /* <DEDUP_REMOVED lines=8> */
[----:B------:R-:W-:-:S04]  /*1660*/  ISETP.GT.U32.AND P1, PT, R2, 0x260, PT ;  /* 0x000002600200780c */ /* 0x000fc80003f24070 */
[----:B0-----:R-:W-:-:S10]  /*1670*/  DADD R4, R4, R6 ;  /* 0x0000000004047229 */ /* 0x001fd40000000006 */
[----:B------:R-:W-:Y:S02]  /*1680*/  FSEL R8, R4, R6, P1 ;  /* 0x0000000604087208 */ /* 0x000fe40000800000 */
[----:B------:R-:W-:Y:S01]  /*1690*/  FSEL R9, R5, R7, P1 ;  /* 0x0000000705097208 */ /* 0x000fe20000800000 */
[----:B------:R-:W-:Y:S06]  /*16a0*/  BRA `(.L_x_166) ;  /* 0x00000010008c7947 */ /* 0x000fec0003800000 */
.L_x_152:
[----:B------:R-:W0:Y:S01]  /*16b0*/  S2R R0, SR_TID.X ;  /* 0x0000000000007919 */ /* 0x000e220000002100 */
[----:B------:R-:W1:Y:S02]  /*16c0*/  LDCU.64 UR4, c[0x0][0x380] ;  /* 0x00007000ff0477ac */ /* 0x000e640008000a00 */
[----:B-1----:R-:W-:Y:S02]  /*16d0*/  IMAD.U32 R6, RZ, RZ, UR4 ;  /* 0x00000004ff067e24 */ /* 0x002fe4000f8e00ff */
[----:B------:R-:W-:Y:S02]  /*16e0*/  IMAD.U32 R7, RZ, RZ, UR5 ;  /* 0x00000005ff077e24 */ /* 0x000fe4000f8e00ff */
[----:B0-----:R-:W-:-:S05]  /*16f0*/  IMAD.WIDE.U32 R20, R0, 0x8, R6 ;  /* 0x0000000800147825 */ /* 0x001fca00078e0006 */
        /* <DEDUP_REMOVED lines=8> */
[----:B------:R-:W-:Y:S01]  /*1780*/  VIADD R3, R2, 0xffffec00 ;  /* 0xffffec0002037836 */ /* 0x000fe20000000000 */
[----:B------:R-:W-:-:S04]  /*1790*/  UMOV UR4, 0x1400 ;  /* 0x0000140000047882 */ /* 0x000fc80000000000 */
[----:B------:R-:W-:Y:S01]  /*17a0*/  ISETP.GE.U32.AND P0, PT, R3, 0x1400, PT ;  /* 0x000014000300780c */ /* 0x000fe20003f06070 */
        /* <DEDUP_REMOVED lines=8> */
[----:B------:R-:W0:Y:S01]  /*1830*/  LDC R2, c[0x0][0x390] ;  /* 0x0000e400ff027b82 */ /* 0x000e220000000800 */
[----:B------:R-:W-:-:S07]  /*1840*/  UMOV UR4, 0x1400 ;  /* 0x0000140000047882 */ /* 0x000fce0000000000 */
[----:B------:R-:W1:Y:S02]  /*1850*/  LDC.64 R6, c[0x0][0x380] ;  /* 0x0000e000ff067b82 */ /* 0x000e640000000a00 */
.L_x_169:
[----:B------:R-:W-:-:S04]  /*1860*/  VIADD R9, R0, UR4 ;  /* 0x0000000400097c36 */ /* 0x000fc80008000000 */
[----:B-1----:R-:W-:-:S05]  /*1870*/  IMAD.WIDE.U32 R8, R9, 0x8, R6 ;  /* 0x0000000809087825 */ /* 0x002fca00078e0006 */
        /* <DEDUP_REMOVED lines=8> */
[----:B--2---:R-:W-:-:S08]  /*1900*/  DADD R10, R10, R38 ;  /* 0x000000000a0a7229 */ /* 0x004fd00000000026 */
[----:B---3--:R-:W-:Y:S01]  /*1910*/  DADD R10, R12, R10 ;  /* 0x000000000c0a7229 */ /* 0x008fe2000000000a */
[----:B0-----:R-:W-:-:S05]  /*1920*/  VIADD R12, R2, -UR4 ;  /* 0x80000004020c7c36 */ /* 0x001fca0008000000 */
[----:B------:R-:W-:Y:S02]  /*1930*/  ISETP.GE.U32.AND P0, PT, R12, 0x1400, PT ;  /* 0x000014000c00780c */ /* 0x000fe40003f06070 */
[----:B----4-:R-:W-:-:S08]  /*1940*/  DADD R10, R14, R10 ;  /* 0x000000000e0a7229 */ /* 0x010fd0000000000a */
[----:B-----5:R-:W-:-:S08]  /*1950*/  DADD R10, R16, R10 ;  /* 0x00000000100a7229 */ /* 0x020fd0000000000a */
[----:B------:R-:W-:-:S08]  /*1960*/  DADD R10, R18, R10 ;  /* 0x00000000120a7229 */ /* 0x000fd0000000000a */
[----:B------:R-:W-:-:S08]  /*1970*/  DADD R10, R20, R10 ;  /* 0x00000000140a7229 */ /* 0x000fd0000000000a */
[----:B------:R-:W-:-:S08]  /*1980*/  DADD R10, R22, R10 ;  /* 0x00000000160a7229 */ /* 0x000fd0000000000a */
[----:B------:R-:W-:Y:S01]  /*1990*/  DADD R38, R4, R10 ;  /* 0x0000000004267229 */ /* 0x000fe2000000000a */
[----:B------:R-:W-:Y:S10]  /*19a0*/  @!P0 BRA `(.L_x_168) ;  /* 0x0000000800a48947 */ /* 0x000ff40003800000 */
[----:B------:R-:W-:-:S06]  /*19b0*/  UIADD3 UR4, UPT, UPT, UR4, 0x1400, URZ ;  /* 0x0000140004047890 */ /* 0x000fcc000fffe0ff */
[----:B------:R-:W-:-:S13]  /*19c0*/  ISETP.LT.U32.AND P0, PT, R3, UR4, PT ;  /* 0x0000000403007c0c */ /* 0x000fda000bf01070 */
[----:B------:R-:W-:Y:S05]  /*19d0*/  @!P0 BRA `(.L_x_169) ;  /* 0xfffffffc00a08947 */ /* 0x000fea000383ffff */
.L_x_167:
[----:B------:R-:W-:Y:S01]  /*19e0*/  VIADD R3, R2, -UR4 ;  /* 0x8000000402037c36 */ /* 0x000fe20008000000 */
[----:B------:R-:W-:Y:S04]  /*19f0*/  BSSY.RECONVERGENT B1, `(.L_x_168) ;  /* 0x00000a4000017945 */ /* 0x000fe80003800200 */
[----:B------:R-:W-:-:S04]  /*1a00*/  ISETP.GE.AND P0, PT, R0, R3, PT ;  /* 0x000000030000720c */ /* 0x000fc80003f06270 */
[----:B------:R-:W-:-:S13]  /*1a10*/  ISETP.LE.U32.OR P0, PT, R2, UR4, P0 ;  /* 0x0000000402007c0c */ /* 0x000fda0008703470 */
[----:B------:R-:W-:Y:S05]  /*1a20*/  @P0 BRA `(.L_x_170) ;  /* 0x0000000800800947 */ /* 0x000fea0003800000 */
[----:B------:R-:W-:Y:S01]  /*1a30*/  LOP3.LUT R3, RZ, R0, RZ, 0x33, !PT ;  /* 0x00000000ff037212 */ /* 0x000fe200078e33ff */
[----:B------:R-:W-:Y:S03]  /*1a40*/  BSSY.RECONVERGENT B2, `(.L_x_171) ;  /* 0x0000053000027945 */ /* 0x000fe60003800200 */
[----:B------:R-:W-:-:S04]  /*1a50*/  IADD3 R3, PT, PT, R2, -UR4, R3 ;  /* 0x8000000402037c10 */ /* 0x000fc8000fffe003 */
[C---:B------:R-:W-:Y:S01]  /*1a60*/  ISETP.GE.U32.AND P0, PT, R3.reuse, 0x2580, PT ;  /* 0x000025800300780c */ /* 0x040fe20003f06070 */
[----:B------:R-:W-:-:S05]  /*1a70*/  IMAD.HI.U32 R2, R3, -0x33333333, RZ ;  /* 0xcccccccd03027827 */ /* 0x000fca00078e00ff */
[----:B------:R-:W-:Y:S01]  /*1a80*/  LEA.HI R3, R2, 0x1, RZ, 0x17 ;  /* 0x0000000102037811 */ /* 0x000fe200078fb8ff */
[----:B------:R-:W-:-:S03]  /*1a90*/  IMAD.MOV.U32 R2, RZ, RZ, R0 ;  /* 0x000000ffff027224 */ /* 0x000fc600078e0000 */
[----:B------:R-:W-:-:S03]  /*1aa0*/  LOP3.LUT R4, R3, 0xf, RZ, 0xc0, !PT ;  /* 0x0000000f03047812 */ /* 0x000fc600078ec0ff */
[----:B------:R-:W-:Y:S05]  /*1ab0*/  @!P0 BRA `(.L_x_172) ;  /* 0x00000004002c8947 */ /* 0x000fea0003800000 */
[----:B------:R-:W-:Y:S01]  /*1ac0*/  LOP3.LUT R42, R3, 0xfffff0, RZ, 0xc0, !PT ;  /* 0x00fffff0032a7812 */ /* 0x000fe200078ec0ff */
[----:B------:R-:W-:Y:S01]  /*1ad0*/  BSSY.RECONVERGENT B3, `(.L_x_173) ;  /* 0x0000048000037945 */ /* 0x000fe20003800200 */
[C---:B------:R-:W-:Y:S01]  /*1ae0*/  LOP3.LUT R2, R0.reuse, 0x1400, RZ, 0xfc, !PT ;  /* 0x0000140000027812 */ /* 0x040fe200078efcff */
[----:B------:R-:W-:Y:S02]  /*1af0*/  VIADD R5, R0, UR4 ;  /* 0x0000000400057c36 */ /* 0x000fe40008000000 */
[----:B------:R-:W-:-:S07]  /*1b00*/  IMAD.MOV R42, RZ, RZ, -R42 ;  /* 0x000000ffff2a7224 */ /* 0x000fce00078e0a2a */
.L_x_174:
        /* <DEDUP_REMOVED lines=68> */
[----:B------:R-:W-:Y:S05]  /*1f50*/  BSYNC.RECONVERGENT B3 ;  /* 0x0000000000037941 */ /* 0x000fea0003800200 */
.L_x_173:
[----:B------:R-:W-:-:S07]  /*1f60*/  VIADD R2, R2, 0xffffec00 ;  /* 0xffffec0002027836 */ /* 0x000fce0000000000 */
.L_x_172:
[----:B------:R-:W-:Y:S05]  /*1f70*/  BSYNC.RECONVERGENT B2 ;  /* 0x0000000000027941 */ /* 0x000fea0003800200 */
.L_x_171:
        /* <DEDUP_REMOVED lines=40> */
.L_x_176:
[----:B------:R-:W-:Y:S05]  /*2200*/  BSYNC.RECONVERGENT B2 ;  /* 0x0000000000027941 */ /* 0x000fea0003800200 */
.L_x_175:
        /* <DEDUP_REMOVED lines=23> */
.L_x_178:
[----:B------:R-:W-:Y:S05]  /*2380*/  BSYNC.RECONVERGENT B2 ;  /* 0x0000000000027941 */ /* 0x000fea0003800200 */
.L_x_177:
[----:B------:R-:W-:Y:S05]  /*2390*/  @!P1 BRA `(.L_x_170) ;  /* 0x0000000000249947 */ /* 0x000fea0003800000 */
[----:B------:R-:W-:Y:S02]  /*23a0*/  VIADD R5, R2, UR4 ;  /* 0x0000000402057c36 */ /* 0x000fe40008000000 */
[----:B------:R-:W-:-:S07]  /*23b0*/  IMAD.MOV R4, RZ, RZ, -R3 ;  /* 0x000000ffff047224 */ /* 0x000fce00078e0a03 */
.L_x_179:
[----:B------:R-:W-:-:S06]  /*23c0*/  IMAD.WIDE.U32 R2, R5, 0x8, R6 ;  /* 0x0000000805027825 */ /* 0x000fcc00078e0006 */
[----:B------:R-:W2:Y:S01]  /*23d0*/  LDG.E.64 R2, desc[UR6][R2.64] ;  /* 0x0000000602027981 */ /* 0x000ea2000c1e1b00 */
[----:B------:R-:W-:Y:S02]  /*23e0*/  VIADD R4, R4, 0x1 ;  /* 0x0000000104047836 */ /* 0x000fe40000000000 */
[----:B------:R-:W-:-:S03]  /*23f0*/  VIADD R5, R5, 0x280 ;  /* 0x0000028005057836 */ /* 0x000fc60000000000 */
[----:B------:R-:W-:Y:S01]  /*2400*/  ISETP.NE.AND P0, PT, R4, RZ, PT ;  /* 0x000000ff0400720c */ /* 0x000fe20003f05270 */
[----:B--2---:R-:W-:-:S12]  /*2410*/  DADD R38, R2, R38 ;  /* 0x0000000002267229 */ /* 0x004fd80000000026 */
[----:B------:R-:W-:Y:S05]  /*2420*/  @P0 BRA `(.L_x_179) ;  /* 0xfffffffc00e40947 */ /* 0x000fea000383ffff */
.L_x_170:
[----:B------:R-:W-:Y:S05]  /*2430*/  BSYNC.RECONVERGENT B1 ;  /* 0x0000000000017941 */ /* 0x000fea0003800200 */
.L_x_168:
        /* <DEDUP_REMOVED lines=49> */
[----:B------:R-:W0:Y:S05]  /*2750*/  LDS.128 R8, [UR4+0x50] ;  /* 0x00005004ff087984 */ /* 0x000e2a0008000c00 */
[----:B------:R-:W-:-:S08]  /*2760*/  DADD R12, R12, R14 ;  /* 0x000000000c0c7229 */ /* 0x000fd0000000000e */
[----:B-1----:R-:W-:-:S08]  /*2770*/  DADD R12, R12, R16 ;  /* 0x000000000c0c7229 */ /* 0x002fd00000000010 */
[----:B------:R-:W-:Y:S02]  /*2780*/  DADD R18, R12, R18 ;  /* 0x000000000c127229 */ /* 0x000fe40000000012 */
[----:B------:R-:W1:Y:S06]  /*2790*/  LDS.128 R12, [UR4+0x60] ;  /* 0x00006004ff0c7984 */ /* 0x000e6c0008000c00 */
        /* <DEDUP_REMOVED lines=12> */
[----:B0-----:R-:W-:Y:S01]  /*2860*/  DADD R2, R2, R8 ;  /* 0x0000000002027229 */ /* 0x001fe20000000008 */
[----:B------:R-:W0:Y:S07]  /*2870*/  LDS.64 R8, [UR4+0xb0] ;  /* 0x0000b004ff087984 */ /* 0x000e2e0008000a00 */
[----:B------:R-:W-:-:S08]  /*2880*/  DADD R2, R2, R10 ;  /* 0x0000000002027229 */ /* 0x000fd0000000000a */
[----:B-1----:R-:W-:-:S08]  /*2890*/  DADD R2, R2, R12 ;  /* 0x0000000002027229 */ /* 0x002fd0000000000c */
[----:B------:R-:W-:-:S08]  /*28a0*/  DADD R2, R2, R14 ;  /* 0x0000000002027229 */ /* 0x000fd0000000000e */
[----:B--2---:R-:W-:-:S08]  /*28b0*/  DADD R2, R2, R4 ;  /* 0x0000000002027229 */ /* 0x004fd00000000004 */
[----:B------:R-:W-:-:S08]  /*28c0*/  DADD R2, R2, R6 ;  /* 0x0000000002027229 */ /* 0x000fd00000000006 */
[----:B0-----:R-:W-:-:S11]  /*28d0*/  DADD R8, R2, R8 ;  /* 0x0000000002087229 */ /* 0x001fd60000000008 */
.L_x_166:
[----:B------:R-:W-:Y:S05]  /*28e0*/  BSYNC.RECONVERGENT B0 ;  /* 0x0000000000007941 */ /* 0x000fea0003800200 */
.L_x_151:
[----:B------:R-:W-:Y:S05]  /*28f0*/  @P0 EXIT ;  /* 0x000000000000094d */ /* 0x000fea0003800000 */
[----:B------:R-:W0:Y:S01]  /*2900*/  LDCU.64 UR4, c[0x0][0x398] ;  /* 0x00007300ff0477ac */ /* 0x000e220008000a00 */
[----:B--2---:R-:W2:Y:S01]  /*2910*/  LDC.64 R2, c[0x0][0x388] ;  /* 0x0000e200ff027b82 */ /* 0x004ea20000000a00 */
[----:B0-----:R-:W-:-:S07]  /*2920*/  DADD R8, R8, UR4 ;  /* 0x0000000408087e29 */ /* 0x001fce0008000000 */
[----:B--2---:R-:W-:Y:S01]  /*2930*/  STG.E.64 desc[UR6][R2.64], R8 ;  /* 0x0000000802007986 */ /* 0x004fe2000c101b06 */
[----:B------:R-:W-:Y:S05]  /*2940*/  EXIT ;  /* 0x000000000000794d */ /* 0x000fea0003800000 */
.L_x_180:
        /* <DEDUP_REMOVED lines=11> */
.L_x_255:


//--------------------- .text._ZN3cub18CUB_300001_SM_10006detail11EmptyKernelIvEEvv --------------------------
	.section	.text._ZN3cub18CUB_300001_SM_10006detail11EmptyKernelIvEEvv,"ax",@progbits
	.align	128
        .global         _ZN3cub18CUB_300001_SM_10006detail11EmptyKernelIvEEvv
        .type           _ZN3cub18CUB_300001_SM_10006detail11EmptyKernelIvEEvv,@function
        .size           _ZN3cub18CUB_300001_SM_10006detail11EmptyKernelIvEEvv,(.L_x_256 - _ZN3cub18CUB_300001_SM_10006detail11EmptyKernelIvEEvv)
        .other          _ZN3cub18CUB_300001_SM_10006detail11EmptyKernelIvEEvv,@"STO_CUDA_ENTRY STV_DEFAULT"
_ZN3cub18CUB_300001_SM_10006detail11EmptyKernelIvEEvv:
.text._ZN3cub18CUB_300001_SM_10006detail11EmptyKernelIvEEvv:
[----:B------:R-:W-:Y:S01]  /*0000*/  LDC R1, c[0x0][0x37c] ;  /* 0x0000df00ff017b82 */ /* 0x000fe20000000800 */
[----:B------:R-:W-:Y:S05]  /*0010*/  EXIT ;  /* 0x000000000000794d */ /* 0x000fea0003800000 */
.L_x_181:
        /* <DEDUP_REMOVED lines=14> */
.L_x_256:


//--------------------- .text._Z5EtattPKdS0_S0_S0_PdS1_S1_S1_ --------------------------
	.section	.text._Z5EtattPKdS0_S0_S0_PdS1_S1_S1_,"ax",@progbits
	.align	128
        .global         _Z5EtattPKdS0_S0_S0_PdS1_S1_S1_
        .type           _Z5EtattPKdS0_S0_S0_PdS1_S1_S1_,@function
        .size           _Z5EtattPKdS0_S0_S0_PdS1_S1_S1_,(.L_x_247 - _Z5EtattPKdS0_S0_S0_PdS1_S1_S1_)
        .other          _Z5EtattPKdS0_S0_S0_PdS1_S1_S1_,@"STO_CUDA_ENTRY STV_DEFAULT"
_Z5EtattPKdS0_S0_S0_PdS1_S1_S1_:
.text._Z5EtattPKdS0_S0_S0_PdS1_S1_S1_:
[----:B------:R-:W-:Y:S01]  /*0000*/  LDC R1, c[0x0][0x37c] ;  /* 0x0000df00ff017b82 */ /* 0x000fe20000000800 */
[----:B------:R-:W0:Y:S01]  /*0010*/  S2R R0, SR_CTAID.X ;  /* 0x0000000000007919 */ /* 0x000e220000002500 */
[----:B------:R-:W1:Y:S01]  /*0020*/  LDCU.64 UR4, c[0x3][0x40] ;  /* 0x00c00800ff0477ac */ /* 0x000e620008000a00 */
[----:B------:R-:W0:Y:S01]  /*0030*/  S2R R3, SR_TID.X ;  /* 0x0000000000037919 */ /* 0x000e220000002100 */
[----:B------:R-:W0:Y:S01]  /*0040*/  LDCU UR6, c[0x0][0x360] ;  /* 0x00006c00ff0677ac */ /* 0x000e220008000800 */
[----:B-1----:R-:W-:Y:S01]  /*0050*/  UIMAD UR4, UR5, UR4, URZ ;  /* 0x00000004050472a4 */ /* 0x002fe2000f8e02ff */
[----:B0-----:R-:W-:-:S05]  /*0060*/  IMAD R0, R0, UR6, R3 ;  /* 0x0000000600007c24 */ /* 0x001fca000f8e0203 */
[----:B------:R-:W-:-:S13]  /*0070*/  ISETP.GE.AND P0, PT, R0, UR4, PT ;  /* 0x0000000400007c0c */ /* 0x000fda000bf06270 */
[----:B------:R-:W-:Y:S05]  /*0080*/  @P0 EXIT ;  /* 0x000000000000094d */ /* 0x000fea0003800000 */
[----:B------:R-:W0:Y:S01]  /*0090*/  LDC.64 R4, c[0x0][0x380] ;  /* 0x0000e000ff047b82 */ /* 0x000e220000000a00 */
[----:B------:R-:W1:Y:S01]  /*00a0*/  LDCU.64 UR4, c[0x0][0x358] ;  /* 0x00006b00ff0477ac */ /* 0x000e620008000a00 */
[----:B0-----:R-:W-:-:S06]  /*00b0*/  IMAD.WIDE R4, R0, 0x8, R4 ;  /* 0x0000000800047825 */ /* 0x001fcc00078e0204 */
[----:B-1----:R-:W2:Y:S01]  /*00c0*/  LDG.E.64.CONSTANT R4, desc[UR4][R4.64] ;  /* 0x0000000404047981 */ /* 0x002ea2000c1e9b00 */
[----:B------:R-:W-:Y:S01]  /*00d0*/  BSSY.RECONVERGENT B0, `(.L_x_182) ;  /* 0x0000010000007945 */ /* 0x000fe20003800200 */
[----:B--2---:R-:W0:Y:S01]  /*00e0*/  MUFU.RCP64H R3, R5 ;  /* 0x0000000500037308 */ /* 0x004e220000001800 */
[----:B------:R-:W-:-:S04]  /*00f0*/  IADD3 R2, PT, PT, R5, 0x300402, RZ ;  /* 0x0030040205027810 */ /* 0x000fc80007ffe0ff */
[----:B------:R-:W-:Y:S02]  /*0100*/  FSETP.GEU.AND P0, PT, |R2|, 5.8789094863358348022e-39, PT ;  /* 0x004004020200780b */ /* 0x000fe40003f0e200 */
[----:B0-----:R-:W-:-:S08]  /*0110*/  DFMA R6, -R4, R2, 1 ;  /* 0x3ff000000406742b */ /* 0x001fd00000000102 */
[----:B------:R-:W-:-:S08]  /*0120*/  DFMA R6, R6, R6, R6 ;  /* 0x000000060606722b */ /* 0x000fd00000000006 */
[----:B------:R-:W-:-:S08]  /*0130*/  DFMA R6, R2, R6, R2 ;  /* 0x000000060206722b */ /* 0x000fd00000000002 */
[----:B------:R-:W-:-:S08]  /*0140*/  DFMA R8, -R4, R6, 1 ;  /* 0x3ff000000408742b */ /* 0x000fd00000000106 */
[----:B------:R-:W-:Y:S01]  /*0150*/  DFMA R2, R6, R8, R6 ;  /* 0x000000080602722b */ /* 0x000fe20000000006 */
[----:B------:R-:W-:Y:S10]  /*0160*/  @P0 BRA `(.L_x_183) ;  /* 0x0000000000180947 */ /* 0x000ff40003800000 */
[----:B------:R-:W-:-:S04]  /*0170*/  LOP3.LUT R2, R5, 0x7fffffff, RZ, 0xc0, !PT ;  /* 0x7fffffff05027812 */ /* 0x000fc800078ec0ff */
[----:B------:R-:W-:Y:S02]  /*0180*/  IADD3 R8, PT, PT, R2, -0x100000, RZ ;  /* 0xfff0000002087810 */ /* 0x000fe40007ffe0ff */
[----:B------:R-:W-:-:S07]  /*0190*/  MOV R2, 0x1b0 ;  /* 0x000001b000027802 */ /* 0x000fce0000000f00 */
[----:B------:R-:W-:Y:S05]  /*01a0*/  CALL.REL.NOINC `($__internal_0_$__cuda_sm20_dblrcp_rn_slowpath_v3) ;  /* 0x0000000000887944 */ /* 0x000fea0003c00000 */
[----:B------:R-:W-:Y:S01]  /*01b0*/  IMAD.MOV.U32 R2, RZ, RZ, R6 ;  /* 0x000000ffff027224 */ /* 0x000fe200078e0006 */
[----:B------:R-:W-:-:S07]  /*01c0*/  MOV R3, R7 ;  /* 0x0000000700037202 */ /* 0x000fce0000000f00 */
.L_x_183:
[----:B------:R-:W-:Y:S05]  /*01d0*/  BSYNC.RECONVERGENT B0 ;  /* 0x0000000000007941 */ /* 0x000fea0003800200 */
.L_x_182:
[----:B------:R-:W0:Y:S01]  /*01e0*/  LDC.64 R10, c[0x0][0x390] ;  /* 0x0000e400ff0a7b82 */ /* 0x000e220000000a00 */
[----:B------:R-:W1:Y:S07]  /*01f0*/  LDCU.128 UR8, c[0x3][0x30] ;  /* 0x00c00600ff0877ac */ /* 0x000e6e0008000c00 */
[----:B------:R-:W2:Y:S08]  /*0200*/  LDC.64 R8, c[0x0][0x388] ;  /* 0x0000e200ff087b82 */ /* 0x000eb00000000a00 */
[----:B------:R-:W3:Y:S01]  /*0210*/  LDC.64 R14, c[0x0][0x398] ;  /* 0x0000e600ff0e7b82 */ /* 0x000ee20000000a00 */
[----:B0-----:R-:W-:-:S07]  /*0220*/  IMAD.WIDE R10, R0, 0x8, R10 ;  /* 0x00000008000a7825 */ /* 0x001fce00078e020a */
[----:B------:R-:W0:Y:S01]  /*0230*/  LDC.64 R18, c[0x0][0x3b8] ;  /* 0x0000ee00ff127b82 */ /* 0x000e220000000a00 */
[----:B------:R-:W4:Y:S01]  /*0240*/  LDG.E.64.CONSTANT R10, desc[UR4][R10.64] ;  /* 0x000000040a0a7981 */ /* 0x000f22000c1e9b00 */
[----:B--2---:R-:W-:-:S06]  /*0250*/  IMAD.WIDE R8, R0, 0x8, R8 ;  /* 0x0000000800087825 */ /* 0x004fcc00078e0208 */
[----:B------:R-:W2:Y:S01]  /*0260*/  LDG.E.64.CONSTANT R8, desc[UR4][R8.64] ;  /* 0x0000000408087981 */ /* 0x000ea2000c1e9b00 */
[----:B---3--:R-:W-:-:S06]  /*0270*/  IMAD.WIDE R14, R0, 0x8, R14 ;  /* 0x00000008000e7825 */ /* 0x008fcc00078e020e */
[----:B------:R-:W3:Y:S01]  /*0280*/  LDG.E.64.CONSTANT R14, desc[UR4][R14.64] ;  /* 0x000000040e0e7981 */ /* 0x000ee2000c1e9b00 */
[-C--:B----4-:R-:W-:Y:S02]  /*0290*/  DMUL R4, R10, R2.reuse ;  /* 0x000000020a047228 */ /* 0x090fe40000000000 */
[----:B--2---:R-:W-:-:S06]  /*02a0*/  DMUL R6, R8, R2 ;  /* 0x0000000208067228 */ /* 0x004fcc0000000000 */
[----:B------:R-:W-:Y:S01]  /*02b0*/  DMUL R12, R10, R4 ;  /* 0x000000040a0c7228 */ /* 0x000fe20000000000 */
[----:B------:R-:W2:Y:S01]  /*02c0*/  LDC.64 R10, c[0x0][0x3a0] ;  /* 0x0000e800ff0a7b82 */ /* 0x000ea20000000a00 */
[----:B-1----:R-:W-:-:S06]  /*02d0*/  DMUL R2, R2, UR10 ;  /* 0x0000000a02027c28 */ /* 0x002fcc0008000000 */
[----:B------:R-:W-:Y:S02]  /*02e0*/  DFMA R16, R8, R6, R12 ;  /* 0x000000060810722b */ /* 0x000fe4000000000c */
[----:B------:R-:W1:Y:S06]  /*02f0*/  LDC.64 R12, c[0x0][0x3b0] ;  /* 0x0000ec00ff0c7b82 */ /* 0x000e6c0000000a00 */
[----:B---3--:R-:W-:Y:S02]  /*0300*/  DFMA R16, R16, -0.5, R14 ;  /* 0xbfe000001010782b */ /* 0x008fe4000000000e */
[----:B------:R-:W3:Y:S01]  /*0310*/  LDC.64 R8, c[0x0][0x3a8] ;  /* 0x0000ea00ff087b82 */ /* 0x000ee20000000a00 */
[----:B0-----:R-:W-:-:S05]  /*0320*/  IMAD.WIDE R14, R0, 0x8, R18 ;  /* 0x00000008000e7825 */ /* 0x001fca00078e0212 */
[----:B------:R-:W-:Y:S01]  /*0330*/  DMUL R16, R16, UR8 ;  /* 0x0000000810107c28 */ /* 0x000fe20008000000 */
[----:B--2---:R-:W-:-:S07]  /*0340*/  IMAD.WIDE R10, R0, 0x8, R10 ;  /* 0x00000008000a7825 */ /* 0x004fce00078e020a */
[----:B------:R-:W-:Y:S01]  /*0350*/  DMUL R2, R16, R2 ;  /* 0x0000000210027228 */ /* 0x000fe20000000000 */
[----:B-1----:R-:W-:-:S06]  /*0360*/  IMAD.WIDE R12, R0, 0x8, R12 ;  /* 0x00000008000c7825 */ /* 0x002fcc00078e020c */
[----:B------:R-:W-:Y:S01]  /*0370*/  STG.E.64 desc[UR4][R14.64], R2 ;  /* 0x000000020e007986 */ /* 0x000fe2000c101b04 */
[----:B---3--:R-:W-:-:S03]  /*0380*/  IMAD.WIDE R8, R0, 0x8, R8 ;  /* 0x0000000800087825 */ /* 0x008fc600078e0208 */
[----:B------:R-:W-:Y:S04]  /*0390*/  STG.E.64 desc[UR4][R12.64], R16 ;  /* 0x000000100c007986 */ /* 0x000fe8000c101b04 */
[----:B------:R-:W-:Y:S04]  /*03a0*/  STG.E.64 desc[UR4][R10.64], R6 ;  /* 0x000000060a007986 */ /* 0x000fe8000c101b04 */
[----:B------:R-:W-:Y:S01]  /*03b0*/  STG.E.64 desc[UR4][R8.64], R4 ;  /* 0x0000000408007986 */ /* 0x000fe2000c101b04 */
[----:B------:R-:W-:Y:S05]  /*03c0*/  EXIT ;  /* 0x000000000000794d */ /* 0x000fea0003800000 */
        .weak           $__internal_0_$__cuda_sm20_dblrcp_rn_slowpath_v3
        .type           $__internal_0_$__cuda_sm20_dblrcp_rn_slowpath_v3,@function
        .size           $__internal_0_$__cuda_sm20_dblrcp_rn_slowpath_v3,(.L_x_247 - $__internal_0_$__cuda_sm20_dblrcp_rn_slowpath_v3)
$__internal_0_$__cuda_sm20_dblrcp_rn_slowpath_v3:
[----:B------:R-:W-:Y:S01]  /*03d0*/  DSETP.GTU.AND P0, PT, |R4|, +INF , PT ;  /* 0x7ff000000400742a */ /* 0x000fe20003f0c200 */
[----:B------:R-:W-:-:S13]  /*03e0*/  BSSY.RECONVERGENT B1, `(.L_x_184) ;  /* 0x0000023000017945 */ /* 0x000fda0003800200 */
[----:B------:R-:W-:Y:S05]  /*03f0*/  @P0 BRA `(.L_x_185) ;  /* 0x00000000007c0947 */ /* 0x000fea0003800000 */
[----:B------:R-:W-:-:S05]  /*0400*/  LOP3.LUT R3, R5, 0x7fffffff, RZ, 0xc0, !PT ;  /* 0x7fffffff05037812 */ /* 0x000fca00078ec0ff */
[----:B------:R-:W-:-:S05]  /*0410*/  VIADD R6, R3, 0xffffffff ;  /* 0xffffffff03067836 */ /* 0x000fca0000000000 */
[----:B------:R-:W-:-:S13]  /*0420*/  ISETP.GE.U32.AND P0, PT, R6, 0x7fefffff, PT ;  /* 0x7fefffff0600780c */ /* 0x000fda0003f06070 */
[----:B------:R-:W-:Y:S02]  /*0430*/  @P0 LOP3.LUT R7, R5, 0x7ff00000, RZ, 0x3c, !PT ;  /* 0x7ff0000005070812 */ /* 0x000fe400078e3cff */
[----:B------:R-:W-:Y:S01]  /*0440*/  @P0 MOV R6, RZ ;  /* 0x000000ff00060202 */ /* 0x000fe20000000f00 */
[----:B------:R-:W-:Y:S06]  /*0450*/  @P0 BRA `(.L_x_186) ;  /* 0x00000000006c0947 */ /* 0x000fec0003800000 */
[----:B------:R-:W-:-:S13]  /*0460*/  ISETP.GE.U32.AND P0, PT, R3, 0x1000001, PT ;  /* 0x010000010300780c */ /* 0x000fda0003f06070 */
[----:B------:R-:W-:Y:S05]  /*0470*/  @!P0 BRA `(.L_x_187) ;  /* 0x0000000000348947 */ /* 0x000fea0003800000 */
[----:B------:R-:W-:Y:S01]  /*0480*/  VIADD R7, R5, 0xc0200000 ;  /* 0xc020000005077836 */ /* 0x000fe20000000000 */
[----:B------:R-:W-:-:S03]  /*0490*/  MOV R6, R4 ;  /* 0x0000000400067202 */ /* 0x000fc60000000f00 */
[----:B------:R-:W0:Y:S03]  /*04a0*/  MUFU.RCP64H R9, R7 ;  /* 0x0000000700097308 */ /* 0x000e260000001800 */
[----:B0-----:R-:W-:-:S08]  /*04b0*/  DFMA R10, -R6, R8, 1 ;  /* 0x3ff00000060a742b */ /* 0x001fd00000000108 */
[----:B------:R-:W-:-:S08]  /*04c0*/  DFMA R10, R10, R10, R10 ;  /* 0x0000000a0a0a722b */ /* 0x000fd0000000000a */
[----:B------:R-:W-:-:S08]  /*04d0*/  DFMA R10, R8, R10, R8 ;  /* 0x0000000a080a722b */ /* 0x000fd00000000008 */
[----:B------:R-:W-:-:S08]  /*04e0*/  DFMA R8, -R6, R10, 1 ;  /* 0x3ff000000608742b */ /* 0x000fd0000000010a */
[----:B------:R-:W-:-:S08]  /*04f0*/  DFMA R8, R10, R8, R10 ;  /* 0x000000080a08722b */ /* 0x000fd0000000000a */
[----:B------:R-:W-:-:S08]  /*0500*/  DMUL R8, R8, 2.2250738585072013831e-308 ;  /* 0x0010000008087828 */ /* 0x000fd00000000000 */
[----:B------:R-:W-:-:S08]  /*0510*/  DFMA R4, -R4, R8, 1 ;  /* 0x3ff000000404742b */ /* 0x000fd00000000108 */
[----:B------:R-:W-:-:S08]  /*0520*/  DFMA R4, R4, R4, R4 ;  /* 0x000000040404722b */ /* 0x000fd00000000004 */
[----:B------:R-:W-:Y:S01]  /*0530*/  DFMA R6, R8, R4, R8 ;  /* 0x000000040806722b */ /* 0x000fe20000000008 */
[----:B------:R-:W-:Y:S10]  /*0540*/  BRA `(.L_x_186) ;  /* 0x0000000000307947 */ /* 0x000ff40003800000 */
.L_x_187:
[----:B------:R-:W-:Y:S01]  /*0550*/  DMUL R4, R4, 8.11296384146066816958e+31 ;  /* 0x4690000004047828 */ /* 0x000fe20000000000 */
[----:B------:R-:W-:-:S05]  /*0560*/  IMAD.MOV.U32 R6, RZ, RZ, R8 ;  /* 0x000000ffff067224 */ /* 0x000fca00078e0008 */
[----:B------:R-:W0:Y:S02]  /*0570*/  MUFU.RCP64H R7, R5 ;  /* 0x0000000500077308 */ /* 0x000e240000001800 */
[----:B0-----:R-:W-:-:S08]  /*0580*/  DFMA R8, -R4, R6, 1 ;  /* 0x3ff000000408742b */ /* 0x001fd00000000106 */
[----:B------:R-:W-:-:S08]  /*0590*/  DFMA R8, R8, R8, R8 ;  /* 0x000000080808722b */ /* 0x000fd00000000008 */
[----:B------:R-:W-:-:S08]  /*05a0*/  DFMA R8, R6, R8, R6 ;  /* 0x000000080608722b */ /* 0x000fd00000000006 */
[----:B------:R-:W-:-:S08]  /*05b0*/  DFMA R6, -R4, R8, 1 ;  /* 0x3ff000000406742b */ /* 0x000fd00000000108 */
[----:B------:R-:W-:-:S08]  /*05c0*/  DFMA R6, R8, R6, R8 ;  /* 0x000000060806722b */ /* 0x000fd00000000008 */
[----:B------:R-:W-:Y:S01]  /*05d0*/  DMUL R6, R6, 8.11296384146066816958e+31 ;  /* 0x4690000006067828 */ /* 0x000fe20000000000 */
[----:B------:R-:W-:Y:S10]  /*05e0*/  BRA `(.L_x_186) ;  /* 0x0000000000087947 */ /* 0x000ff40003800000 */
.L_x_185:
[----:B------:R-:W-:Y:S02]  /*05f0*/  LOP3.LUT R7, R5, 0x80000, RZ, 0xfc, !PT ;  /* 0x0008000005077812 */ /* 0x000fe400078efcff */
[----:B------:R-:W-:-:S07]  /*0600*/  MOV R6, R4 ;  /* 0x0000000400067202 */ /* 0x000fce0000000f00 */
.L_x_186:
[----:B------:R-:W-:Y:S05]  /*0610*/  BSYNC.RECONVERGENT B1 ;  /* 0x0000000000017941 */ /* 0x000fea0003800200 */
.L_x_184:
[----:B------:R-:W-:-:S04]  /*0620*/  IMAD.MOV.U32 R3, RZ, RZ, 0x0 ;  /* 0x00000000ff037424 */ /* 0x000fc800078e00ff */
[----:B------:R-:W-:Y:S05]  /*0630*/  RET.REL.NODEC R2 `(_Z5EtattPKdS0_S0_S0_PdS1_S1_S1_) ;  /* 0xfffffff802707950 */ /* 0x000fea0003c3ffff */
.L_x_188:
        /* <DEDUP_REMOVED lines=12> */
.L_x_247:


//--------------------- .text._Z5AdamsPKdPdS1_    --------------------------
	.section	.text._Z5AdamsPKdPdS1_,"ax",@progbits
	.align	128
        .global         _Z5AdamsPKdPdS1_
        .type           _Z5AdamsPKdPdS1_,@function
        .size           _Z5AdamsPKdPdS1_,(.L_x_258 - _Z5AdamsPKdPdS1_)
        .other          _Z5AdamsPKdPdS1_,@"STO_CUDA_ENTRY STV_DEFAULT"
_Z5AdamsPKdPdS1_:
.text._Z5AdamsPKdPdS1_:
[----:B------:R-:W-:Y:S01]  /*0000*/  LDC R1, c[0x0][0x37c] ;  /* 0x0000df00ff017b82 */ /* 0x000fe20000000800 */
[----:B------:R-:W0:Y:S01]  /*0010*/  S2R R3, SR_CTAID.Y ;  /* 0x0000000000037919 */ /* 0x000e220000002600 */
[----:B------:R-:W1:Y:S01]  /*0020*/  LDCU UR4, c[0x0][0x360] ;  /* 0x00006c00ff0477ac */ /* 0x000e620008000800 */
[----:B------:R-:W0:Y:S01]  /*0030*/  S2R R2, SR_TID.Y ;  /* 0x0000000000027919 */ /* 0x000e220000002200 */
[----:B------:R-:W0:Y:S01]  /*0040*/  LDCU UR5, c[0x0][0x364] ;  /* 0x00006c80ff0577ac */ /* 0x000e220008000800 */
[----:B------:R-:W1:Y:S01]  /*0050*/  S2R R0, SR_CTAID.X ;  /* 0x0000000000007919 */ /* 0x000e620000002500 */
[----:B------:R-:W2:Y:S01]  /*0060*/  LDCU.64 UR6, c[0x3][0x40] ;  /* 0x00c00800ff0677ac */ /* 0x000ea20008000a00 */
[----:B------:R-:W1:Y:S01]  /*0070*/  S2R R5, SR_TID.X ;  /* 0x0000000000057919 */ /* 0x000e620000002100 */
[----:B0-----:R-:W-:-:S05]  /*0080*/  IMAD R3, R3, UR5, R2 ;  /* 0x0000000503037c24 */ /* 0x001fca000f8e0202 */
[----:B--2---:R-:W-:Y:S01]  /*0090*/  ISETP.GE.AND P0, PT, R3, UR7, PT ;  /* 0x0000000703007c0c */ /* 0x004fe2000bf06270 */
[----:B-1----:R-:W-:-:S04]  /*00a0*/  IMAD R0, R0, UR4, R5 ;  /* 0x0000000400007c24 */ /* 0x002fc8000f8e0205 */
[----:B------:R-:W-:Y:S01]  /*00b0*/  IMAD R13, R3, UR6, R0 ;  /* 0x00000006030d7c24 */ /* 0x000fe2000f8e0200 */
[----:B------:R-:W-:-:S13]  /*00c0*/  ISETP.GE.OR P0, PT, R0, UR6, P0 ;  /* 0x0000000600007c0c */ /* 0x000fda0008706670 */
[----:B------:R-:W-:Y:S05]  /*00d0*/  @P0 EXIT ;  /* 0x000000000000094d */ /* 0x000fea0003800000 */
[----:B------:R-:W0:Y:S01]  /*00e0*/  LDC.64 R8, c[0x0][0x388] ;  /* 0x0000e200ff087b82 */ /* 0x000e220000000a00 */
[----:B------:R-:W1:Y:S01]  /*00f0*/  LDCU.64 UR4, c[0x0][0x358] ;  /* 0x00006b00ff0477ac */ /* 0x000e620008000a00 */
[----:B------:R-:W2:Y:S06]  /*0100*/  LDCU.128 UR8, c[0x3][0x20] ;  /* 0x00c00400ff0877ac */ /* 0x000eac0008000c00 */
[----:B------:R-:W3:Y:S08]  /*0110*/  LDC.64 R4, c[0x0][0x380] ;  /* 0x0000e000ff047b82 */ /* 0x000ef00000000a00 */
[----:B------:R-:W4:Y:S01]  /*0120*/  LDC.64 R10, c[0x0][0x390] ;  /* 0x0000e400ff0a7b82 */ /* 0x000f220000000a00 */
[----:B0-----:R-:W-:-:S07]  /*0130*/  IMAD.WIDE R8, R13, 0x8, R8 ;  /* 0x000000080d087825 */ /* 0x001fce00078e0208 */
[----:B------:R-:W0:Y:S01]  /*0140*/  LDC R0, c[0x3][0x48] ;  /* 0x00c01200ff007b82 */ /* 0x000e220000000800 */
[----:B-1----:R-:W2:Y:S01]  /*0150*/  LDG.E.64 R2, desc[UR4][R8.64] ;  /* 0x0000000408027981 */ /* 0x002ea2000c1e1b00 */
[----:B---3--:R-:W-:-:S05]  /*0160*/  IMAD.WIDE R4, R13, 0x8, R4 ;  /* 0x000000080d047825 */ /* 0x008fca00078e0204 */
[----:B------:R-:W3:Y:S01]  /*0170*/  LDG.E.64.CONSTANT R6, desc[UR4][R4.64] ;  /* 0x0000000404067981 */ /* 0x000ee2000c1e9b00 */
[----:B----4-:R-:W-:-:S05]  /*0180*/  IMAD.WIDE R10, R13, 0x8, R10 ;  /* 0x000000080d0a7825 */ /* 0x010fca00078e020a */
[----:B------:R-:W4:Y:S01]  /*0190*/  LDG.E.64 R12, desc[UR4][R10.64] ;  /* 0x000000040a0c7981 */ /* 0x000f22000c1e1b00 */
[----:B0-----:R-:W-:-:S05]  /*01a0*/  IMAD.WIDE R14, R0, 0x8, R4 ;  /* 0x00000008000e7825 */ /* 0x001fca00078e0204 */
[----:B------:R-:W5:Y:S01]  /*01b0*/  LDG.E.64.CONSTANT R16, desc[UR4][R14.64] ;  /* 0x000000040e107981 */ /* 0x000f62000c1e9b00 */
[----:B------:R-:W-:Y:S01]  /*01c0*/  IMAD.WIDE R20, R0, 0x8, R10 ;  /* 0x0000000800147825 */ /* 0x000fe200078e020a */
[----:B--2---:R-:W-:-:S08]  /*01d0*/  DMUL R2, R2, UR10 ;  /* 0x0000000a02027c28 */ /* 0x004fd00008000000 */
[----:B---3--:R-:W-:-:S08]  /*01e0*/  DFMA R2, R6, UR8, -R2 ;  /* 0x0000000806027c2b */ /* 0x008fd00008000802 */
[----:B----4-:R-:W-:Y:S01]  /*01f0*/  DADD R12, R2, R12 ;  /* 0x00000000020c7229 */ /* 0x010fe2000000000c */
[----:B------:R-:W-:-:S06]  /*0200*/  IMAD.WIDE R2, R0, 0x8, R8 ;  /* 0x0000000800027825 */ /* 0x000fcc00078e0208 */
[----:B------:R-:W-:Y:S04]  /*0210*/  STG.E.64 desc[UR4][R10.64], R12 ;  /* 0x0000000c0a007986 */ /* 0x000fe8000c101b04 */
[----:B------:R0:W-:Y:S04]  /*0220*/  STG.E.64 desc[UR4][R8.64], R6 ;  /* 0x0000000608007986 */ /* 0x0001e8000c101b04 */
[----:B------:R-:W2:Y:S04]  /*0230*/  LDG.E.64 R18, desc[UR4][R2.64] ;  /* 0x0000000402127981 */ /* 0x000ea8000c1e1b00 */
[----:B------:R-:W3:Y:S01]  /*0240*/  LDG.E.64 R4, desc[UR4][R20.64] ;  /* 0x0000000414047981 */ /* 0x000ee2000c1e1b00 */
[----:B0-----:R-:W-:-:S05]  /*0250*/  IMAD.WIDE R8, R0, 0x8, R14 ;  /* 0x0000000800087825 */ /* 0x001fca00078e020e */
[----:B------:R-:W4:Y:S01]  /*0260*/  LDG.E.64.CONSTANT R10, desc[UR4][R8.64] ;  /* 0x00000004080a7981 */ /* 0x000f22000c1e9b00 */
[----:B------:R-:W-:Y:S01]  /*0270*/  IMAD.WIDE R12, R0, 0x8, R20 ;  /* 0x00000008000c7825 */ /* 0x000fe200078e0214 */
[----:B--2---:R-:W-:-:S08]  /*0280*/  DMUL R18, R18, UR10 ;  /* 0x0000000a12127c28 */ /* 0x004fd00008000000 */
[----:B-----5:R-:W-:-:S08]  /*0290*/  DFMA R18, R16, UR8, -R18 ;  /* 0x0000000810127c2b */ /* 0x020fd00008000812 */
[----:B---3--:R-:W-:Y:S01]  /*02a0*/  DADD R18, R18, R4 ;  /* 0x0000000012127229 */ /* 0x008fe20000000004 */
[----:B------:R-:W-:-:S06]  /*02b0*/  IMAD.WIDE R4, R0, 0x8, R2 ;  /* 0x0000000800047825 */ /* 0x000fcc00078e0202 */
[----:B------:R-:W-:Y:S04]  /*02c0*/  STG.E.64 desc[UR4][R20.64], R18 ;  /* 0x0000001214007986 */ /* 0x000fe8000c101b04 */
[----:B------:R0:W-:Y:S04]  /*02d0*/  STG.E.64 desc[UR4][R2.64], R16 ;  /* 0x0000001002007986 */ /* 0x0001e8000c101b04 */
[----:B------:R-:W2:Y:S04]  /*02e0*/  LDG.E.64 R6, desc[UR4][R4.64] ;  /* 0x0000000404067981 */ /* 0x000ea8000c1e1b00 */
[----:B------:R-:W3:Y:S01]  /*02f0*/  LDG.E.64 R14, desc[UR4][R12.64] ;  /* 0x000000040c0e7981 */ /* 0x000ee2000c1e1b00 */
[----:B0-----:R-:W-:-:S05]  /*0300*/  IMAD.WIDE R16, R0, 0x8, R8 ;  /* 0x0000000800107825 */ /* 0x001fca00078e0208 */
[----:B------:R-:W5:Y:S01]  /*0310*/  LDG.E.64.CONSTANT R8, desc[UR4][R16.64] ;  /* 0x0000000410087981 */ /* 0x000f62000c1e9b00 */
[----:B------:R-:W-:Y:S01]  /*0320*/  IMAD.WIDE R18, R0, 0x8, R12 ;  /* 0x0000000800127825 */ /* 0x000fe200078e020c */
[----:B--2---:R-:W-:-:S08]  /*0330*/  DMUL R6, R6, UR10 ;  /* 0x0000000a06067c28 */ /* 0x004fd00008000000 */
[----:B----4-:R-:W-:-:S08]  /*0340*/  DFMA R6, R10, UR8, -R6 ;  /* 0x000000080a067c2b */ /* 0x010fd00008000806 */
[----:B---3--:R-:W-:Y:S01]  /*0350*/  DADD R14, R6, R14 ;  /* 0x00000000060e7229 */ /* 0x008fe2000000000e */
[----:B------:R-:W-:-:S06]  /*0360*/  IMAD.WIDE R6, R0, 0x8, R4 ;  /* 0x0000000800067825 */ /* 0x000fcc00078e0204 */
[----:B------:R-:W-:Y:S04]  /*0370*/  STG.E.64 desc[UR4][R12.64], R14 ;  /* 0x0000000e0c007986 */ /* 0x000fe8000c101b04 */
[----:B------:R0:W-:Y:S04]  /*0380*/  STG.E.64 desc[UR4][R4.64], R10 ;  /* 0x0000000a04007986 */ /* 0x0001e8000c101b04 */
[----:B------:R-:W2:Y:S04]  /*0390*/  LDG.E.64 R2, desc[UR4][R6.64] ;  /* 0x0000000406027981 */ /* 0x000ea8000c1e1b00 */
[----:B------:R-:W3:Y:S01]  /*03a0*/  LDG.E.64 R20, desc[UR4][R18.64] ;  /* 0x0000000412147981 */ /* 0x000ee2000c1e1b00 */
[----:B0-----:R-:W-:-:S06]  /*03b0*/  IMAD.WIDE R4, R0, 0x8, R16 ;  /* 0x0000000800047825 */ /* 0x001fcc00078e0210 */
[----:B------:R-:W4:Y:S01]  /*03c0*/  LDG.E.64.CONSTANT R4, desc[UR4][R4.64] ;  /* 0x0000000404047981 */ /* 0x000f22000c1e9b00 */
[----:B------:R-:W-:Y:S01]  /*03d0*/  IMAD.WIDE R12, R0, 0x8, R18 ;  /* 0x00000008000c7825 */ /* 0x000fe200078e0212 */
[----:B--2---:R-:W-:-:S08]  /*03e0*/  DMUL R2, R2, UR10 ;  /* 0x0000000a02027c28 */ /* 0x004fd00008000000 */
[----:B-----5:R-:W-:-:S08]  /*03f0*/  DFMA R2, R8, UR8, -R2 ;  /* 0x0000000808027c2b */ /* 0x020fd00008000802 */
[----:B---3--:R-:W-:Y:S01]  /*0400*/  DADD R20, R2, R20 ;  /* 0x0000000002147229 */ /* 0x008fe20000000014 */
[----:B------:R-:W-:-:S06]  /*0410*/  IMAD.WIDE R2, R0, 0x8, R6 ;  /* 0x0000000800027825 */ /* 0x000fcc00078e0206 */
[----:B------:R-:W-:Y:S04]  /*0420*/  STG.E.64 desc[UR4][R18.64], R20 ;  /* 0x0000001412007986 */ /* 0x000fe8000c101b04 */
[----:B------:R-:W-:Y:S04]  /*0430*/  STG.E.64 desc[UR4][R6.64], R8 ;  /* 0x0000000806007986 */ /* 0x000fe8000c101b04 */
[----:B------:R-:W2:Y:S04]  /*0440*/  LDG.E.64 R10, desc[UR4][R2.64] ;  /* 0x00000004020a7981 */ /* 0x000ea8000c1e1b00 */
[----:B------:R-:W3:Y:S01]  /*0450*/  LDG.E.64 R14, desc[UR4][R12.64] ;  /* 0x000000040c0e7981 */ /* 0x000ee2000c1e1b00 */
[----:B--2---:R-:W-:-:S08]  /*0460*/  DMUL R10, R10, UR10 ;  /* 0x0000000a0a0a7c28 */ /* 0x004fd00008000000 */
[----:B----4-:R-:W-:-:S08]  /*0470*/  DFMA R10, R4, UR8, -R10 ;  /* 0x00000008040a7c2b */ /* 0x010fd0000800080a */
[----:B---3--:R-:W-:-:S07]  /*0480*/  DADD R10, R10, R14 ;  /* 0x000000000a0a7229 */ /* 0x008fce000000000e */
[----:B------:R-:W-:Y:S04]  /*0490*/  STG.E.64 desc[UR4][R12.64], R10 ;  /* 0x0000000a0c007986 */ /* 0x000fe8000c101b04 */
[----:B------:R-:W-:Y:S01]  /*04a0*/  STG.E.64 desc[UR4][R2.64], R4 ;  /* 0x0000000402007986 */ /* 0x000fe2000c101b04 */
[----:B------:R-:W-:Y:S05]  /*04b0*/  EXIT ;  /* 0x000000000000794d */ /* 0x000fea0003800000 */
.L_x_189:
        /* <DEDUP_REMOVED lines=12> */
.L_x_258:


//--------------------- .text._Z9SubFluxx6PKdS0_S0_S0_S0_S0_Pd --------------------------
	.section	.text._Z9SubFluxx6PKdS0_S0_S0_S0_S0_Pd,"ax",@progbits
	.align	128
        .global         _Z9SubFluxx6PKdS0_S0_S0_S0_S0_Pd
        .type           _Z9SubFluxx6PKdS0_S0_S0_S0_S0_Pd,@function
        .size           _Z9SubFluxx6PKdS0_S0_S0_S0_S0_Pd,(.L_x_259 - _Z9SubFluxx6PKdS0_S0_S0_S0_S0_Pd)
        .other          _Z9SubFluxx6PKdS0_S0_S0_S0_S0_Pd,@"STO_CUDA_ENTRY STV_DEFAULT"
_Z9SubFluxx6PKdS0_S0_S0_S0_S0_Pd:
.text._Z9SubFluxx6PKdS0_S0_S0_S0_S0_Pd:
        /* <DEDUP_REMOVED lines=11> */
[----:B------:R-:W2:Y:S06]  /*00b0*/  LDCU.64 UR6, c[0x3][0xb8] ;  /* 0x00c01700ff0677ac */ /* 0x000eac0008000a00 */
[----:B------:R-:W3:Y:S08]  /*00c0*/  LDC.64 R2, c[0x0][0x3b0] ;  /* 0x0000ec00ff027b82 */ /* 0x000ef00000000a00 */
[----:B------:R-:W4:Y:S08]  /*00d0*/  LDC.64 R8, c[0x0][0x388] ;  /* 0x0000e200ff087b82 */ /* 0x000f300000000a00 */
[----:B------:R-:W5:Y:S01]  /*00e0*/  LDC.64 R6, c[0x0][0x390] ;  /* 0x0000e400ff067b82 */ /* 0x000f620000000a00 */
[----:B0-----:R-:W-:-:S06]  /*00f0*/  IMAD.WIDE R4, R15, 0x8, R4 ;  /* 0x000000080f047825 */ /* 0x001fcc00078e0204 */
[----:B-1----:R-:W2:Y:S01]  /*0100*/  LDG.E.64.CONSTANT R4, desc[UR4][R4.64] ;  /* 0x0000000404047981 */ /* 0x002ea2000c1e9b00 */
[----:B------:R-:W0:Y:S01]  /*0110*/  LDC.64 R12, c[0x0][0x398] ;  /* 0x0000e600ff0c7b82 */ /* 0x000e220000000a00 */
[----:B---3--:R-:W-:-:S05]  /*0120*/  IMAD.WIDE R2, R15, 0x8, R2 ;  /* 0x000000080f027825 */ /* 0x008fca00078e0202 */
[----:B------:R-:W2:Y:S02]  /*0130*/  LDG.E.64 R10, desc[UR4][R2.64] ;  /* 0x00000004020a7981 */ /* 0x000ea4000c1e1b00 */
[----:B------:R-:W1:Y:S08]  /*0140*/  LDC.64 R18, c[0x0][0x3a0] ;  /* 0x0000e800ff127b82 */ /* 0x000e700000000a00 */
[----:B------:R-:W3:Y:S01]  /*0150*/  LDC.64 R16, c[0x0][0x3a8] ;  /* 0x0000ea00ff107b82 */ /* 0x000ee20000000a00 */
[----:B----4-:R-:W-:-:S04]  /*0160*/  IMAD.WIDE R8, R15, 0x8, R8 ;  /* 0x000000080f087825 */ /* 0x010fc800078e0208 */
[C---:B-----5:R-:W-:Y:S02]  /*0170*/  IMAD.WIDE R6, R15.reuse, 0x8, R6 ;  /* 0x000000080f067825 */ /* 0x060fe400078e0206 */
[----:B------:R-:W4:Y:S02]  /*0180*/  LDG.E.64.CONSTANT R8, desc[UR4][R8.64] ;  /* 0x0000000408087981 */ /* 0x000f24000c1e9b00 */
[C---:B0-----:R-:W-:Y:S02]  /*0190*/  IMAD.WIDE R12, R15.reuse, 0x8, R12 ;  /* 0x000000080f0c7825 */ /* 0x041fe400078e020c */
[----:B------:R-:W5:Y:S04]  /*01a0*/  LDG.E.64.CONSTANT R6, desc[UR4][R6.64] ;  /* 0x0000000406067981 */ /* 0x000f68000c1e9b00 */
[----:B------:R-:W5:Y:S01]  /*01b0*/  LDG.E.64.CONSTANT R12, desc[UR4][R12.64] ;  /* 0x000000040c0c7981 */ /* 0x000f62000c1e9b00 */
[----:B-1----:R-:W-:-:S06]  /*01c0*/  IMAD.WIDE R18, R15, 0x8, R18 ;  /* 0x000000080f127825 */ /* 0x002fcc00078e0212 */
[----:B------:R-:W5:Y:S01]  /*01d0*/  LDG.E.64.CONSTANT R18, desc[UR4][R18.64] ;  /* 0x0000000412127981 */ /* 0x000f62000c1e9b00 */
[----:B---3--:R-:W-:-:S06]  /*01e0*/  IMAD.WIDE R16, R15, 0x8, R16 ;  /* 0x000000080f107825 */ /* 0x008fcc00078e0210 */
[----:B------:R-:W3:Y:S01]  /*01f0*/  LDG.E.64.CONSTANT R16, desc[UR4][R16.64] ;  /* 0x0000000410107981 */ /* 0x000ee2000c1e9b00 */
[----:B--2---:R-:W-:-:S08]  /*0200*/  DADD R4, R10, -R4 ;  /* 0x000000000a047229 */ /* 0x004fd00000000804 */
[----:B----4-:R-:W-:-:S08]  /*0210*/  DADD R4, R4, -R8 ;  /* 0x0000000004047229 */ /* 0x010fd00000000808 */
[----:B-----5:R-:W-:-:S08]  /*0220*/  DADD R4, R4, -R6 ;  /* 0x0000000004047229 */ /* 0x020fd00000000806 */
[----:B------:R-:W-:Y:S02]  /*0230*/  DADD R4, R4, -R12 ;  /* 0x0000000004047229 */ /* 0x000fe4000000080c */
[----:B---3--:R-:W-:-:S08]  /*0240*/  DADD R6, R18, R16 ;  /* 0x0000000012067229 */ /* 0x008fd00000000010 */
[----:B------:R-:W-:-:S07]  /*0250*/  DFMA R4, R6, UR6, R4 ;  /* 0x0000000606047c2b */ /* 0x000fce0008000004 */
[----:B------:R-:W-:Y:S01]  /*0260*/  STG.E.64 desc[UR4][R2.64], R4 ;  /* 0x0000000402007986 */ /* 0x000fe2000c101b04 */
[----:B------:R-:W-:Y:S05]  /*0270*/  EXIT ;  /* 0x000000000000794d */ /* 0x000fea0003800000 */
.L_x_190:
        /* <DEDUP_REMOVED lines=16> */
.L_x_259:


//--------------------- .text._Z9SubFluxx5PKdS0_S0_S0_S0_S0_PdS1_S1_S1_S1_ --------------------------
	.section	.text._Z9SubFluxx5PKdS0_S0_S0_S0_S0_PdS1_S1_S1_S1_,"ax",@progbits
	.align	128
        .global         _Z9SubFluxx5PKdS0_S0_S0_S0_S0_PdS1_S1_S1_S1_
        .type           _Z9SubFluxx5PKdS0_S0_S0_S0_S0_PdS1_S1_S1_S1_,@function
        .size           _Z9SubFluxx5PKdS0_S0_S0_S0_S0_PdS1_S1_S1_S1_,(.L_x_260 - _Z9SubFluxx5PKdS0_S0_S0_S0_S0_PdS1_S1_S1_S1_)
        .other          _Z9SubFluxx5PKdS0_S0_S0_S0_S0_PdS1_S1_S1_S1_,@"STO_CUDA_ENTRY STV_DEFAULT"
_Z9SubFluxx5PKdS0_S0_S0_S0_S0_PdS1_S1_S1_S1_:
.text._Z9SubFluxx5PKdS0_S0_S0_S0_S0_PdS1_S1_S1_S1_:
        /* <DEDUP_REMOVED lines=10> */
[----:B------:R-:W1:Y:S07]  /*00a0*/  LDCU.64 UR4, c[0x0][0x358] ;  /* 0x00006b00ff0477ac */ /* 0x000e6e0008000a00 */
[----:B------:R-:W2:Y:S08]  /*00b0*/  LDC.64 R20, c[0x0][0x398] ;  /* 0x0000e600ff147b82 */ /* 0x000eb00000000a00 */
[----:B------:R-:W3:Y:S08]  /*00c0*/  LDC.64 R10, c[0x0][0x3b8] ;  /* 0x0000ee00ff0a7b82 */ /* 0x000ef00000000a00 */
[----:B------:R-:W4:Y:S01]  /*00d0*/  LDC.64 R2, c[0x0][0x380] ;  /* 0x0000e000ff027b82 */ /* 0x000f220000000a00 */
[----:B0-----:R-:W-:-:S06]  /*00e0*/  IMAD.WIDE R16, R0, 0x8, R16 ;  /* 0x0000000800107825 */ /* 0x001fcc00078e0210 */
[----:B-1----:R-:W5:Y:S01]  /*00f0*/  LDG.E.64.CONSTANT R16, desc[UR4][R16.64] ;  /* 0x0000000410107981 */ /* 0x002f62000c1e9b00 */
[----:B------:R-:W0:Y:S01]  /*0100*/  LDC.64 R18, c[0x0][0x390] ;  /* 0x0000e400ff127b82 */ /* 0x000e220000000a00 */
[----:B--2---:R-:W-:-:S05]  /*0110*/  IMAD.WIDE R20, R0, 0x8, R20 ;  /* 0x0000000800147825 */ /* 0x004fca00078e0214 */
[----:B------:R-:W5:Y:S02]  /*0120*/  LDG.E.64.CONSTANT R8, desc[UR4][R20.64] ;  /* 0x0000000414087981 */ /* 0x000f64000c1e9b00 */
[----:B------:R-:W1:Y:S01]  /*0130*/  LDC.64 R12, c[0x0][0x3b0] ;  /* 0x0000ec00ff0c7b82 */ /* 0x000e620000000a00 */
[----:B---3--:R-:W-:-:S05]  /*0140*/  IMAD.WIDE R10, R0, 0x8, R10 ;  /* 0x00000008000a7825 */ /* 0x008fca00078e020a */
[----:B------:R-:W2:Y:S01]  /*0150*/  LDG.E.64 R4, desc[UR4][R10.64] ;  /* 0x000000040a047981 */ /* 0x000ea2000c1e1b00 */
[C---:B----4-:R-:W-:Y:S01]  /*0160*/  IMAD.WIDE R2, R0.reuse, 0x8, R2 ;  /* 0x0000000800027825 */ /* 0x050fe200078e0202 */
[----:B------:R-:W3:Y:S05]  /*0170*/  LDC.64 R6, c[0x0][0x3c0] ;  /* 0x0000f000ff067b82 */ /* 0x000eea0000000a00 */
[----:B------:R-:W4:Y:S01]  /*0180*/  LDG.E.64.CONSTANT R2, desc[UR4][R2.64] ;  /* 0x0000000402027981 */ /* 0x000f22000c1e9b00 */
[----:B0-----:R-:W-:-:S06]  /*0190*/  IMAD.WIDE R18, R0, 0x8, R18 ;  /* 0x0000000800127825 */ /* 0x001fcc00078e0212 */
[----:B------:R-:W4:Y:S01]  /*01a0*/  LDG.E.64.CONSTANT R18, desc[UR4][R18.64] ;  /* 0x0000000412127981 */ /* 0x000f22000c1e9b00 */
[----:B-1----:R-:W-:-:S05]  /*01b0*/  IMAD.WIDE R12, R0, 0x8, R12 ;  /* 0x00000008000c7825 */ /* 0x002fca00078e020c */
[----:B------:R-:W4:Y:S01]  /*01c0*/  LDG.E.64 R14, desc[UR4][R12.64] ;  /* 0x000000040c0e7981 */ /* 0x000f22000c1e1b00 */
[----:B------:R-:W-:Y:S01]  /*01d0*/  UMOV UR6, 0x55555555 ;  /* 0x5555555500067882 */ /* 0x000fe20000000000 */
[----:B------:R-:W-:Y:S01]  /*01e0*/  UMOV UR7, 0x3fe55555 ;  /* 0x3fe5555500077882 */ /* 0x000fe20000000000 */
[----:B---3--:R-:W-:Y:S01]  /*01f0*/  IMAD.WIDE R6, R0, 0x8, R6 ;  /* 0x0000000800067825 */ /* 0x008fe200078e0206 */
[----:B-----5:R-:W-:Y:S01]  /*0200*/  DMUL R22, R16, R8 ;  /* 0x0000000810167228 */ /* 0x020fe20000000000 */
[----:B------:R-:W0:Y:S01]  /*0210*/  LDC.64 R8, c[0x0][0x3c8] ;  /* 0x0000f200ff087b82 */ /* 0x000e220000000a00 */
[----:B--2---:R-:W-:-:S06]  /*0220*/  DMUL R20, R4, R4 ;  /* 0x0000000404147228 */ /* 0x004fcc0000000000 */
[----:B----4-:R-:W-:Y:S02]  /*0230*/  DFMA R22, R2, R18, R22 ;  /* 0x000000120216722b */ /* 0x010fe40000000016 */
[C---:B------:R-:W-:Y:S02]  /*0240*/  DFMA R24, R14.reuse, R14, R20 ;  /* 0x0000000e0e18722b */ /* 0x040fe40000000014 */
[----:B------:R-:W-:Y:S01]  /*0250*/  DADD R14, R14, R4 ;  /* 0x000000000e0e7229 */ /* 0x000fe20000000004 */
[----:B------:R-:W1:Y:S05]  /*0260*/  LDC.64 R20, c[0x0][0x3a8] ;  /* 0x0000ea00ff147b82 */ /* 0x000e6a0000000a00 */
[----:B------:R-:W-:-:S03]  /*0270*/  DFMA R24, R24, 2, R22 ;  /* 0x400000001818782b */ /* 0x000fc60000000016 */
[----:B------:R-:W2:Y:S01]  /*0280*/  LDC.64 R22, c[0x0][0x3a0] ;  /* 0x0000e800ff167b82 */ /* 0x000ea20000000a00 */
[C---:B------:R-:W-:Y:S01]  /*0290*/  DMUL R18, R14.reuse, -UR6 ;  /* 0x800000060e127c28 */ /* 0x040fe20008000000 */
[C---:B0-----:R-:W-:Y:S01]  /*02a0*/  IMAD.WIDE R4, R0.reuse, 0x8, R8 ;  /* 0x0000000800047825 */ /* 0x041fe200078e0208 */
[----:B------:R-:W0:Y:S01]  /*02b0*/  LDCU.64 UR6, c[0x3][0xa8] ;  /* 0x00c01500ff0677ac */ /* 0x000e220008000a00 */
[----:B------:R-:W3:Y:S05]  /*02c0*/  LDG.E.64 R8, desc[UR4][R6.64] ;  /* 0x0000000406087981 */ /* 0x000eea000c1e1b00 */
[----:B------:R-:W-:Y:S01]  /*02d0*/  DFMA R18, R14, R18, R24 ;  /* 0x000000120e12722b */ /* 0x000fe20000000018 */
[----:B------:R-:W3:Y:S01]  /*02e0*/  LDG.E.64 R14, desc[UR4][R4.64] ;  /* 0x00000004040e7981 */ /* 0x000ee2000c1e1b00 */
[----:B-1----:R-:W-:-:S05]  /*02f0*/  IMAD.WIDE R26, R0, 0x8, R20 ;  /* 0x00000008001a7825 */ /* 0x002fca00078e0214 */
[----:B------:R-:W4:Y:S01]  /*0300*/  LDG.E.64.CONSTANT R24, desc[UR4][R26.64] ;  /* 0x000000041a187981 */ /* 0x000f22000c1e9b00 */
[C---:B--2---:R-:W-:Y:S02]  /*0310*/  IMAD.WIDE R20, R0.reuse, 0x8, R22 ;  /* 0x0000000800147825 */ /* 0x044fe400078e0216 */
[----:B------:R-:W1:Y:S04]  /*0320*/  LDC.64 R22, c[0x0][0x3d0] ;  /* 0x0000f400ff167b82 */ /* 0x000e680000000a00 */
[----:B------:R-:W2:Y:S01]  /*0330*/  LDG.E.64.CONSTANT R20, desc[UR4][R20.64] ;  /* 0x0000000414147981 */ /* 0x000ea2000c1e9b00 */
[----:B-1----:R-:W-:Y:S01]  /*0340*/  IMAD.WIDE R22, R0, 0x8, R22 ;  /* 0x0000000800167825 */ /* 0x002fe200078e0216 */
[----:B---3--:R-:W-:-:S08]  /*0350*/  DADD R8, R8, R14 ;  /* 0x0000000008087229 */ /* 0x008fd0000000000e */
[----:B------:R-:W-:Y:S02]  /*0360*/  DFMA R14, R8, R8, R18 ;  /* 0x00000008080e722b */ /* 0x000fe40000000012 */
[-C--:B----4-:R-:W-:Y:S02]  /*0370*/  DMUL R8, R2, R24.reuse ;  /* 0x0000001802087228 */ /* 0x090fe40000000000 */
[----:B------:R-:W-:-:S04]  /*0380*/  DMUL R24, R16, R24 ;  /* 0x0000001810187228 */ /* 0x000fc80000000000 */
[----:B0-----:R-:W-:Y:S02]  /*0390*/  DMUL R14, R14, UR6 ;  /* 0x000000060e0e7c28 */ /* 0x001fe40008000000 */
[-C--:B--2---:R-:W-:Y:S02]  /*03a0*/  DMUL R2, R2, R20.reuse ;  /* 0x0000001402027228 */ /* 0x084fe40000000000 */
[----:B------:R-:W-:-:S03]  /*03b0*/  DMUL R16, R16, R20 ;  /* 0x0000001410107228 */ /* 0x000fc60000000000 */
[----:B------:R-:W-:Y:S04]  /*03c0*/  STG.E.64 desc[UR4][R22.64], R14 ;  /* 0x0000000e16007986 */ /* 0x000fe8000c101b04 */
[----:B------:R-:W-:Y:S04]  /*03d0*/  STG.E.64 desc[UR4][R12.64], R8 ;  /* 0x000000080c007986 */ /* 0x000fe8000c101b04 */
[----:B------:R-:W-:Y:S04]  /*03e0*/  STG.E.64 desc[UR4][R10.64], R2 ;  /* 0x000000020a007986 */ /* 0x000fe8000c101b04 */
[----:B------:R-:W-:Y:S04]  /*03f0*/  STG.E.64 desc[UR4][R6.64], R24 ;  /* 0x0000001806007986 */ /* 0x000fe8000c101b04 */
[----:B------:R-:W-:Y:S01]  /*0400*/  STG.E.64 desc[UR4][R4.64], R16 ;  /* 0x0000001004007986 */ /* 0x000fe2000c101b04 */
[----:B------:R-:W-:Y:S05]  /*0410*/  EXIT ;  /* 0x000000000000794d */ /* 0x000fea0003800000 */
.L_x_191:
        /* <DEDUP_REMOVED lines=14> */
.L_x_260:


//--------------------- .text._Z9SubFluxx4PKdS0_S0_S0_S0_S0_S0_S0_Pd --------------------------
	.section	.text._Z9SubFluxx4PKdS0_S0_S0_S0_S0_S0_S0_Pd,"ax",@progbits
	.align	128
        .global         _Z9SubFluxx4PKdS0_S0_S0_S0_S0_S0_S0_Pd
        .type           _Z9SubFluxx4PKdS0_S0_S0_S0_S0_S0_S0_Pd,@function
        .size           _Z9SubFluxx4PKdS0_S0_S0_S0_S0_S0_S0_Pd,(.L_x_261 - _Z9SubFluxx4PKdS0_S0_S0_S0_S0_S0_S0_Pd)
        .other          _Z9SubFluxx4PKdS0_S0_S0_S0_S0_S0_S0_Pd,@"STO_CUDA_ENTRY STV_DEFAULT"
_Z9SubFluxx4PKdS0_S0_S0_S0_S0_S0_S0_Pd:
.text._Z9SubFluxx4PKdS0_S0_S0_S0_S0_S0_S0_Pd:
        /* <DEDUP_REMOVED lines=12> */
[----:B------:R-:W3:Y:S01]  /*00c0*/  LDC.64 R2, c[0x0][0x388] ;  /* 0x0000e200ff027b82 */ /* 0x000ee20000000a00 */
[----:B------:R-:W4:Y:S07]  /*00d0*/  LDCU.64 UR8, c[0x3][0x98] ;  /* 0x00c01300ff0877ac */ /* 0x000f2e0008000a00 */
[----:B------:R-:W5:Y:S08]  /*00e0*/  LDC.64 R12, c[0x0][0x390] ;  /* 0x0000e400ff0c7b82 */ /* 0x000f700000000a00 */
[----:B------:R-:W2:Y:S01]  /*00f0*/  LDC.64 R10, c[0x0][0x398] ;  /* 0x0000e600ff0a7b82 */ /* 0x000ea20000000a00 */
[----:B0-----:R-:W-:-:S06]  /*0100*/  IMAD.WIDE R4, R0, 0x8, R4 ;  /* 0x0000000800047825 */ /* 0x001fcc00078e0204 */
[----:B-1----:R-:W4:Y:S01]  /*0110*/  LDG.E.64.CONSTANT R4, desc[UR4][R4.64] ;  /* 0x0000000404047981 */ /* 0x002f22000c1e9b00 */
[----:B------:R-:W0:Y:S01]  /*0120*/  LDC.64 R18, c[0x0][0x3a0] ;  /* 0x0000e800ff127b82 */ /* 0x000e220000000a00 */
[----:B---3--:R-:W-:-:S06]  /*0130*/  IMAD.WIDE R2, R0, 0x8, R2 ;  /* 0x0000000800027825 */ /* 0x008fcc00078e0202 */
[----:B------:R-:W4:Y:S01]  /*0140*/  LDG.E.64.CONSTANT R2, desc[UR4][R2.64] ;  /* 0x0000000402027981 */ /* 0x000f22000c1e9b00 */
[----:B------:R-:W1:Y:S08]  /*0150*/  LDC.64 R20, c[0x0][0x380] ;  /* 0x0000e000ff147b82 */ /* 0x000e700000000a00 */
[----:B------:R-:W3:Y:S08]  /*0160*/  LDC.64 R8, c[0x0][0x3b8] ;  /* 0x0000ee00ff087b82 */ /* 0x000ef00000000a00 */
[----:B------:R-:W3:Y:S01]  /*0170*/  LDC.64 R6, c[0x0][0x3b0] ;  /* 0x0000ec00ff067b82 */ /* 0x000ee20000000a00 */
[----:B-----5:R-:W-:-:S04]  /*0180*/  IMAD.WIDE R14, R0, 0x8, R12 ;  /* 0x00000008000e7825 */ /* 0x020fc800078e020c */
[C---:B--2---:R-:W-:Y:S02]  /*0190*/  IMAD.WIDE R16, R0.reuse, 0x8, R10 ;  /* 0x0000000800107825 */ /* 0x044fe400078e020a */
[----:B------:R-:W2:Y:S02]  /*01a0*/  LDG.E.64.CONSTANT R14, desc[UR4][R14.64] ;  /* 0x000000040e0e7981 */ /* 0x000ea4000c1e9b00 */
[C---:B0-----:R-:W-:Y:S02]  /*01b0*/  IMAD.WIDE R18, R0.reuse, 0x8, R18 ;  /* 0x0000000800127825 */ /* 0x041fe400078e0212 */
[----:B------:R-:W2:Y:S02]  /*01c0*/  LDG.E.64.CONSTANT R16, desc[UR4][R16.64] ;  /* 0x0000000410107981 */ /* 0x000ea4000c1e9b00 */
[C---:B-1----:R-:W-:Y:S02]  /*01d0*/  IMAD.WIDE R20, R0.reuse, 0x8, R20 ;  /* 0x0000000800147825 */ /* 0x042fe400078e0214 */
[----:B------:R0:W5:Y:S02]  /*01e0*/  LDG.E.64.CONSTANT R10, desc[UR4][R18.64] ;  /* 0x00000004120a7981 */ /* 0x000164000c1e9b00 */
[----:B---3--:R-:W-:-:S02]  /*01f0*/  IMAD.WIDE R8, R0, 0x8, R8 ;  /* 0x0000000800087825 */ /* 0x008fc400078e0208 */
[----:B------:R-:W5:Y:S04]  /*0200*/  LDG.E.64.CONSTANT R12, desc[UR4][R20.64] ;  /* 0x00000004140c7981 */ /* 0x000f68000c1e9b00 */
[----:B------:R-:W3:Y:S01]  /*0210*/  LDG.E.64.CONSTANT R8, desc[UR4][R8.64] ;  /* 0x0000000408087981 */ /* 0x000ee2000c1e9b00 */
[----:B------:R-:W-:Y:S01]  /*0220*/  IMAD.WIDE R6, R0, 0x8, R6 ;  /* 0x0000000800067825 */ /* 0x000fe200078e0206 */
[----:B0-----:R-:W0:Y:S05]  /*0230*/  LDC.64 R18, c[0x0][0x3c0] ;  /* 0x0000f000ff127b82 */ /* 0x001e2a0000000a00 */
[----:B------:R-:W3:Y:S01]  /*0240*/  LDG.E.64.CONSTANT R6, desc[UR4][R6.64] ;  /* 0x0000000406067981 */ /* 0x000ee2000c1e9b00 */
[----:B----4-:R-:W-:-:S02]  /*0250*/  DMUL R2, R4, R2 ;  /* 0x0000000204027228 */ /* 0x010fc40000000000 */
[----:B--2---:R-:W-:-:S06]  /*0260*/  DADD R14, R14, R16 ;  /* 0x000000000e0e7229 */ /* 0x004fcc0000000010 */
[----:B-----5:R-:W-:Y:S02]  /*0270*/  DFMA R2, -R10, R12, -R2 ;  /* 0x0000000c0a02722b */ /* 0x020fe40000000902 */
[----:B---3--:R-:W-:-:S06]  /*0280*/  DMUL R4, R8, UR8 ;  /* 0x0000000808047c28 */ /* 0x008fcc0008000000 */
[----:B------:R-:W-:-:S08]  /*0290*/  DFMA R2, R14, UR6, R2 ;  /* 0x000000060e027c2b */ /* 0x000fd00008000002 */
[----:B------:R-:W-:Y:S01]  /*02a0*/  DFMA R2, -R4, R6, R2 ;  /* 0x000000060402722b */ /* 0x000fe20000000102 */
[----:B0-----:R-:W-:-:S06]  /*02b0*/  IMAD.WIDE R4, R0, 0x8, R18 ;  /* 0x0000000800047825 */ /* 0x001fcc00078e0212 */
[----:B------:R-:W-:Y:S01]  /*02c0*/  STG.E.64 desc[UR4][R4.64], R2 ;  /* 0x0000000204007986 */ /* 0x000fe2000c101b04 */
[----:B------:R-:W-:Y:S05]  /*02d0*/  EXIT ;  /* 0x000000000000794d */ /* 0x000fea0003800000 */
.L_x_192:
        /* <DEDUP_REMOVED lines=10> */
.L_x_261:


//--------------------- .text._Z9SubFluxx3PKdS0_S0_S0_S0_S0_S0_S0_PdS1_ --------------------------
	.section	.text._Z9SubFluxx3PKdS0_S0_S0_S0_S0_S0_S0_PdS1_,"ax",@progbits
	.align	128
        .global         _Z9SubFluxx3PKdS0_S0_S0_S0_S0_S0_S0_PdS1_
        .type           _Z9SubFluxx3PKdS0_S0_S0_S0_S0_S0_S0_PdS1_,@function
        .size           _Z9SubFluxx3PKdS0_S0_S0_S0_S0_S0_S0_PdS1_,(.L_x_262 - _Z9SubFluxx3PKdS0_S0_S0_S0_S0_S0_S0_PdS1_)
        .other          _Z9SubFluxx3PKdS0_S0_S0_S0_S0_S0_S0_PdS1_,@"STO_CUDA_ENTRY STV_DEFAULT"
_Z9SubFluxx3PKdS0_S0_S0_S0_S0_S0_S0_PdS1_:
.text._Z9SubFluxx3PKdS0_S0_S0_S0_S0_S0_S0_PdS1_:
        /* <DEDUP_REMOVED lines=14> */
[----:B0-----:R-:W-:-:S07]  /*00e0*/  IMAD.WIDE R2, R0, 0x8, R2 ;  /* 0x0000000800027825 */ /* 0x001fce00078e0202 */
[----:B------:R-:W0:Y:S01]  /*00f0*/  LDC.64 R20, c[0x0][0x380] ;  /* 0x0000e000ff147b82 */ /* 0x000e220000000a00 */
[C---:B--2---:R-:W-:Y:S01]  /*0100*/  IMAD.WIDE R6, R0.reuse, 0x8, R6 ;  /* 0x0000000800067825 */ /* 0x044fe200078e0206 */
[----:B-1----:R-:W2:Y:S06]  /*0110*/  LDG.E.64.CONSTANT R2, desc[UR4][R2.64] ;  /* 0x0000000402027981 */ /* 0x002eac000c1e9b00 */
[----:B------:R-:W1:Y:S01]  /*0120*/  LDC.64 R8, c[0x0][0x390] ;  /* 0x0000e400ff087b82 */ /* 0x000e620000000a00 */
[----:B------:R-:W2:Y:S01]  /*0130*/  LDG.E.64.CONSTANT R6, desc[UR4][R6.64] ;  /* 0x0000000406067981 */ /* 0x000ea2000c1e9b00 */
[----:B---3--:R-:W-:-:S06]  /*0140*/  IMAD.WIDE R14, R0, 0x8, R14 ;  /* 0x00000008000e7825 */ /* 0x008fcc00078e020e */
[----:B------:R-:W3:Y:S01]  /*0150*/  LDC.64 R4, c[0x0][0x3b0] ;  /* 0x0000ec00ff047b82 */ /* 0x000ee20000000a00 */
[C---:B----4-:R-:W-:Y:S01]  /*0160*/  IMAD.WIDE R16, R0.reuse, 0x8, R12 ;  /* 0x0000000800107825 */ /* 0x050fe200078e020c */
[----:B------:R-:W4:Y:S06]  /*0170*/  LDG.E.64.CONSTANT R14, desc[UR4][R14.64] ;  /* 0x000000040e0e7981 */ /* 0x000f2c000c1e9b00 */
[----:B------:R-:W5:Y:S01]  /*0180*/  LDC.64 R10, c[0x0][0x3b8] ;  /* 0x0000ee00ff0a7b82 */ /* 0x000f620000000a00 */
[C---:B0-----:R-:W-:Y:S01]  /*0190*/  IMAD.WIDE R20, R0.reuse, 0x8, R20 ;  /* 0x0000000800147825 */ /* 0x041fe200078e0214 */
[----:B------:R-:W4:Y:S01]  /*01a0*/  LDG.E.64.CONSTANT R16, desc[UR4][R16.64] ;  /* 0x0000000410107981 */ /* 0x000f22000c1e9b00 */
[----:B------:R-:W-:Y:S01]  /*01b0*/  UMOV UR6, 0x55555555 ;  /* 0x5555555500067882 */ /* 0x000fe20000000000 */
[----:B------:R-:W-:Y:S01]  /*01c0*/  UMOV UR7, 0x3ff55555 ;  /* 0x3ff5555500077882 */ /* 0x000fe20000000000 */
[----:B------:R-:W0:Y:S01]  /*01d0*/  LDCU.64 UR8, c[0x3][0xa8] ;  /* 0x00c01500ff0877ac */ /* 0x000e220008000a00 */
[----:B------:R-:W4:Y:S01]  /*01e0*/  LDG.E.64.CONSTANT R12, desc[UR4][R20.64] ;  /* 0x00000004140c7981 */ /* 0x000f22000c1e9b00 */
[C---:B-1----:R-:W-:Y:S01]  /*01f0*/  IMAD.WIDE R18, R0.reuse, 0x8, R8 ;  /* 0x0000000800127825 */ /* 0x042fe200078e0208 */
[----:B------:R-:W1:Y:S05]  /*0200*/  LDCU.64 UR10, c[0x3][0x98] ;  /* 0x00c01300ff0a77ac */ /* 0x000e6a0008000a00 */
[----:B------:R-:W4:Y:S01]  /*0210*/  LDG.E.64.CONSTANT R18, desc[UR4][R18.64] ;  /* 0x0000000412127981 */ /* 0x000f22000c1e9b00 */
[----:B---3--:R-:W-:-:S06]  /*0220*/  IMAD.WIDE R4, R0, 0x8, R4 ;  /* 0x0000000800047825 */ /* 0x008fcc00078e0204 */
[----:B------:R-:W1:Y:S01]  /*0230*/  LDG.E.64.CONSTANT R4, desc[UR4][R4.64] ;  /* 0x0000000404047981 */ /* 0x000e62000c1e9b00 */
[----:B-----5:R-:W-:Y:S02]  /*0240*/  IMAD.WIDE R8, R0, 0x8, R10 ;  /* 0x0000000800087825 */ /* 0x020fe400078e020a */
[----:B------:R-:W3:Y:S04]  /*0250*/  LDC.64 R10, c[0x0][0x3c0] ;  /* 0x0000f000ff0a7b82 */ /* 0x000ee80000000a00 */
[----:B------:R-:W5:Y:S01]  /*0260*/  LDG.E.64.CONSTANT R8, desc[UR4][R8.64] ;  /* 0x0000000408087981 */ /* 0x000f62000c1e9b00 */
[----:B--2---:R-:W-:Y:S01]  /*0270*/  DFMA R2, R6, UR6, R2 ;  /* 0x0000000606027c2b */ /* 0x004fe20008000002 */
[----:B------:R-:W-:Y:S02]  /*0280*/  UMOV UR7, 0x3fd55555 ;  /* 0x3fd5555500077882 */ /* 0x000fe40000000000 */
[----:B------:R-:W2:Y:S05]  /*0290*/  LDC.64 R6, c[0x0][0x3c8] ;  /* 0x0000f200ff067b82 */ /* 0x000eaa0000000a00 */
[----:B----4-:R-:W-:-:S02]  /*02a0*/  DFMA R2, R16, UR6, R2 ;  /* 0x0000000610027c2b */ /* 0x010fc40008000002 */
[----:B------:R-:W-:-:S06]  /*02b0*/  DADD R12, -R12, -R14 ;  /* 0x000000000c0c7229 */ /* 0x000fcc000000090e */
[----:B0-----:R-:W-:Y:S02]  /*02c0*/  DMUL R2, R2, UR8 ;  /* 0x0000000802027c28 */ /* 0x001fe40008000000 */
[----:B------:R-:W-:Y:S02]  /*02d0*/  DADD R12, R12, -R18 ;  /* 0x000000000c0c7229 */ /* 0x000fe40000000812 */
[----:B-1----:R-:W-:-:S06]  /*02e0*/  DMUL R4, R4, UR10 ;  /* 0x0000000a04047c28 */ /* 0x002fcc0008000000 */
[----:B------:R-:W-:Y:S01]  /*02f0*/  DADD R12, R2, R12 ;  /* 0x00000000020c7229 */ /* 0x000fe2000000000c */
[----:B--2---:R-:W-:-:S07]  /*0300*/  IMAD.WIDE R6, R0, 0x8, R6 ;  /* 0x0000000800067825 */ /* 0x004fce00078e0206 */
[----:B-----5:R-:W-:Y:S01]  /*0310*/  DFMA R4, -R4, R8, R12 ;  /* 0x000000080404722b */ /* 0x020fe2000000010c */
[----:B---3--:R-:W-:-:S06]  /*0320*/  IMAD.WIDE R8, R0, 0x8, R10 ;  /* 0x0000000800087825 */ /* 0x008fcc00078e020a */
[----:B------:R-:W-:Y:S04]  /*0330*/  STG.E.64 desc[UR4][R6.64], R4 ;  /* 0x0000000406007986 */ /* 0x000fe8000c101b04 */
[----:B------:R-:W-:Y:S01]  /*0340*/  STG.E.64 desc[UR4][R8.64], R2 ;  /* 0x0000000208007986 */ /* 0x000fe2000c101b04 */
[----:B------:R-:W-:Y:S05]  /*0350*/  EXIT ;  /* 0x000000000000794d */ /* 0x000fea0003800000 */
.L_x_193:
        /* <DEDUP_REMOVED lines=10> */
.L_x_262:


//--------------------- .text._Z9SubFluxx2PKdS0_S0_S0_S0_S0_S0_S0_S0_S0_S0_PdS1_S1_S1_ --------------------------
	.section	.text._Z9SubFluxx2PKdS0_S0_S0_S0_S0_S0_S0_S0_S0_S0_PdS1_S1_S1_,"ax",@progbits
	.align	128
        .global         _Z9SubFluxx2PKdS0_S0_S0_S0_S0_S0_S0_S0_S0_S0_PdS1_S1_S1_
        .type           _Z9SubFluxx2PKdS0_S0_S0_S0_S0_S0_S0_S0_S0_S0_PdS1_S1_S1_,@function
        .size           _Z9SubFluxx2PKdS0_S0_S0_S0_S0_S0_S0_S0_S0_S0_PdS1_S1_S1_,(.L_x_263 - _Z9SubFluxx2PKdS0_S0_S0_S0_S0_S0_S0_S0_S0_S0_PdS1_S1_S1_)
        .other          _Z9SubFluxx2PKdS0_S0_S0_S0_S0_S0_S0_S0_S0_S0_PdS1_S1_S1_,@"STO_CUDA_ENTRY STV_DEFAULT"
_Z9SubFluxx2PKdS0_S0_S0_S0_S0_S0_S0_S0_S0_S0_PdS1_S1_S1_:
.text._Z9SubFluxx2PKdS0_S0_S0_S0_S0_S0_S0_S0_S0_S0_PdS1_S1_S1_:
        /* <DEDUP_REMOVED lines=19> */
[C---:B---3--:R-:W-:Y:S01]  /*0130*/  IMAD.WIDE R6, R0.reuse, 0x8, R6 ;  /* 0x0000000800067825 */ /* 0x048fe200078e0206 */
[----:B------:R-:W2:Y:S06]  /*0140*/  LDG.E.64.CONSTANT R4, desc[UR4][R4.64] ;  /* 0x0000000404047981 */ /* 0x000eac000c1e9b00 */
[----:B------:R-:W3:Y:S01]  /*0150*/  LDC.64 R14, c[0x0][0x3b0] ;  /* 0x0000ec00ff0e7b82 */ /* 0x000ee20000000a00 */
[C---:B----4-:R-:W-:Y:S01]  /*0160*/  IMAD.WIDE R8, R0.reuse, 0x8, R8 ;  /* 0x0000000800087825 */ /* 0x050fe200078e0208 */
[----:B------:R-:W4:Y:S06]  /*0170*/  LDG.E.64.CONSTANT R6, desc[UR4][R6.64] ;  /* 0x0000000406067981 */ /* 0x000f2c000c1e9b00 */
[----:B------:R-:W5:Y:S01]  /*0180*/  LDC.64 R18, c[0x0][0x3b8] ;  /* 0x0000ee00ff127b82 */ /* 0x000f620000000a00 */
[----:B------:R-:W4:Y:S01]  /*0190*/  LDG.E.64.CONSTANT R8, desc[UR4][R8.64] ;  /* 0x0000000408087981 */ /* 0x000f22000c1e9b00 */
[----:B0-----:R-:W-:-:S06]  /*01a0*/  IMAD.WIDE R24, R0, 0x8, R12 ;  /* 0x0000000800187825 */ /* 0x001fcc00078e020c */
[----:B------:R-:W0:Y:S01]  /*01b0*/  LDC.64 R16, c[0x0][0x3c0] ;  /* 0x0000f000ff107b82 */ /* 0x000e220000000a00 */
[----:B-1----:R-:W-:-:S07]  /*01c0*/  IMAD.WIDE R12, R0, 0x8, R10 ;  /* 0x00000008000c7825 */ /* 0x002fce00078e020a */
[----:B------:R-:W1:Y:S01]  /*01d0*/  LDC.64 R20, c[0x0][0x3c8] ;  /* 0x0000f200ff147b82 */ /* 0x000e620000000a00 */
[----:B------:R-:W4:Y:S07]  /*01e0*/  LDG.E.64.CONSTANT R10, desc[UR4][R24.64] ;  /* 0x00000004180a7981 */ /* 0x000f2e000c1e9b00 */
[----:B------:R-:W1:Y:S01]  /*01f0*/  LDC.64 R22, c[0x0][0x3d0] ;  /* 0x0000f400ff167b82 */ /* 0x000e620000000a00 */
[----:B------:R-:W4:Y:S01]  /*0200*/  LDG.E.64.CONSTANT R12, desc[UR4][R12.64] ;  /* 0x000000040c0c7981 */ /* 0x000f22000c1e9b00 */
[C---:B---3--:R-:W-:Y:S01]  /*0210*/  IMAD.WIDE R14, R0.reuse, 0x8, R14 ;  /* 0x00000008000e7825 */ /* 0x048fe200078e020e */
[----:B------:R-:W-:Y:S01]  /*0220*/  UMOV UR6, 0x55555555 ;  /* 0x5555555500067882 */ /* 0x000fe20000000000 */
[----:B------:R-:W-:Y:S01]  /*0230*/  UMOV UR7, 0x3ff55555 ;  /* 0x3ff5555500077882 */ /* 0x000fe20000000000 */
[----:B------:R-:W3:Y:S01]  /*0240*/  LDCU.64 UR8, c[0x3][0xa8] ;  /* 0x00c01500ff0877ac */ /* 0x000ee20008000a00 */
[----:B-----5:R-:W-:-:S02]  /*0250*/  IMAD.WIDE R18, R0, 0x8, R18 ;  /* 0x0000000800127825 */ /* 0x020fc400078e0212 */
[----:B------:R-:W5:Y:S01]  /*0260*/  LDG.E.64.CONSTANT R14, desc[UR4][R14.64] ;  /* 0x000000040e0e7981 */ /* 0x000f62000c1e9b00 */
[----:B------:R-:W5:Y:S01]  /*0270*/  LDCU.64 UR10, c[0x3][0x98] ;  /* 0x00c01300ff0a77ac */ /* 0x000f620008000a00 */
[C---:B0-----:R-:W-:Y:S02]  /*0280*/  IMAD.WIDE R16, R0.reuse, 0x8, R16 ;  /* 0x0000000800107825 */ /* 0x041fe400078e0210 */
[----:B------:R-:W5:Y:S02]  /*0290*/  LDG.E.64.CONSTANT R18, desc[UR4][R18.64] ;  /* 0x0000000412127981 */ /* 0x000f64000c1e9b00 */
[C---:B-1----:R-:W-:Y:S02]  /*02a0*/  IMAD.WIDE R20, R0.reuse, 0x8, R20 ;  /* 0x0000000800147825 */ /* 0x042fe400078e0214 */
[----:B------:R-:W5:Y:S04]  /*02b0*/  LDG.E.64.CONSTANT R16, desc[UR4][R16.64] ;  /* 0x0000000410107981 */ /* 0x000f68000c1e9b00 */
[----:B------:R-:W5:Y:S01]  /*02c0*/  LDG.E.64.CONSTANT R20, desc[UR4][R20.64] ;  /* 0x0000000414147981 */ /* 0x000f62000c1e9b00 */
[----:B------:R-:W-:-:S06]  /*02d0*/  IMAD.WIDE R22, R0, 0x8, R22 ;  /* 0x0000000800167825 */ /* 0x000fcc00078e0216 */
[----:B------:R-:W5:Y:S01]  /*02e0*/  LDG.E.64.CONSTANT R22, desc[UR4][R22.64] ;  /* 0x0000000416167981 */ /* 0x000f62000c1e9b00 */
[----:B--2---:R-:W-:Y:S01]  /*02f0*/  DFMA R2, R2, UR6, R4 ;  /* 0x0000000602027c2b */ /* 0x004fe20008000004 */
[----:B------:R-:W-:Y:S01]  /*0300*/  UMOV UR7, 0x3fd55555 ;  /* 0x3fd5555500077882 */ /* 0x000fe20000000000 */
[----:B------:R-:W0:Y:S01]  /*0310*/  LDC.64 R4, c[0x0][0x3d8] ;  /* 0x0000f600ff047b82 */ /* 0x000e220000000a00 */
[----:B----4-:R-:W-:-:S07]  /*0320*/  DADD R6, -R6, -R8 ;  /* 0x0000000006067229 */ /* 0x010fce0000000908 */
[----:B------:R-:W1:Y:S01]  /*0330*/  LDC.64 R8, c[0x0][0x3e8] ;  /* 0x0000fa00ff087b82 */ /* 0x000e620000000a00 */
[----:B------:R-:W-:-:S07]  /*0340*/  DFMA R10, R10, UR6, R2 ;  /* 0x000000060a0a7c2b */ /* 0x000fce0008000002 */
[----:B------:R-:W2:Y:S01]  /*0350*/  LDC.64 R2, c[0x0][0x3e0] ;  /* 0x0000f800ff027b82 */ /* 0x000ea20000000a00 */
[----:B------:R-:W-:-:S07]  /*0360*/  DADD R12, R6, -R12 ;  /* 0x00000000060c7229 */ /* 0x000fce000000080c */
[----:B------:R-:W4:Y:S01]  /*0370*/  LDC.64 R6, c[0x0][0x3f0] ;  /* 0x0000fc00ff067b82 */ /* 0x000f220000000a00 */
[----:B---3--:R-:W-:Y:S02]  /*0380*/  DMUL R10, R10, UR8 ;  /* 0x000000080a0a7c28 */ /* 0x008fe40008000000 */
[----:B-----5:R-:W-:-:S06]  /*0390*/  DMUL R14, R14, UR10 ;  /* 0x0000000a0e0e7c28 */ /* 0x020fcc0008000000 */
[----:B------:R-:W-:Y:S01]  /*03a0*/  DADD R12, R10, R12 ;  /* 0x000000000a0c7229 */ /* 0x000fe2000000000c */
[----:B-1----:R-:W-:-:S04]  /*03b0*/  IMAD.WIDE R8, R0, 0x8, R8 ;  /* 0x0000000800087825 */ /* 0x002fc800078e0208 */
[----:B0-----:R-:W-:-:S03]  /*03c0*/  IMAD.WIDE R4, R0, 0x8, R4 ;  /* 0x0000000800047825 */ /* 0x001fc600078e0204 */
[----:B------:R-:W-:Y:S02]  /*03d0*/  DFMA R18, -R14, R18, R12 ;  /* 0x000000120e12722b */ /* 0x000fe4000000010c */
[----:B------:R-:W-:Y:S01]  /*03e0*/  DMUL R20, R16, R20 ;  /* 0x0000001410147228 */ /* 0x000fe20000000000 */
[----:B--2---:R-:W-:-:S04]  /*03f0*/  IMAD.WIDE R2, R0, 0x8, R2 ;  /* 0x0000000800027825 */ /* 0x004fc800078e0202 */
[----:B----4-:R-:W-:Y:S01]  /*0400*/  IMAD.WIDE R6, R0, 0x8, R6 ;  /* 0x0000000800067825 */ /* 0x010fe200078e0206 */
[----:B------:R-:W-:Y:S01]  /*0410*/  DMUL R22, R16, R22 ;  /* 0x0000001610167228 */ /* 0x000fe20000000000 */
[----:B------:R-:W-:Y:S04]  /*0420*/  STG.E.64 desc[UR4][R8.64], R10 ;  /* 0x0000000a08007986 */ /* 0x000fe8000c101b04 */
[----:B------:R-:W-:Y:S04]  /*0430*/  STG.E.64 desc[UR4][R6.64], R18 ;  /* 0x0000001206007986 */ /* 0x000fe8000c101b04 */
[----:B------:R-:W-:Y:S04]  /*0440*/  STG.E.64 desc[UR4][R4.64], R20 ;  /* 0x0000001404007986 */ /* 0x000fe8000c101b04 */
[----:B------:R-:W-:Y:S01]  /*0450*/  STG.E.64 desc[UR4][R2.64], R22 ;  /* 0x0000001602007986 */ /* 0x000fe2000c101b04 */
[----:B------:R-:W-:Y:S05]  /*0460*/  EXIT ;  /* 0x000000000000794d */ /* 0x000fea0003800000 */
.L_x_194:
        /* <DEDUP_REMOVED lines=9> */
.L_x_263:


//--------------------- .text._Z9SubFluxx1PKdS0_S0_PdS1_S1_ --------------------------
	.section	.text._Z9SubFluxx1PKdS0_S0_PdS1_S1_,"ax",@progbits
	.align	128
        .global         _Z9SubFluxx1PKdS0_S0_PdS1_S1_
        .type           _Z9SubFluxx1PKdS0_S0_PdS1_S1_,@function
        .size           _Z9SubFluxx1PKdS0_S0_PdS1_S1_,(.L_x_264 - _Z9SubFluxx1PKdS0_S0_PdS1_S1_)
        .other          _Z9SubFluxx1PKdS0_S0_PdS1_S1_,@"STO_CUDA_ENTRY STV_DEFAULT"
_Z9SubFluxx1PKdS0_S0_PdS1_S1_:
.text._Z9SubFluxx1PKdS0_S0_PdS1_S1_:
        /* <DEDUP_REMOVED lines=14> */
[----:B0-----:R-:W-:-:S05]  /*00e0*/  IMAD.WIDE R4, R0, 0x8, R4 ;  /* 0x0000000800047825 */ /* 0x001fca00078e0204 */
[----:B-1----:R-:W5:Y:S02]  /*00f0*/  LDG.E.64 R6, desc[UR4][R4.64] ;  /* 0x0000000404067981 */ /* 0x002f64000c1e1b00 */
[----:B------:R-:W0:Y:S01]  /*0100*/  LDC.64 R16, c[0x0][0x388] ;  /* 0x0000e200ff107b82 */ /* 0x000e220000000a00 */
[----:B--2---:R-:W-:-:S05]  /*0110*/  IMAD.WIDE R2, R0, 0x8, R2 ;  /* 0x0000000800027825 */ /* 0x004fca00078e0202 */
[----:B------:R-:W5:Y:S01]  /*0120*/  LDG.E.64 R8, desc[UR4][R2.64] ;  /* 0x0000000402087981 */ /* 0x000f62000c1e1b00 */
[C---:B---3--:R-:W-:Y:S01]  /*0130*/  IMAD.WIDE R10, R0.reuse, 0x8, R10 ;  /* 0x00000008000a7825 */ /* 0x048fe200078e020a */
[----:B------:R-:W1:Y:S05]  /*0140*/  LDC.64 R18, c[0x0][0x398] ;  /* 0x0000e600ff127b82 */ /* 0x000e6a0000000a00 */
[----:B------:R-:W2:Y:S01]  /*0150*/  LDG.E.64.CONSTANT R10, desc[UR4][R10.64] ;  /* 0x000000040a0a7981 */ /* 0x000ea2000c1e9b00 */
[----:B----4-:R-:W-:-:S06]  /*0160*/  IMAD.WIDE R12, R0, 0x8, R12 ;  /* 0x00000008000c7825 */ /* 0x010fcc00078e020c */
[----:B------:R-:W2:Y:S01]  /*0170*/  LDG.E.64.CONSTANT R12, desc[UR4][R12.64] ;  /* 0x000000040c0c7981 */ /* 0x000ea2000c1e9b00 */
[----:B0-----:R-:W-:-:S06]  /*0180*/  IMAD.WIDE R16, R0, 0x8, R16 ;  /* 0x0000000800107825 */ /* 0x001fcc00078e0210 */
[----:B------:R-:W3:Y:S01]  /*0190*/  LDG.E.64.CONSTANT R16, desc[UR4][R16.64] ;  /* 0x0000000410107981 */ /* 0x000ee2000c1e9b00 */
[----:B-----5:R-:W-:Y:S01]  /*01a0*/  DADD R6, -R6, -R8 ;  /* 0x0000000006067229 */ /* 0x020fe20000000908 */
[----:B-1----:R-:W-:-:S06]  /*01b0*/  IMAD.WIDE R8, R0, 0x8, R18 ;  /* 0x0000000800087825 */ /* 0x002fcc00078e0212 */
[----:B------:R-:W-:Y:S01]  /*01c0*/  STG.E.64 desc[UR4][R8.64], R6 ;  /* 0x0000000608007986 */ /* 0x000fe2000c101b04 */
[C---:B--2---:R-:W-:Y:S02]  /*01d0*/  DMUL R14, R10.reuse, R12 ;  /* 0x0000000c0a0e7228 */ /* 0x044fe40000000000 */
[----:B---3--:R-:W-:-:S05]  /*01e0*/  DMUL R18, R10, R16 ;  /* 0x000000100a127228 */ /* 0x008fca0000000000 */
[----:B------:R-:W-:Y:S04]  /*01f0*/  STG.E.64 desc[UR4][R4.64], R14 ;  /* 0x0000000e04007986 */ /* 0x000fe8000c101b04 */
[----:B------:R-:W-:Y:S01]  /*0200*/  STG.E.64 desc[UR4][R2.64], R18 ;  /* 0x0000001202007986 */ /* 0x000fe2000c101b04 */
[----:B------:R-:W-:Y:S05]  /*0210*/  EXIT ;  /* 0x000000000000794d */ /* 0x000fea0003800000 */
.L_x_195:
        /* <DEDUP_REMOVED lines=14> */
.L_x_264:


//--------------------- .text._Z16InitialiseArraysPdS_S_S_S_S_S_S_S_S_S_ --------------------------
	.section	.text._Z16InitialiseArraysPdS_S_S_S_S_S_S_S_S_S_,"ax",@progbits
	.align	128
        .global         _Z16InitialiseArraysPdS_S_S_S_S_S_S_S_S_S_
        .type           _Z16InitialiseArraysPdS_S_S_S_S_S_S_S_S_S_,@function
        .size           _Z16InitialiseArraysPdS_S_S_S_S_S_S_S_S_S_,(.L_x_249 - _Z16InitialiseArraysPdS_S_S_S_S_S_S_S_S_S_)
        .other          _Z16InitialiseArraysPdS_S_S_S_S_S_S_S_S_S_,@"STO_CUDA_ENTRY STV_DEFAULT"
_Z16InitialiseArraysPdS_S_S_S_S_S_S_S_S_S_:
.text._Z16InitialiseArraysPdS_S_S_S_S_S_S_S_S_S_:
[----:B------:R-:W0:Y:S01]  /*0000*/  LDC R1, c[0x0][0x37c] ;  /* 0x0000df00ff017b82 */ /* 0x000e220000000800 */
[----:B------:R-:W1:Y:S01]  /*0010*/  S2R R7, SR_CTAID.Y ;  /* 0x0000000000077919 */ /* 0x000e620000002600 */
[----:B------:R-:W2:Y:S01]  /*0020*/  LDCU UR4, c[0x0][0x360] ;  /* 0x00006c00ff0477ac */ /* 0x000ea20008000800 */
[----:B0-----:R-:W-:Y:S01]  /*0030*/  VIADD R1, R1, 0xffffffd8 ;  /* 0xffffffd801017836 */ /* 0x001fe20000000000 */
[----:B------:R-:W1:Y:S01]  /*0040*/  S2R R2, SR_TID.Y ;  /* 0x0000000000027919 */ /* 0x000e620000002200 */
[----:B------:R-:W1:Y:S01]  /*0050*/  LDCU UR5, c[0x0][0x364] ;  /* 0x00006c80ff0577ac */ /* 0x000e620008000800 */
[----:B------:R-:W2:Y:S01]  /*0060*/  S2R R0, SR_CTAID.X ;  /* 0x0000000000007919 */ /* 0x000ea20000002500 */
[----:B------:R-:W0:Y:S01]  /*0070*/  LDCU.64 UR6, c[0x3][0x40] ;  /* 0x00c00800ff0677ac */ /* 0x000e220008000a00 */
[----:B------:R-:W2:Y:S01]  /*0080*/  S2R R3, SR_TID.X ;  /* 0x0000000000037919 */ /* 0x000ea20000002100 */
[----:B-1----:R-:W-:-:S05]  /*0090*/  IMAD R7, R7, UR5, R2 ;  /* 0x0000000507077c24 */ /* 0x002fca000f8e0202 */
[----:B0-----:R-:W-:Y:S01]  /*00a0*/  ISETP.GE.AND P0, PT, R7, UR7, PT ;  /* 0x0000000707007c0c */ /* 0x001fe2000bf06270 */
[----:B--2---:R-:W-:-:S05]  /*00b0*/  IMAD R0, R0, UR4, R3 ;  /* 0x0000000400007c24 */ /* 0x004fca000f8e0203 */
[----:B------:R-:W-:-:S13]  /*00c0*/  ISETP.GE.OR P0, PT, R0, UR6, P0 ;  /* 0x0000000600007c0c */ /* 0x000fda0008706670 */
[----:B------:R-:W-:Y:S05]  /*00d0*/  @P0 EXIT ;  /* 0x000000000000094d */ /* 0x000fea0003800000 */
[----:B------:R-:W0:Y:S01]  /*00e0*/  LDC.64 R12, c[0x3][0x68] ;  /* 0x00c01a00ff0c7b82 */ /* 0x000e220000000a00 */
[----:B------:R-:W1:Y:S01]  /*00f0*/  LDCU UR7, c[0x3][0x64] ;  /* 0x00c00c80ff0777ac */ /* 0x000e620008000800 */
[----:B------:R-:W2:Y:S01]  /*0100*/  I2F.F64.U32 R2, R7 ;  /* 0x0000000700027312 */ /* 0x000ea20000201800 */
[----:B------:R-:W-:Y:S01]  /*0110*/  IMAD.MOV.U32 R8, RZ, RZ, 0x1 ;  /* 0x00000001ff087424 */ /* 0x000fe200078e00ff */
[----:B------:R-:W-:Y:S01]  /*0120*/  BSSY.RECONVERGENT B0, `(.L_x_196) ;  /* 0x000002e000007945 */ /* 0x000fe20003800200 */
[----:B------:R-:W2:Y:S03]  /*0130*/  LDCU.128 UR8, c[0x3][0x50] ;  /* 0x00c00a00ff0877ac */ /* 0x000ea60008000c00 */
[----:B------:R-:W3:Y:S01]  /*0140*/  LDC.64 R4, c[0x3][0x60] ;  /* 0x00c01800ff047b82 */ /* 0x000ee20000000a00 */
[----:B------:R-:W4:Y:S01]  /*0150*/  LDCU.64 UR4, c[0x3][0xa0] ;  /* 0x00c01400ff0477ac */ /* 0x000f220008000a00 */
[----:B------:R5:W4:Y:S02]  /*0160*/  I2F.F64 R16, R0 ;  /* 0x0000000000107312 */ /* 0x000b240000201c00 */
[----:B-----5:R-:W-:-:S06]  /*0170*/  IMAD R0, R7, UR6, R0 ;  /* 0x0000000607007c24 */ /* 0x020fcc000f8e0200 */
[----:B-1----:R-:W1:Y:S01]  /*0180*/  MUFU.RCP64H R9, UR7 ;  /* 0x0000000700097d08 */ /* 0x002e620008001800 */
[----:B------:R-:W0:Y:S02]  /*0190*/  LDCU UR6, c[0x3][0x60] ;  /* 0x00c00c00ff0677ac */ /* 0x000e240008000800 */
[----:B0-----:R-:W-:Y:S02]  /*01a0*/  DMUL R12, R12, 0.5 ;  /* 0x3fe000000c0c7828 */ /* 0x001fe40000000000 */
[----:B---3--:R-:W-:-:S06]  /*01b0*/  DMUL R10, R4, 0.5 ;  /* 0x3fe00000040a7828 */ /* 0x008fcc0000000000 */
[----:B--2---:R-:W-:Y:S02]  /*01c0*/  DFMA R2, R2, UR10, -R12 ;  /* 0x0000000a02027c2b */ /* 0x004fe4000800080c */
[----:B-1----:R-:W-:Y:S02]  /*01d0*/  DFMA R14, R8, -R4, 1 ;  /* 0x3ff00000080e742b */ /* 0x002fe40000000804 */
[----:B----4-:R-:W-:-:S04]  /*01e0*/  DFMA R10, R16, UR8, -R10 ;  /* 0x00000008100a7c2b */ /* 0x010fc8000800080a */
[----:B------:R-:W-:Y:S02]  /*01f0*/  DMUL R12, R2, R2 ;  /* 0x00000002020c7228 */ /* 0x000fe40000000000 */
[----:B------:R-:W-:-:S06]  /*0200*/  DFMA R14, R14, R14, R14 ;  /* 0x0000000e0e0e722b */ /* 0x000fcc000000000e */
[----:B------:R-:W-:Y:S02]  /*0210*/  DFMA R12, R10, R10, R12 ;  /* 0x0000000a0a0c722b */ /* 0x000fe4000000000c */
[----:B------:R-:W-:-:S06]  /*0220*/  DFMA R20, R8, R14, R8 ;  /* 0x0000000e0814722b */ /* 0x000fcc0000000008 */
[----:B------:R-:W-:Y:S01]  /*0230*/  DSETP.GEU.AND P0, PT, R12, UR4, PT ;  /* 0x000000040c007e2a */ /* 0x000fe2000bf0e000 */
[----:B------:R-:W-:Y:S01]  /*0240*/  UMOV UR4, 0x54442eea ;  /* 0x54442eea00047882 */ /* 0x000fe20000000000 */
[----:B------:R-:W-:Y:S01]  /*0250*/  UMOV UR5, 0x402921fb ;  /* 0x402921fb00057882 */ /* 0x000fe20000000000 */
[----:B------:R-:W-:Y:S01]  /*0260*/  DFMA R10, R20, -R4, 1 ;  /* 0x3ff00000140a742b */ /* 0x000fe20000000804 */
[----:B------:R-:W0:Y:S01]  /*0270*/  LDC.64 R12, c[0x0][0x388] ;  /* 0x0000e200ff0c7b82 */ /* 0x000e220000000a00 */
[----:B------:R-:W-:Y:S01]  /*0280*/  DMUL R8, R16, UR4 ;  /* 0x0000000410087c28 */ /* 0x000fe20008000000 */
[----:B------:R-:W1:Y:S05]  /*0290*/  LDCU.64 UR4, c[0x0][0x358] ;  /* 0x00006b00ff0477ac */ /* 0x000e6a0008000a00 */
[----:B------:R-:W-:-:S02]  /*02a0*/  DFMA R20, R20, R10, R20 ;  /* 0x0000000a1414722b */ /* 0x000fc40000000014 */
[----:B------:R-:W-:Y:S01]  /*02b0*/  DMUL R8, R8, UR8 ;  /* 0x0000000808087c28 */ /* 0x000fe20008000000 */
[----:B------:R-:W2:Y:S01]  /*02c0*/  @!P0 LDC.64 R14, c[0x0][0x380] ;  /* 0x0000e000ff0e8b82 */ /* 0x000ea20000000a00 */
[----:B------:R-:W-:Y:S02]  /*02d0*/  @!P0 IMAD.MOV.U32 R6, RZ, RZ, 0x0 ;  /* 0x00000000ff068424 */ /* 0x000fe400078e00ff */
[----:B------:R-:W-:-:S04]  /*02e0*/  @!P0 IMAD.MOV.U32 R7, RZ, RZ, 0x3ff00000 ;  /* 0x3ff00000ff078424 */ /* 0x000fc800078e00ff */
[----:B------:R-:W-:Y:S01]  /*02f0*/  DMUL R18, R8, R20 ;  /* 0x0000001408127228 */ /* 0x000fe20000000000 */
[----:B------:R-:W3:Y:S01]  /*0300*/  LDC.64 R10, c[0x3][0x80] ;  /* 0x00c02000ff0a7b82 */ /* 0x000ee20000000a00 */
[----:B------:R-:W-:Y:S01]  /*0310*/  FSETP.GEU.AND P1, PT, |R9|, 6.5827683646048100446e-37, PT ;  /* 0x036000000900780b */ /* 0x000fe20003f2e200 */
[----:B0-----:R-:W-:-:S05]  /*0320*/  IMAD.WIDE R12, R0, 0x8, R12 ;  /* 0x00000008000c7825 */ /* 0x001fca00078e020c */
[----:B------:R-:W-:-:S08]  /*0330*/  DFMA R4, R18, -R4, R8 ;  /* 0x800000041204722b */ /* 0x000fd00000000008 */
[----:B------:R-:W-:Y:S01]  /*0340*/  DFMA R4, R20, R4, R18 ;  /* 0x000000041404722b */ /* 0x000fe20000000012 */
[----:B--2---:R-:W-:Y:S01]  /*0350*/  @!P0 IMAD.WIDE R14, R0, 0x8, R14 ;  /* 0x00000008000e8825 */ /* 0x004fe200078e020e */
[----:B------:R-:W0:Y:S04]  /*0360*/  LDC R19, c[0x3][0x64] ;  /* 0x00c01900ff137b82 */ /* 0x000e280000000800 */
[----:B-1----:R1:W-:Y:S04]  /*0370*/  @!P0 STG.E.64 desc[UR4][R14.64], R6 ;  /* 0x000000060e008986 */ /* 0x0023e8000c101b04 */
[----:B---3--:R1:W-:Y:S01]  /*0380*/  STG.E.64 desc[UR4][R12.64], R10 ;  /* 0x0000000a0c007986 */ /* 0x0083e2000c101b04 */
[----:B------:R-:W-:-:S05]  /*0390*/  FFMA R18, RZ, UR7, R5 ;  /* 0x00000007ff127c23 */ /* 0x000fca0008000005 */
[----:B------:R-:W-:-:S13]  /*03a0*/  FSETP.GT.AND P0, PT, |R18|, 1.469367938527859385e-39, PT ;  /* 0x001000001200780b */ /* 0x000fda0003f04200 */
[----:B-1----:R-:W-:Y:S05]  /*03b0*/  @P0 BRA P1, `(.L_x_197) ;  /* 0x0000000000100947 */ /* 0x002fea0000800000 */
[----:B------:R-:W-:-:S07]  /*03c0*/  MOV R4, 0x3e0 ;  /* 0x000003e000047802 */ /* 0x000fce0000000f00 */
[----:B0-----:R-:W-:Y:S05]  /*03d0*/  CALL.REL.NOINC `($__internal_1_$__cuda_sm20_div_rn_f64_full) ;  /* 0x0000000c00f07944 */ /* 0x001fea0003c00000 */
[----:B------:R-:W-:Y:S02]  /*03e0*/  IMAD.MOV.U32 R4, RZ, RZ, R20 ;  /* 0x000000ffff047224 */ /* 0x000fe400078e0014 */
[----:B------:R-:W-:-:S07]  /*03f0*/  IMAD.MOV.U32 R5, RZ, RZ, R21 ;  /* 0x000000ffff057224 */ /* 0x000fce00078e0015 */
.L_x_197:
[----:B------:R-:W-:Y:S05]  /*0400*/  BSYNC.RECONVERGENT B0 ;  /* 0x0000000000007941 */ /* 0x000fea0003800200 */
.L_x_196:
[----:B------:R-:W-:Y:S01]  /*0410*/  DSETP.NEU.AND P0, PT, |R4|, +INF , PT ;  /* 0x7ff000000400742a */ /* 0x000fe20003f0d200 */
[----:B------:R-:W-:-:S13]  /*0420*/  BSSY.RECONVERGENT B0, `(.L_x_198) ;  /* 0x000001b000007945 */ /* 0x000fda0003800200 */
[----:B------:R-:W-:Y:S01]  /*0430*/  @!P0 DMUL R20, RZ, R4 ;  /* 0x00000004ff148228 */ /* 0x000fe20000000000 */
[----:B------:R-:W-:Y:S01]  /*0440*/  @!P0 IMAD.MOV.U32 R18, RZ, RZ, RZ ;  /* 0x000000ffff128224 */ /* 0x000fe200078e00ff */
[----:B------:R-:W-:Y:S09]  /*0450*/  @!P0 BRA `(.L_x_199) ;  /* 0x00000000005c8947 */ /* 0x000ff20003800000 */
[----:B------:R-:W-:Y:S01]  /*0460*/  UMOV UR8, 0x6dc9c883 ;  /* 0x6dc9c88300087882 */ /* 0x000fe20000000000 */
[----:B------:R-:W-:Y:S01]  /*0470*/  UMOV UR9, 0x3fe45f30 ;  /* 0x3fe45f3000097882 */ /* 0x000fe20000000000 */
[C---:B------:R-:W-:Y:S02]  /*0480*/  DSETP.GE.AND P0, PT, |R4|.reuse, 2.14748364800000000000e+09, PT ;  /* 0x41e000000400742a */ /* 0x040fe40003f06200 */
[----:B------:R-:W-:Y:S01]  /*0490*/  DMUL R6, R4, UR8 ;  /* 0x0000000804067c28 */ /* 0x000fe20008000000 */
[----:B------:R-:W-:Y:S01]  /*04a0*/  UMOV UR8, 0x54442d18 ;  /* 0x54442d1800087882 */ /* 0x000fe20000000000 */
[----:B------:R-:W-:-:S04]  /*04b0*/  UMOV UR9, 0x3ff921fb ;  /* 0x3ff921fb00097882 */ /* 0x000fc80000000000 */
[----:B------:R-:W1:Y:S08]  /*04c0*/  F2I.F64 R18, R6 ;  /* 0x0000000600127311 */ /* 0x000e700000301100 */
[----:B-1----:R-:W1:Y:S02]  /*04d0*/  I2F.F64 R20, R18 ;  /* 0x0000001200147312 */ /* 0x002e640000201c00 */
[----:B-1----:R-:W-:Y:S01]  /*04e0*/  DFMA R8, R20, -UR8, R4 ;  /* 0x8000000814087c2b */ /* 0x002fe20008000004 */
[----:B------:R-:W-:Y:S01]  /*04f0*/  UMOV UR8, 0x33145c00 ;  /* 0x33145c0000087882 */ /* 0x000fe20000000000 */
[----:B------:R-:W-:-:S06]  /*0500*/  UMOV UR9, 0x3c91a626 ;  /* 0x3c91a62600097882 */ /* 0x000fcc0000000000 */
[----:B------:R-:W-:Y:S01]  /*0510*/  DFMA R8, R20, -UR8, R8 ;  /* 0x8000000814087c2b */ /* 0x000fe20008000008 */
[----:B------:R-:W-:Y:S01]  /*0520*/  UMOV UR8, 0x252049c0 ;  /* 0x252049c000087882 */ /* 0x000fe20000000000 */
[----:B------:R-:W-:-:S06]  /*0530*/  UMOV UR9, 0x397b839a ;  /* 0x397b839a00097882 */ /* 0x000fcc0000000000 */
[----:B------:R-:W-:Y:S01]  /*0540*/  DFMA R20, R20, -UR8, R8 ;  /* 0x8000000814147c2b */ /* 0x000fe20008000008 */
[----:B------:R-:W-:Y:S10]  /*0550*/  @!P0 BRA `(.L_x_199) ;  /* 0x00000000001c8947 */ /* 0x000ff40003800000 */
[----:B------:R-:W-:Y:S01]  /*0560*/  IMAD.MOV.U32 R8, RZ, RZ, R4 ;  /* 0x000000ffff087224 */ /* 0x000fe200078e0004 */
[----:B------:R-:W-:Y:S01]  /*0570*/  MOV R20, 0x5a0 ;  /* 0x000005a000147802 */ /* 0x000fe20000000f00 */
[----:B------:R-:W-:-:S07]  /*0580*/  IMAD.MOV.U32 R21, RZ, RZ, R5 ;  /* 0x000000ffff157224 */ /* 0x000fce00078e0005 */
[----:B0-----:R-:W-:Y:S05]  /*0590*/  CALL.REL.NOINC `($_Z16InitialiseArraysPdS_S_S_S_S_S_S_S_S_S_$__internal_trig_reduction_slowpathd) ;  /* 0x0000001000f47944 */ /* 0x001fea0003c00000 */
[----:B------:R-:W-:Y:S02]  /*05a0*/  IMAD.MOV.U32 R18, RZ, RZ, R4 ;  /* 0x000000ffff127224 */ /* 0x000fe400078e0004 */
[----:B------:R-:W-:Y:S02]  /*05b0*/  IMAD.MOV.U32 R20, RZ, RZ, R8 ;  /* 0x000000ffff147224 */ /* 0x000fe400078e0008 */
[----:B------:R-:W-:-:S07]  /*05c0*/  IMAD.MOV.U32 R21, RZ, RZ, R9 ;  /* 0x000000ffff157224 */ /* 0x000fce00078e0009 */
.L_x_199:
[----:B------:R-:W-:Y:S05]  /*05d0*/  BSYNC.RECONVERGENT B0 ;  /* 0x0000000000007941 */ /* 0x000fea0003800200 */
.L_x_198:
[----:B------:R-:W1:Y:S01]  /*05e0*/  LDCU.64 UR8, c[0x4][0x160] ;  /* 0x01002c00ff0877ac */ /* 0x000e620008000a00 */
[C---:B------:R-:W-:Y:S01]  /*05f0*/  IMAD.SHL.U32 R4, R18.reuse, 0x40, RZ ;  /* 0x0000004012047824 */ /* 0x040fe200078e00ff */
[----:B------:R-:W-:Y:S01]  /*0600*/  LOP3.LUT R22, R18, 0x1, RZ, 0xc0, !PT ;  /* 0x0000000112167812 */ /* 0x000fe200078ec0ff */
[----:B------:R-:W-:Y:S01]  /*0610*/  IMAD.MOV.U32 R24, RZ, RZ, 0x20fd8164 ;  /* 0x20fd8164ff187424 */ /* 0x000fe200078e00ff */
[----:B------:R-:W2:Y:S02]  /*0620*/  LDCU UR7, c[0x3][0x64] ;  /* 0x00c00c80ff0777ac */ /* 0x000ea40008000800 */
[----:B------:R-:W-:Y:S01]  /*0630*/  LOP3.LUT R4, R4, 0x40, RZ, 0xc0, !PT ;  /* 0x0000004004047812 */ /* 0x000fe200078ec0ff */
[----:B------:R-:W-:Y:S01]  /*0640*/  IMAD.MOV.U32 R25, RZ, RZ, 0x3da8ff83 ;  /* 0x3da8ff83ff197424 */ /* 0x000fe200078e00ff */
[----:B------:R-:W3:Y:S02]  /*0650*/  LDCU.64 UR10, c[0x3][0x50] ;  /* 0x00c00a00ff0a77ac */ /* 0x000ee40008000a00 */
[----:B-1----:R-:W-:-:S05]  /*0660*/  IADD3 R26, P0, PT, R4, UR8, RZ ;  /* 0x00000008041a7c10 */ /* 0x002fca000ff1e0ff */
[----:B------:R-:W-:-:S05]  /*0670*/  IMAD.X R27, RZ, RZ, UR9, P0 ;  /* 0x00000009ff1b7e24 */ /* 0x000fca00080e06ff */
[----:B------:R-:W4:Y:S04]  /*0680*/  LDG.E.128.CONSTANT R4, desc[UR4][R26.64] ;  /* 0x000000041a047981 */ /* 0x000f28000c1e9d00 */
[----:B------:R-:W5:Y:S04]  /*0690*/  LDG.E.128.CONSTANT R8, desc[UR4][R26.64+0x10] ;  /* 0x000010041a087981 */ /* 0x000f68000c1e9d00 */
[----:B------:R2:W5:Y:S01]  /*06a0*/  LDG.E.128.CONSTANT R12, desc[UR4][R26.64+0x20] ;  /* 0x000020041a0c7981 */ /* 0x000562000c1e9d00 */
[----:B------:R-:W-:Y:S01]  /*06b0*/  ISETP.NE.U32.AND P0, PT, R22, 0x1, PT ;  /* 0x000000011600780c */ /* 0x000fe20003f05070 */
[----:B------:R-:W-:Y:S01]  /*06c0*/  DMUL R22, R20, R20 ;  /* 0x0000001414167228 */ /* 0x000fe20000000000 */
[----:B------:R-:W-:Y:S01]  /*06d0*/  UMOV UR8, 0xe9bba90d ;  /* 0xe9bba90d00087882 */ /* 0x000fe20000000000 */
[----:B------:R-:W-:Y:S01]  /*06e0*/  UMOV UR9, 0x4035fdbb ;  /* 0x4035fdbb00097882 */ /* 0x000fe20000000000 */
[----:B------:R-:W-:Y:S01]  /*06f0*/  FSEL R24, R24, -8.06006814911005101289e+34, !P0 ;  /* 0xf9785eba18187808 */ /* 0x000fe20004000000 */
[----:B------:R-:W-:Y:S01]  /*0700*/  DMUL R16, R16, UR8 ;  /* 0x0000000810107c28 */ /* 0x000fe20008000000 */
[----:B------:R-:W-:Y:S01]  /*0710*/  FSEL R25, -R25, 0.11223486810922622681, !P0 ;  /* 0x3de5db6519197808 */ /* 0x000fe20004000100 */
[----:B------:R-:W-:Y:S01]  /*0720*/  BSSY.RECONVERGENT B0, `(.L_x_200) ;  /* 0x0000023000007945 */ /* 0x000fe20003800200 */
[----:B--2---:R-:W1:Y:S01]  /*0730*/  MUFU.RCP64H R27, UR7 ;  /* 0x00000007001b7d08 */ /* 0x004e620008001800 */
[----:B------:R-:W-:-:S04]  /*0740*/  IMAD.MOV.U32 R26, RZ, RZ, 0x1 ;  /* 0x00000001ff1a7424 */ /* 0x000fc800078e00ff */
[----:B---3--:R-:W-:-:S10]  /*0750*/  DMUL R16, R16, UR10 ;  /* 0x0000000a10107c28 */ /* 0x008fd40008000000 */
[----:B------:R-:W-:Y:S01]  /*0760*/  FSETP.GEU.AND P2, PT, |R17|, 6.5827683646048100446e-37, PT ;  /* 0x036000001100780b */ /* 0x000fe20003f4e200 */
[C---:B----4-:R-:W-:Y:S01]  /*0770*/  DFMA R4, R22.reuse, R24, R4 ;  /* 0x000000181604722b */ /* 0x050fe20000000004 */
[----:B------:R-:W1:Y:S07]  /*0780*/  LDC.64 R24, c[0x3][0x60] ;  /* 0x00c01800ff187b82 */ /* 0x000e6e0000000a00 */
[----:B------:R-:W-:-:S08]  /*0790*/  DFMA R4, R22, R4, R6 ;  /* 0x000000041604722b */ /* 0x000fd00000000006 */
[----:B-----5:R-:W-:-:S08]  /*07a0*/  DFMA R8, R22, R4, R8 ;  /* 0x000000041608722b */ /* 0x020fd00000000008 */
[----:B------:R-:W-:Y:S02]  /*07b0*/  DFMA R8, R22, R8, R10 ;  /* 0x000000081608722b */ /* 0x000fe4000000000a */
[----:B-1----:R-:W-:-:S06]  /*07c0*/  DFMA R4, R26, -R24, 1 ;  /* 0x3ff000001a04742b */ /* 0x002fcc0000000818 */
[----:B------:R-:W-:Y:S02]  /*07d0*/  DFMA R8, R22, R8, R12 ;  /* 0x000000081608722b */ /* 0x000fe4000000000c */
[----:B------:R-:W-:-:S06]  /*07e0*/  DFMA R4, R4, R4, R4 ;  /* 0x000000040404722b */ /* 0x000fcc0000000004 */
[----:B------:R-:W-:Y:S02]  /*07f0*/  DFMA R8, R22, R8, R14 ;  /* 0x000000081608722b */ /* 0x000fe4000000000e */
[----:B------:R-:W-:-:S06]  /*0800*/  DFMA R26, R26, R4, R26 ;  /* 0x000000041a1a722b */ /* 0x000fcc000000001a */
[----:B------:R-:W-:Y:S02]  /*0810*/  DFMA R10, R8, R20, R20 ;  /* 0x00000014080a722b */ /* 0x000fe40000000014 */
[----:B------:R-:W-:Y:S02]  /*0820*/  DFMA R4, R26, -R24, 1 ;  /* 0x3ff000001a04742b */ /* 0x000fe40000000818 */
[----:B------:R-:W-:-:S06]  /*0830*/  DFMA R8, R22, R8, 1 ;  /* 0x3ff000001608742b */ /* 0x000fcc0000000008 */
[----:B------:R-:W-:-:S08]  /*0840*/  DFMA R4, R26, R4, R26 ;  /* 0x000000041a04722b */ /* 0x000fd0000000001a */
[----:B------:R-:W-:-:S08]  /*0850*/  DMUL R6, R4, R16 ;  /* 0x0000001004067228 */ /* 0x000fd00000000000 */
[----:B------:R-:W-:-:S08]  /*0860*/  DFMA R24, R6, -R24, R16 ;  /* 0x800000180618722b */ /* 0x000fd00000000010 */
[----:B------:R-:W-:Y:S01]  /*0870*/  DFMA R20, R4, R24, R6 ;  /* 0x000000180414722b */ /* 0x000fe20000000006 */
[----:B------:R-:W-:Y:S02]  /*0880*/  FSEL R6, R8, R10, !P0 ;  /* 0x0000000a08067208 */ /* 0x000fe40004000000 */
[----:B------:R-:W-:Y:S02]  /*0890*/  FSEL R7, R9, R11, !P0 ;  /* 0x0000000b09077208 */ /* 0x000fe40004000000 */
[----:B------:R-:W-:-:S05]  /*08a0*/  LOP3.LUT P0, RZ, R18, 0x2, RZ, 0xc0, !PT ;  /* 0x0000000212ff7812 */ /* 0x000fca000780c0ff */
[----:B------:R-:W-:Y:S01]  /*08b0*/  FFMA R8, RZ, UR7, R21 ;  /* 0x00000007ff087c23 */ /* 0x000fe20008000015 */
[----:B------:R-:W-:-:S04]  /*08c0*/  DADD R4, RZ, -R6 ;  /* 0x00000000ff047229 */ /* 0x000fc80000000806 */
[----:B------:R-:W-:-:S06]  /*08d0*/  FSETP.GT.AND P1, PT, |R8|, 1.469367938527859385e-39, PT ;  /* 0x001000000800780b */ /* 0x000fcc0003f24200 */
[----:B------:R-:W-:Y:S02]  /*08e0*/  FSEL R6, R6, R4, !P0 ;  /* 0x0000000406067208 */ /* 0x000fe40004000000 */
[----:B------:R-:W-:-:S05]  /*08f0*/  FSEL R7, R7, R5, !P0 ;  /* 0x0000000507077208 */ /* 0x000fca0004000000 */
[----:B------:R-:W-:Y:S05]  /*0900*/  @P1 BRA P2, `(.L_x_201) ;  /* 0x0000000000101947 */ /* 0x000fea0001000000 */
[----:B------:R-:W-:Y:S01]  /*0910*/  IMAD.MOV.U32 R8, RZ, RZ, R16 ;  /* 0x000000ffff087224 */ /* 0x000fe200078e0010 */
[----:B------:R-:W-:Y:S01]  /*0920*/  MOV R4, 0x950 ;  /* 0x0000095000047802 */ /* 0x000fe20000000f00 */
[----:B------:R-:W-:-:S07]  /*0930*/  IMAD.MOV.U32 R9, RZ, RZ, R17 ;  /* 0x000000ffff097224 */ /* 0x000fce00078e0011 */
[----:B0-----:R-:W-:Y:S05]  /*0940*/  CALL.REL.NOINC `($__internal_1_$__cuda_sm20_div_rn_f64_full) ;  /* 0x0000000800947944 */ /* 0x001fea0003c00000 */
.L_x_201:
[----:B------:R-:W-:Y:S05]  /*0950*/  BSYNC.RECONVERGENT B0 ;  /* 0x0000000000007941 */ /* 0x000fea0003800200 */
.L_x_200:
        /* <DEDUP_REMOVED lines=10> */
[----:B------:R-:W-:-:S08]  /*0a00*/  UMOV UR7, 0x3ff921fb ;  /* 0x3ff921fb00077882 */ /* 0x000fd00000000000 */
        /* <DEDUP_REMOVED lines=11> */
[----:B------:R-:W-:-:S07]  /*0ac0*/  MOV R20, 0xae0 ;  /* 0x00000ae000147802 */ /* 0x000fce0000000f00 */
[----:B0-----:R-:W-:Y:S05]  /*0ad0*/  CALL.REL.NOINC `($_Z16InitialiseArraysPdS_S_S_S_S_S_S_S_S_S_$__internal_trig_reduction_slowpathd) ;  /* 0x0000000c00a47944 */ /* 0x001fea0003c00000 */
[----:B------:R-:W-:Y:S02]  /*0ae0*/  IMAD.MOV.U32 R22, RZ, RZ, R4 ;  /* 0x000000ffff167224 */ /* 0x000fe400078e0004 */
[----:B------:R-:W-:Y:S02]  /*0af0*/  IMAD.MOV.U32 R4, RZ, RZ, R8 ;  /* 0x000000ffff047224 */ /* 0x000fe400078e0008 */
[----:B------:R-:W-:-:S07]  /*0b00*/  IMAD.MOV.U32 R5, RZ, RZ, R9 ;  /* 0x000000ffff057224 */ /* 0x000fce00078e0009 */
.L_x_203:
[----:B------:R-:W-:Y:S05]  /*0b10*/  BSYNC.RECONVERGENT B0 ;  /* 0x0000000000007941 */ /* 0x000fea0003800200 */
.L_x_202:
[----:B------:R-:W1:Y:S01]  /*0b20*/  LDCU.64 UR6, c[0x4][0x160] ;  /* 0x01002c00ff0677ac */ /* 0x000e620008000a00 */
[----:B------:R-:W-:-:S05]  /*0b30*/  IMAD.SHL.U32 R8, R22, 0x40, RZ ;  /* 0x0000004016087824 */ /* 0x000fca00078e00ff */
[----:B------:R-:W-:-:S04]  /*0b40*/  LOP3.LUT R8, R8, 0x40, RZ, 0xc0, !PT ;  /* 0x0000004008087812 */ /* 0x000fc800078ec0ff */
[----:B-1----:R-:W-:-:S05]  /*0b50*/  IADD3 R28, P0, PT, R8, UR6, RZ ;  /* 0x00000006081c7c10 */ /* 0x002fca000ff1e0ff */
[----:B------:R-:W-:-:S05]  /*0b60*/  IMAD.X R29, RZ, RZ, UR7, P0 ;  /* 0x00000007ff1d7e24 */ /* 0x000fca00080e06ff */
[----:B------:R-:W2:Y:S04]  /*0b70*/  LDG.E.128.CONSTANT R8, desc[UR4][R28.64] ;  /* 0x000000041c087981 */ /* 0x000ea8000c1e9d00 */
[----:B------:R-:W3:Y:S04]  /*0b80*/  LDG.E.128.CONSTANT R12, desc[UR4][R28.64+0x10] ;  /* 0x000010041c0c7981 */ /* 0x000ee8000c1e9d00 */
[----:B0-----:R-:W4:Y:S01]  /*0b90*/  LDG.E.128.CONSTANT R16, desc[UR4][R28.64+0x20] ;  /* 0x000020041c107981 */ /* 0x001f22000c1e9d00 */
[----:B------:R-:W-:Y:S01]  /*0ba0*/  LOP3.LUT R20, R22, 0x1, RZ, 0xc0, !PT ;  /* 0x0000000116147812 */ /* 0x000fe200078ec0ff */
[----:B------:R-:W-:Y:S01]  /*0bb0*/  IMAD.MOV.U32 R26, RZ, RZ, 0x20fd8164 ;  /* 0x20fd8164ff1a7424 */ /* 0x000fe200078e00ff */
[----:B------:R-:W-:Y:S01]  /*0bc0*/  DMUL R24, R4, R4 ;  /* 0x0000000404187228 */ /* 0x000fe20000000000 */
[----:B------:R-:W-:Y:S01]  /*0bd0*/  IMAD.MOV.U32 R23, RZ, RZ, 0x3da8ff83 ;  /* 0x3da8ff83ff177424 */ /* 0x000fe200078e00ff */
[----:B------:R-:W-:Y:S01]  /*0be0*/  ISETP.NE.U32.AND P0, PT, R20, 0x1, PT ;  /* 0x000000011400780c */ /* 0x000fe20003f05070 */
[----:B------:R-:W-:Y:S01]  /*0bf0*/  DMUL R20, R2, -R2 ;  /* 0x8000000202147228 */ /* 0x000fe20000000000 */
[----:B------:R-:W-:Y:S01]  /*0c00*/  UMOV UR6, 0xfefa39ef ;  /* 0xfefa39ef00067882 */ /* 0x000fe20000000000 */
[----:B------:R-:W-:Y:S01]  /*0c10*/  IMAD.MOV.U32 R2, RZ, RZ, 0x652b82fe ;  /* 0x652b82feff027424 */ /* 0x000fe200078e00ff */
[----:B------:R-:W-:Y:S01]  /*0c20*/  FSEL R26, R26, -8.06006814911005101289e+34, !P0 ;  /* 0xf9785eba1a1a7808 */ /* 0x000fe20004000000 */
[----:B------:R-:W-:Y:S01]  /*0c30*/  IMAD.MOV.U32 R3, RZ, RZ, 0x3ff71547 ;  /* 0x3ff71547ff037424 */ /* 0x000fe200078e00ff */
[----:B------:R-:W-:Y:S01]  /*0c40*/  FSEL R27, -R23, 0.11223486810922622681, !P0 ;  /* 0x3de5db65171b7808 */ /* 0x000fe20004000100 */
[----:B------:R-:W-:Y:S01]  /*0c50*/  UMOV UR7, 0x3fe62e42 ;  /* 0x3fe62e4200077882 */ /* 0x000fe20000000000 */
[----:B------:R-:W-:Y:S03]  /*0c60*/  BSSY.RECONVERGENT B0, `(.L_x_204) ;  /* 0x0000046000007945 */ /* 0x000fe60003800200 */
[----:B------:R-:W-:-:S02]  /*0c70*/  DFMA R2, R20, R2, 6.75539944105574400000e+15 ;  /* 0x433800001402742b */ /* 0x000fc40000000002 */
[----:B--2---:R-:W-:-:S06]  /*0c80*/  DFMA R26, R24, R26, R8 ;  /* 0x0000001a181a722b */ /* 0x004fcc0000000008 */
[----:B------:R-:W-:Y:S02]  /*0c90*/  DADD R8, R2, -6.75539944105574400000e+15 ;  /* 0xc338000002087429 */ /* 0x000fe40000000000 */
[----:B------:R-:W-:-:S06]  /*0ca0*/  DFMA R10, R24, R26, R10 ;  /* 0x0000001a180a722b */ /* 0x000fcc000000000a */
[----:B------:R-:W-:Y:S01]  /*0cb0*/  DFMA R26, R8, -UR6, R20 ;  /* 0x80000006081a7c2b */ /* 0x000fe20008000014 */
[----:B------:R-:W-:Y:S01]  /*0cc0*/  UMOV UR6, 0x3b39803f ;  /* 0x3b39803f00067882 */ /* 0x000fe20000000000 */
[----:B------:R-:W-:Y:S01]  /*0cd0*/  UMOV UR7, 0x3c7abc9e ;  /* 0x3c7abc9e00077882 */ /* 0x000fe20000000000 */
[----:B---3--:R-:W-:-:S05]  /*0ce0*/  DFMA R10, R24, R10, R12 ;  /* 0x0000000a180a722b */ /* 0x008fca000000000c */
[----:B------:R-:W-:Y:S01]  /*0cf0*/  DFMA R8, R8, -UR6, R26 ;  /* 0x8000000608087c2b */ /* 0x000fe2000800001a */
[----:B------:R-:W-:Y:S01]  /*0d00*/  UMOV UR6, 0x69ce2bdf ;  /* 0x69ce2bdf00067882 */ /* 0x000fe20000000000 */
[----:B------:R-:W-:Y:S01]  /*0d10*/  IMAD.MOV.U32 R26, RZ, RZ, -0x35dec16 ;  /* 0xfca213eaff1a7424 */ /* 0x000fe200078e00ff */
[----:B------:R-:W-:Y:S01]  /*0d20*/  UMOV UR7, 0x3e5ade15 ;  /* 0x3e5ade1500077882 */ /* 0x000fe20000000000 */
[----:B------:R-:W-:Y:S01]  /*0d30*/  IMAD.MOV.U32 R27, RZ, RZ, 0x3e928af3 ;  /* 0x3e928af3ff1b7424 */ /* 0x000fe200078e00ff */
[----:B------:R-:W-:-:S05]  /*0d40*/  DFMA R10, R24, R10, R14 ;  /* 0x0000000a180a722b */ /* 0x000fca000000000e */
[----:B------:R-:W-:Y:S01]  /*0d50*/  DFMA R26, R8, UR6, R26 ;  /* 0x00000006081a7c2b */ /* 0x000fe2000800001a */
[----:B------:R-:W-:Y:S01]  /*0d60*/  UMOV UR6, 0x62401315 ;  /* 0x6240131500067882 */ /* 0x000fe20000000000 */
[----:B------:R-:W-:Y:S01]  /*0d70*/  UMOV UR7, 0x3ec71dee ;  /* 0x3ec71dee00077882 */ /* 0x000fe20000000000 */
[----:B----4-:R-:W-:-:S05]  /*0d80*/  DFMA R10, R24, R10, R16 ;  /* 0x0000000a180a722b */ /* 0x010fca0000000010 */
[----:B------:R-:W-:Y:S01]  /*0d90*/  DFMA R26, R8, R26, UR6 ;  /* 0x00000006081a7e2b */ /* 0x000fe2000800001a */
[----:B------:R-:W-:Y:S01]  /*0da0*/  UMOV UR6, 0x7c89eb71 ;  /* 0x7c89eb7100067882 */ /* 0x000fe20000000000 */
[----:B------:R-:W-:Y:S01]  /*0db0*/  UMOV UR7, 0x3efa0199 ;  /* 0x3efa019900077882 */ /* 0x000fe20000000000 */
[----:B------:R-:W-:-:S05]  /*0dc0*/  DFMA R10, R24, R10, R18 ;  /* 0x0000000a180a722b */ /* 0x000fca0000000012 */
[----:B------:R-:W-:Y:S01]  /*0dd0*/  DFMA R26, R8, R26, UR6 ;  /* 0x00000006081a7e2b */ /* 0x000fe2000800001a */
[----:B------:R-:W-:Y:S01]  /*0de0*/  UMOV UR6, 0x14761f65 ;  /* 0x14761f6500067882 */ /* 0x000fe20000000000 */
[----:B------:R-:W-:Y:S01]  /*0df0*/  UMOV UR7, 0x3f2a01a0 ;  /* 0x3f2a01a000077882 */ /* 0x000fe20000000000 */
[----:B------:R-:W-:Y:S02]  /*0e00*/  DFMA R4, R10, R4, R4 ;  /* 0x000000040a04722b */ /* 0x000fe40000000004 */
[----:B------:R-:W-:-:S03]  /*0e10*/  DFMA R10, R24, R10, 1 ;  /* 0x3ff00000180a742b */ /* 0x000fc6000000000a */
[----:B------:R-:W-:Y:S01]  /*0e20*/  DFMA R26, R8, R26, UR6 ;  /* 0x00000006081a7e2b */ /* 0x000fe2000800001a */
[----:B------:R-:W-:Y:S01]  /*0e30*/  UMOV UR6, 0x1852b7af ;  /* 0x1852b7af00067882 */ /* 0x000fe20000000000 */
[----:B------:R-:W-:-:S06]  /*0e40*/  UMOV UR7, 0x3f56c16c ;  /* 0x3f56c16c00077882 */ /* 0x000fcc0000000000 */
[C---:B------:R-:W-:Y:S01]  /*0e50*/  DFMA R26, R8.reuse, R26, UR6 ;  /* 0x00000006081a7e2b */ /* 0x040fe2000800001a */
[----:B------:R-:W-:Y:S01]  /*0e60*/  UMOV UR6, 0x11122322 ;  /* 0x1112232200067882 */ /* 0x000fe20000000000 */
[----:B------:R-:W-:Y:S01]  /*0e70*/  UMOV UR7, 0x3f811111 ;  /* 0x3f81111100077882 */ /* 0x000fe20000000000 */
[----:B------:R-:W-:Y:S02]  /*0e80*/  FSEL R12, R10, R4, !P0 ;  /* 0x000000040a0c7208 */ /* 0x000fe40004000000 */
[----:B------:R-:W-:Y:S02]  /*0e90*/  FSEL R13, R11, R5, !P0 ;  /* 0x000000050b0d7208 */ /* 0x000fe40004000000 */
[----:B------:R-:W0:Y:S01]  /*0ea0*/  LDC.64 R4, c[0x3][0x80] ;  /* 0x00c02000ff047b82 */ /* 0x000e220000000a00 */
[----:B------:R-:W-:Y:S01]  /*0eb0*/  DFMA R26, R8, R26, UR6 ;  /* 0x00000006081a7e2b */ /* 0x000fe2000800001a */
[----:B------:R-:W-:Y:S01]  /*0ec0*/  UMOV UR6, 0x555502a1 ;  /* 0x555502a100067882 */ /* 0x000fe20000000000 */
[----:B------:R-:W-:Y:S01]  /*0ed0*/  UMOV UR7, 0x3fa55555 ;  /* 0x3fa5555500077882 */ /* 0x000fe20000000000 */
[----:B------:R-:W-:Y:S01]  /*0ee0*/  DADD R10, RZ, -R12 ;  /* 0x00000000ff0a7229 */ /* 0x000fe2000000080c */
[----:B------:R-:W-:-:S04]  /*0ef0*/  LOP3.LUT P0, RZ, R22, 0x2, RZ, 0xc0, !PT ;  /* 0x0000000216ff7812 */ /* 0x000fc8000780c0ff */
[----:B------:R-:W-:Y:S01]  /*0f00*/  DFMA R26, R8, R26, UR6 ;  /* 0x00000006081a7e2b */ /* 0x000fe2000800001a */
[----:B------:R-:W-:Y:S01]  /*0f10*/  UMOV UR6, 0x55555511 ;  /* 0x5555551100067882 */ /* 0x000fe20000000000 */
[----:B------:R-:W-:-:S03]  /*0f20*/  UMOV UR7, 0x3fc55555 ;  /* 0x3fc5555500077882 */ /* 0x000fc60000000000 */
[----:B------:R-:W-:Y:S02]  /*0f30*/  FSEL R10, R12, R10, !P0 ;  /* 0x0000000a0c0a7208 */ /* 0x000fe40004000000 */
[----:B------:R-:W-:Y:S01]  /*0f40*/  FSEL R11, R13, R11, !P0 ;  /* 0x0000000b0d0b7208 */ /* 0x000fe20004000000 */
[----:B------:R-:W-:Y:S01]  /*0f50*/  DFMA R26, R8, R26, UR6 ;  /* 0x00000006081a7e2b */ /* 0x000fe2000800001a */
[----:B------:R-:W-:Y:S01]  /*0f60*/  UMOV UR6, 0xb ;  /* 0x0000000b00067882 */ /* 0x000fe20000000000 */
[----:B------:R-:W-:Y:S01]  /*0f70*/  UMOV UR7, 0x3fe00000 ;  /* 0x3fe0000000077882 */ /* 0x000fe20000000000 */
[----:B------:R-:W-:Y:S02]  /*0f80*/  FSETP.GEU.AND P0, PT, |R21|, 4.1917929649353027344, PT ;  /* 0x4086232b1500780b */ /* 0x000fe40003f0e200 */
[----:B------:R-:W-:-:S03]  /*0f90*/  DADD R10, R6, R10 ;  /* 0x00000000060a7229 */ /* 0x000fc6000000000a */
[----:B------:R-:W-:-:S08]  /*0fa0*/  DFMA R26, R8, R26, UR6 ;  /* 0x00000006081a7e2b */ /* 0x000fd0000800001a */
[----:B------:R-:W-:-:S08]  /*0fb0*/  DFMA R26, R8, R26, 1 ;  /* 0x3ff00000081a742b */ /* 0x000fd0000000001a */
[----:B------:R-:W-:-:S10]  /*0fc0*/  DFMA R8, R8, R26, 1 ;  /* 0x3ff000000808742b */ /* 0x000fd4000000001a */
[----:B------:R-:W-:Y:S02]  /*0fd0*/  IMAD R7, R2, 0x100000, R9 ;  /* 0x0010000002077824 */ /* 0x000fe400078e0209 */
[----:B------:R-:W-:Y:S01]  /*0fe0*/  IMAD.MOV.U32 R6, RZ, RZ, R8 ;  /* 0x000000ffff067224 */ /* 0x000fe200078e0008 */
[----:B0-----:R-:W-:Y:S06]  /*0ff0*/  @!P0 BRA `(.L_x_205) ;  /* 0x0000000000308947 */ /* 0x001fec0003800000 */
[----:B------:R-:W-:Y:S01]  /*1000*/  FSETP.GEU.AND P1, PT, |R21|, 4.2275390625, PT ;  /* 0x408748001500780b */ /* 0x000fe20003f2e200 */
[C---:B------:R-:W-:Y:S02]  /*1010*/  DADD R6, R20.reuse, +INF ;  /* 0x7ff0000014067429 */ /* 0x040fe40000000000 */
[----:B------:R-:W-:-:S08]  /*1020*/  DSETP.GEU.AND P0, PT, R20, RZ, PT ;  /* 0x000000ff1400722a */ /* 0x000fd00003f0e000 */
[----:B------:R-:W-:Y:S02]  /*1030*/  FSEL R6, R6, RZ, P0 ;  /* 0x000000ff06067208 */ /* 0x000fe40000000000 */
[----:B------:R-:W-:Y:S02]  /*1040*/  @!P1 LEA.HI R3, R2, R2, RZ, 0x1 ;  /* 0x0000000202039211 */ /* 0x000fe400078f08ff */
[----:B------:R-:W-:Y:S02]  /*1050*/  FSEL R7, R7, RZ, P0 ;  /* 0x000000ff07077208 */ /* 0x000fe40000000000 */
[----:B------:R-:W-:-:S05]  /*1060*/  @!P1 SHF.R.S32.HI R3, RZ, 0x1, R3 ;  /* 0x00000001ff039819 */ /* 0x000fca0000011403 */
[----:B------:R-:W-:Y:S02]  /*1070*/  @!P1 IMAD.IADD R2, R2, 0x1, -R3 ;  /* 0x0000000102029824 */ /* 0x000fe400078e0a03 */
[----:B------:R-:W-:-:S03]  /*1080*/  @!P1 IMAD R9, R3, 0x100000, R9 ;  /* 0x0010000003099824 */ /* 0x000fc600078e0209 */
[----:B------:R-:W-:Y:S01]  /*1090*/  @!P1 LEA R3, R2, 0x3ff00000, 0x14 ;  /* 0x3ff0000002039811 */ /* 0x000fe200078ea0ff */
[----:B------:R-:W-:-:S06]  /*10a0*/  @!P1 IMAD.MOV.U32 R2, RZ, RZ, RZ ;  /* 0x000000ffff029224 */ /* 0x000fcc00078e00ff */
[----:B------:R-:W-:-:S11]  /*10b0*/  @!P1 DMUL R6, R8, R2 ;  /* 0x0000000208069228 */ /* 0x000fd60000000000 */
.L_x_205:
[----:B------:R-:W-:Y:S05]  /*10c0*/  BSYNC.RECONVERGENT B0 ;  /* 0x0000000000007941 */ /* 0x000fea0003800200 */
.L_x_204:
[----:B------:R-:W0:Y:S01]  /*10d0*/  LDC.64 R28, c[0x0][0x390] ;  /* 0x0000e400ff1c7b82 */ /* 0x000e220000000a00 */
[----:B------:R-:W-:Y:S01]  /*10e0*/  UMOV UR6, 0x47ae147b ;  /* 0x47ae147b00067882 */ /* 0x000fe20000000000 */
[----:B------:R-:W-:Y:S02]  /*10f0*/  UMOV UR7, 0x3f847ae1 ;  /* 0x3f847ae100077882 */ /* 0x000fe40000000000 */
[----:B------:R-:W-:Y:S02]  /*1100*/  DMUL R2, R10, UR6 ;  /* 0x000000060a027c28 */ /* 0x000fe40008000000 */
[----:B------:R-:W1:Y:S02]  /*1110*/  LDCU.64 UR6, c[0x3][0x90] ;  /* 0x00c01200ff0677ac */ /* 0x000e640008000a00 */
[----:B------:R-:W2:Y:S04]  /*1120*/  LDC.64 R12, c[0x0][0x398] ;  /* 0x0000e600ff0c7b82 */ /* 0x000ea80000000a00 */
[----:B------:R-:W-:-:S02]  /*1130*/  DMUL R2, R2, R6 ;  /* 0x0000000602027228 */ /* 0x000fc40000000000 */
[----:B------:R-:W-:Y:S02]  /*1140*/  DMUL R6, R4, R4 ;  /* 0x0000000404067228 */ /* 0x000fe40000000000 */
[----:B------:R-:W3:Y:S06]  /*1150*/  LDC.64 R26, c[0x3][0x70] ;  /* 0x00c01c00ff1a7b82 */ /* 0x000eec0000000a00 */
[----:B------:R-:W-:Y:S01]  /*1160*/  DFMA R24, R2, R2, R6 ;  /* 0x000000020218722b */ /* 0x000fe20000000006 */
[C---:B0-----:R-:W-:Y:S01]  /*1170*/  IMAD.WIDE R28, R0.reuse, 0x8, R28 ;  /* 0x00000008001c7825 */ /* 0x041fe200078e021c */
[----:B------:R-:W0:Y:S04]  /*1180*/  LDC.64 R6, c[0x0][0x3b0] ;  /* 0x0000ec00ff067b82 */ /* 0x000e280000000a00 */
[----:B------:R4:W-:Y:S02]  /*1190*/  STG.E.64 desc[UR4][R28.64], R2 ;  /* 0x000000021c007986 */ /* 0x0009e4000c101b04 */
[----:B------:R-:W-:Y:S01]  /*11a0*/  DMUL R24, R24, 0.5 ;  /* 0x3fe0000018187828 */ /* 0x000fe20000000000 */
[----:B--2---:R-:W-:Y:S01]  /*11b0*/  IMAD.WIDE R18, R0, 0x8, R12 ;  /* 0x0000000800127825 */ /* 0x004fe200078e020c */
[----:B------:R-:W2:Y:S04]  /*11c0*/  LDC.64 R8, c[0x0][0x3a0] ;  /* 0x0000e800ff087b82 */ /* 0x000ea80000000a00 */
[----:B---3--:R3:W-:Y:S04]  /*11d0*/  STG.E.64 desc[UR4][R18.64], R26 ;  /* 0x0000001a12007986 */ /* 0x0087e8000c101b04 */
[----:B------:R-:W5:Y:S01]  /*11e0*/  LDC.64 R12, c[0x3][0x88] ;  /* 0x00c02200ff0c7b82 */ /* 0x000f620000000a00 */
[----:B-1----:R-:W-:Y:S01]  /*11f0*/  DFMA R24, R26, UR6, R24 ;  /* 0x000000061a187c2b */ /* 0x002fe20008000018 */
[----:B----4-:R-:W-:-:S02]  /*1200*/  IMAD.MOV.U32 R28, RZ, RZ, 0x0 ;  /* 0x00000000ff1c7424 */ /* 0x010fc400078e00ff */
[----:B------:R-:W-:-:S04]  /*1210*/  IMAD.MOV.U32 R29, RZ, RZ, 0x3ff00000 ;  /* 0x3ff00000ff1d7424 */ /* 0x000fc800078e00ff */
[----:B------:R-:W1:Y:S01]  /*1220*/  LDC.64 R14, c[0x0][0x3a8] ;  /* 0x0000ea00ff0e7b82 */ /* 0x000e620000000a00 */
[----:B0-----:R-:W-:-:S07]  /*1230*/  IMAD.WIDE R6, R0, 0x8, R6 ;  /* 0x0000000800067825 */ /* 0x001fce00078e0206 */
[----:B------:R-:W0:Y:S01]  /*1240*/  LDC.64 R16, c[0x0][0x3b8] ;  /* 0x0000ee00ff107b82 */ /* 0x000e220000000a00 */
[----:B--2---:R-:W-:-:S07]  /*1250*/  IMAD.WIDE R8, R0, 0x8, R8 ;  /* 0x0000000800087825 */ /* 0x004fce00078e0208 */
[----:B---3--:R-:W2:Y:S01]  /*1260*/  LDC.64 R18, c[0x0][0x3c0] ;  /* 0x0000f000ff127b82 */ /* 0x008ea20000000a00 */
[-C--:B-----5:R-:W-:Y:S02]  /*1270*/  DMUL R4, R4, R12.reuse ;  /* 0x0000000c04047228 */ /* 0x0a0fe40000000000 */
[-C--:B------:R-:W-:Y:S02]  /*1280*/  DMUL R2, R2, R12.reuse ;  /* 0x0000000c02027228 */ /* 0x080fe40000000000 */
[----:B------:R-:W-:-:S03]  /*1290*/  DMUL R26, R24, R12 ;  /* 0x0000000c181a7228 */ /* 0x000fc60000000000 */
[----:B------:R-:W3:Y:S01]  /*12a0*/  LDC.64 R10, c[0x3][0x78] ;  /* 0x00c01e00ff0a7b82 */ /* 0x000ee20000000a00 */
[----:B-1----:R-:W-:-:S07]  /*12b0*/  IMAD.WIDE R14, R0, 0x8, R14 ;  /* 0x00000008000e7825 */ /* 0x002fce00078e020e */
[----:B------:R-:W1:Y:S01]  /*12c0*/  LDC.64 R20, c[0x0][0x3c8] ;  /* 0x0000f200ff147b82 */ /* 0x000e620000000a00 */
[----:B0-----:R-:W-:-:S07]  /*12d0*/  IMAD.WIDE R16, R0, 0x8, R16 ;  /* 0x0000000800107825 */ /* 0x001fce00078e0210 */
[----:B------:R-:W0:Y:S01]  /*12e0*/  LDC.64 R22, c[0x0][0x3d0] ;  /* 0x0000f400ff167b82 */ /* 0x000e220000000a00 */
[C---:B--2---:R-:W-:Y:S01]  /*12f0*/  IMAD.WIDE R18, R0.reuse, 0x8, R18 ;  /* 0x0000000800127825 */ /* 0x044fe200078e0212 */
[----:B---3--:R-:W-:Y:S04]  /*1300*/  STG.E.64 desc[UR4][R6.64], R10 ;  /* 0x0000000a06007986 */ /* 0x008fe8000c101b04 */
[----:B------:R-:W-:Y:S01]  /*1310*/  STG.E.64 desc[UR4][R8.64], R24 ;  /* 0x0000001808007986 */ /* 0x000fe2000c101b04 */
[----:B-1----:R-:W-:-:S03]  /*1320*/  IMAD.WIDE R20, R0, 0x8, R20 ;  /* 0x0000000800147825 */ /* 0x002fc600078e0214 */
[----:B------:R-:W-:Y:S04]  /*1330*/  STG.E.64 desc[UR4][R14.64], R12 ;  /* 0x0000000c0e007986 */ /* 0x000fe8000c101b04 */
[----:B------:R-:W-:Y:S01]  /*1340*/  STG.E.64 desc[UR4][R16.64], R4 ;  /* 0x0000000410007986 */ /* 0x000fe2000c101b04 */
[----:B0-----:R-:W-:-:S03]  /*1350*/  IMAD.WIDE R22, R0, 0x8, R22 ;  /* 0x0000000800167825 */ /* 0x001fc600078e0216 */
[----:B------:R-:W-:Y:S04]  /*1360*/  STG.E.64 desc[UR4][R18.64], R2 ;  /* 0x0000000212007986 */ /* 0x000fe8000c101b04 */
[----:B------:R-:W-:Y:S04]  /*1370*/  STG.E.64 desc[UR4][R20.64], R26 ;  /* 0x0000001a14007986 */ /* 0x000fe8000c101b04 */
[----:B------:R-:W-:Y:S01]  /*1380*/  STG.E.64 desc[UR4][R22.64], R28 ;  /* 0x0000001c16007986 */ /* 0x000fe2000c101b04 */
[----:B------:R-:W-:Y:S05]  /*1390*/  EXIT ;  /* 0x000000000000794d */ /* 0x000fea0003800000 */
        .weak           $__internal_1_$__cuda_sm20_div_rn_f64_full
        .type           $__internal_1_$__cuda_sm20_div_rn_f64_full,@function
        .size           $__internal_1_$__cuda_sm20_div_rn_f64_full,($_Z16InitialiseArraysPdS_S_S_S_S_S_S_S_S_S_$__internal_trig_reduction_slowpathd - $__internal_1_$__cuda_sm20_div_rn_f64_full)
$__internal_1_$__cuda_sm20_div_rn_f64_full:
[C---:B------:R-:W-:Y:S01]  /*13a0*/  FSETP.GEU.AND P0, PT, |R19|.reuse, 1.469367938527859385e-39, PT ;  /* 0x001000001300780b */ /* 0x040fe20003f0e200 */
[----:B------:R-:W-:Y:S01]  /*13b0*/  IMAD.U32 R18, RZ, RZ, UR6 ;  /* 0x00000006ff127e24 */ /* 0x000fe2000f8e00ff */
[----:B------:R-:W-:Y:S01]  /*13c0*/  LOP3.LUT R5, R19, 0x800fffff, RZ, 0xc0, !PT ;  /* 0x800fffff13057812 */ /* 0x000fe200078ec0ff */
[----:B------:R-:W-:Y:S01]  /*13d0*/  IMAD.U32 R10, RZ, RZ, UR6 ;  /* 0x00000006ff0a7e24 */ /* 0x000fe2000f8e00ff */
[----:B------:R-:W-:Y:S01]  /*13e0*/  FSETP.GEU.AND P2, PT, |R9|, 1.469367938527859385e-39, PT ;  /* 0x001000000900780b */ /* 0x000fe20003f4e200 */
[----:B------:R-:W-:Y:S01]  /*13f0*/  IMAD.MOV.U32 R14, RZ, RZ, 0x1 ;  /* 0x00000001ff0e7424 */ /* 0x000fe200078e00ff */
[----:B------:R-:W-:Y:S01]  /*1400*/  LOP3.LUT R11, R5, 0x3ff00000, RZ, 0xfc, !PT ;  /* 0x3ff00000050b7812 */ /* 0x000fe200078efcff */
[----:B------:R-:W-:Y:S01]  /*1410*/  IMAD.MOV.U32 R24, RZ, RZ, 0x1ca00000 ;  /* 0x1ca00000ff187424 */ /* 0x000fe200078e00ff */
[----:B------:R-:W-:Y:S01]  /*1420*/  LOP3.LUT R5, R9, 0x7ff00000, RZ, 0xc0, !PT ;  /* 0x7ff0000009057812 */ /* 0x000fe200078ec0ff */
[----:B------:R-:W-:Y:S01]  /*1430*/  BSSY.RECONVERGENT B1, `(.L_x_206) ;  /* 0x000004f000017945 */ /* 0x000fe20003800200 */
[----:B------:R-:W-:-:S03]  /*1440*/  LOP3.LUT R26, R19, 0x7ff00000, RZ, 0xc0, !PT ;  /* 0x7ff00000131a7812 */ /* 0x000fc600078ec0ff */
[----:B------:R-:W-:Y:S01]  /*1450*/  @!P0 DMUL R10, R18, 8.98846567431157953865e+307 ;  /* 0x7fe00000120a8828 */ /* 0x000fe20000000000 */
[----:B------:R-:W-:Y:S01]  /*1460*/  ISETP.GE.U32.AND P1, PT, R5, R26, PT ;  /* 0x0000001a0500720c */ /* 0x000fe20003f26070 */
[----:B------:R-:W-:Y:S02]  /*1470*/  IMAD.MOV.U32 R25, RZ, RZ, R5 ;  /* 0x000000ffff197224 */ /* 0x000fe400078e0005 */
[----:B------:R-:W-:Y:S02]  /*1480*/  @!P2 LOP3.LUT R20, R19, 0x7ff00000, RZ, 0xc0, !PT ;  /* 0x7ff000001314a812 */ /* 0x000fe400078ec0ff */
[----:B------:R-:W0:Y:S02]  /*1490*/  MUFU.RCP64H R15, R11 ;  /* 0x0000000b000f7308 */ /* 0x000e240000001800 */
[----:B------:R-:W-:Y:S02]  /*14a0*/  @!P2 ISETP.GE.U32.AND P3, PT, R5, R20, PT ;  /* 0x000000140500a20c */ /* 0x000fe40003f66070 */
[----:B------:R-:W-:-:S02]  /*14b0*/  @!P0 LOP3.LUT R26, R11, 0x7ff00000, RZ, 0xc0, !PT ;  /* 0x7ff000000b1a8812 */ /* 0x000fc400078ec0ff */
[----:B------:R-:W-:-:S04]  /*14c0*/  @!P2 SEL R21, R24, 0x63400000, !P3 ;  /* 0x634000001815a807 */ /* 0x000fc80005800000 */
[----:B------:R-:W-:-:S04]  /*14d0*/  @!P2 LOP3.LUT R22, R21, 0x80000000, R9, 0xf8, !PT ;  /* 0x800000001516a812 */ /* 0x000fc800078ef809 */
[----:B------:R-:W-:Y:S01]  /*14e0*/  @!P2 LOP3.LUT R23, R22, 0x100000, RZ, 0xfc, !PT ;  /* 0x001000001617a812 */ /* 0x000fe200078efcff */
[----:B------:R-:W-:Y:S01]  /*14f0*/  @!P2 IMAD.MOV.U32 R22, RZ, RZ, RZ ;  /* 0x000000ffff16a224 */ /* 0x000fe200078e00ff */
[----:B0-----:R-:W-:-:S08]  /*1500*/  DFMA R12, R14, -R10, 1 ;  /* 0x3ff000000e0c742b */ /* 0x001fd0000000080a */
[----:B------:R-:W-:-:S08]  /*1510*/  DFMA R12, R12, R12, R12 ;  /* 0x0000000c0c0c722b */ /* 0x000fd0000000000c */
[----:B------:R-:W-:Y:S01]  /*1520*/  DFMA R14, R14, R12, R14 ;  /* 0x0000000c0e0e722b */ /* 0x000fe2000000000e */
[----:B------:R-:W-:Y:S01]  /*1530*/  SEL R13, R24, 0x63400000, !P1 ;  /* 0x63400000180d7807 */ /* 0x000fe20004800000 */
[----:B------:R-:W-:-:S03]  /*1540*/  IMAD.MOV.U32 R12, RZ, RZ, R8 ;  /* 0x000000ffff0c7224 */ /* 0x000fc600078e0008 */
[----:B------:R-:W-:-:S03]  /*1550*/  LOP3.LUT R13, R13, 0x800fffff, R9, 0xf8, !PT ;  /* 0x800fffff0d0d7812 */ /* 0x000fc600078ef809 */
[----:B------:R-:W-:-:S03]  /*1560*/  DFMA R20, R14, -R10, 1 ;  /* 0x3ff000000e14742b */ /* 0x000fc6000000080a */
[----:B------:R-:W-:-:S05]  /*1570*/  @!P2 DFMA R12, R12, 2, -R22 ;  /* 0x400000000c0ca82b */ /* 0x000fca0000000816 */
[----:B------:R-:W-:-:S05]  /*1580*/  DFMA R20, R14, R20, R14 ;  /* 0x000000140e14722b */ /* 0x000fca000000000e */
[----:B------:R-:W-:-:S03]  /*1590*/  @!P2 LOP3.LUT R25, R13, 0x7ff00000, RZ, 0xc0, !PT ;  /* 0x7ff000000d19a812 */ /* 0x000fc600078ec0ff */
[----:B------:R-:W-:Y:S02]  /*15a0*/  DMUL R14, R20, R12 ;  /* 0x0000000c140e7228 */ /* 0x000fe40000000000 */
[----:B------:R-:W-:-:S05]  /*15b0*/  VIADD R27, R25, 0xffffffff ;  /* 0xffffffff191b7836 */ /* 0x000fca0000000000 */
[----:B------:R-:W-:Y:S01]  /*15c0*/  ISETP.GT.U32.AND P0, PT, R27, 0x7feffffe, PT ;  /* 0x7feffffe1b00780c */ /* 0x000fe20003f04070 */
[----:B------:R-:W-:Y:S01]  /*15d0*/  VIADD R27, R26, 0xffffffff ;  /* 0xffffffff1a1b7836 */ /* 0x000fe20000000000 */
[----:B------:R-:W-:-:S04]  /*15e0*/  DFMA R22, R14, -R10, R12 ;  /* 0x8000000a0e16722b */ /* 0x000fc8000000000c */
[----:B------:R-:W-:-:S04]  /*15f0*/  ISETP.GT.U32.OR P0, PT, R27, 0x7feffffe, P0 ;  /* 0x7feffffe1b00780c */ /* 0x000fc80000704470 */
[----:B------:R-:W-:-:S09]  /*1600*/  DFMA R22, R20, R22, R14 ;  /* 0x000000161416722b */ /* 0x000fd2000000000e */
[----:B------:R-:W-:Y:S05]  /*1610*/  @P0 BRA `(.L_x_207) ;  /* 0x00000000006c0947 */ /* 0x000fea0003800000 */
[----:B------:R-:W-:-:S04]  /*1620*/  LOP3.LUT R14, R19, 0x7ff00000, RZ, 0xc0, !PT ;  /* 0x7ff00000130e7812 */ /* 0x000fc800078ec0ff */
[CC--:B------:R-:W-:Y:S02]  /*1630*/  VIADDMNMX R8, R5.reuse, -R14.reuse, 0xb9600000, !PT ;  /* 0xb960000005087446 */ /* 0x0c0fe4000780090e */
[----:B------:R-:W-:Y:S02]  /*1640*/  ISETP.GE.U32.AND P0, PT, R5, R14, PT ;  /* 0x0000000e0500720c */ /* 0x000fe40003f06070 */
[----:B------:R-:W-:Y:S01]  /*1650*/  VIMNMX R5, PT, PT, R8, 0x46a00000, PT ;  /* 0x46a0000008057848 */ /* 0x000fe20003fe0100 */
[----:B------:R-:W-:Y:S01]  /*1660*/  IMAD.MOV.U32 R8, RZ, RZ, RZ ;  /* 0x000000ffff087224 */ /* 0x000fe200078e00ff */
[----:B------:R-:W-:-:S05]  /*1670*/  SEL R24, R24, 0x63400000, !P0 ;  /* 0x6340000018187807 */ /* 0x000fca0004000000 */
[----:B------:R-:W-:-:S04]  /*1680*/  IMAD.IADD R5, R5, 0x1, -R24 ;  /* 0x0000000105057824 */ /* 0x000fc800078e0a18 */
[----:B------:R-:W-:-:S06]  /*1690*/  VIADD R9, R5, 0x7fe00000 ;  /* 0x7fe0000005097836 */ /* 0x000fcc0000000000 */
[----:B------:R-:W-:-:S10]  /*16a0*/  DMUL R14, R22, R8 ;  /* 0x00000008160e7228 */ /* 0x000fd40000000000 */
[----:B------:R-:W-:-:S13]  /*16b0*/  FSETP.GTU.AND P0, PT, |R15|, 1.469367938527859385e-39, PT ;  /* 0x001000000f00780b */ /* 0x000fda0003f0c200 */
[----:B------:R-:W-:Y:S05]  /*16c0*/  @P0 BRA `(.L_x_208) ;  /* 0x0000000000940947 */ /* 0x000fea0003800000 */
[----:B------:R-:W-:Y:S01]  /*16d0*/  DFMA R10, R22, -R10, R12 ;  /* 0x8000000a160a722b */ /* 0x000fe2000000000c */
[----:B------:R-:W-:-:S09]  /*16e0*/  IMAD.MOV.U32 R8, RZ, RZ, RZ ;  /* 0x000000ffff087224 */ /* 0x000fd200078e00ff */
[C---:B------:R-:W-:Y:S02]  /*16f0*/  FSETP.NEU.AND P0, PT, R11.reuse, RZ, PT ;  /* 0x000000ff0b00720b */ /* 0x040fe40003f0d000 */
[----:B------:R-:W-:-:S04]  /*1700*/  LOP3.LUT R13, R11, 0x80000000, R19, 0x48, !PT ;  /* 0x800000000b0d7812 */ /* 0x000fc800078e4813 */
[----:B------:R-:W-:-:S07]  /*1710*/  LOP3.LUT R9, R13, R9, RZ, 0xfc, !PT ;  /* 0x000000090d097212 */ /* 0x000fce00078efcff */
[----:B------:R-:W-:Y:S05]  /*1720*/  @!P0 BRA `(.L_x_208) ;  /* 0x00000000007c8947 */ /* 0x000fea0003800000 */
[----:B------:R-:W-:Y:S01]  /*1730*/  IMAD.MOV R11, RZ, RZ, -R5 ;  /* 0x000000ffff0b7224 */ /* 0x000fe200078e0a05 */
[----:B------:R-:W-:Y:S01]  /*1740*/  DMUL.RP R8, R22, R8 ;  /* 0x0000000816087228 */ /* 0x000fe20000008000 */
[----:B------:R-:W-:Y:S01]  /*1750*/  IMAD.MOV.U32 R10, RZ, RZ, RZ ;  /* 0x000000ffff0a7224 */ /* 0x000fe200078e00ff */
[----:B------:R-:W-:-:S05]  /*1760*/  IADD3 R5, PT, PT, -R5, -0x43300000, RZ ;  /* 0xbcd0000005057810 */ /* 0x000fca0007ffe1ff */
[----:B------:R-:W-:-:S03]  /*1770*/  DFMA R10, R14, -R10, R22 ;  /* 0x8000000a0e0a722b */ /* 0x000fc60000000016 */
[----:B------:R-:W-:-:S07]  /*1780*/  LOP3.LUT R13, R9, R13, RZ, 0x3c, !PT ;  /* 0x0000000d090d7212 */ /* 0x000fce00078e3cff */
[----:B------:R-:W-:-:S04]  /*1790*/  FSETP.NEU.AND P0, PT, |R11|, R5, PT ;  /* 0x000000050b00720b */ /* 0x000fc80003f0d200 */
[----:B------:R-:W-:Y:S02]  /*17a0*/  FSEL R14, R8, R14, !P0 ;  /* 0x0000000e080e7208 */ /* 0x000fe40004000000 */
[----:B------:R-:W-:Y:S01]  /*17b0*/  FSEL R15, R13, R15, !P0 ;  /* 0x0000000f0d0f7208 */ /* 0x000fe20004000000 */
[----:B------:R-:W-:Y:S06]  /*17c0*/  BRA `(.L_x_208) ;  /* 0x0000000000547947 */ /* 0x000fec0003800000 */
.L_x_207:
[----:B------:R-:W-:-:S14]  /*17d0*/  DSETP.NAN.AND P0, PT, R8, R8, PT ;  /* 0x000000080800722a */ /* 0x000fdc0003f08000 */
[----:B------:R-:W-:Y:S05]  /*17e0*/  @P0 BRA `(.L_x_209) ;  /* 0x0000000000440947 */ /* 0x000fea0003800000 */
[----:B------:R-:W-:-:S14]  /*17f0*/  DSETP.NAN.AND P0, PT, R18, R18, PT ;  /* 0x000000121200722a */ /* 0x000fdc0003f08000 */
[----:B------:R-:W-:Y:S05]  /*1800*/  @P0 BRA `(.L_x_210) ;  /* 0x0000000000300947 */ /* 0x000fea0003800000 */
[----:B------:R-:W-:Y:S01]  /*1810*/  ISETP.NE.AND P0, PT, R25, R26, PT ;  /* 0x0000001a1900720c */ /* 0x000fe20003f05270 */
[----:B------:R-:W-:Y:S02]  /*1820*/  IMAD.MOV.U32 R14, RZ, RZ, 0x0 ;  /* 0x00000000ff0e7424 */ /* 0x000fe400078e00ff */
[----:B------:R-:W-:-:S10]  /*1830*/  IMAD.MOV.U32 R15, RZ, RZ, -0x80000 ;  /* 0xfff80000ff0f7424 */ /* 0x000fd400078e00ff */
[----:B------:R-:W-:Y:S05]  /*1840*/  @!P0 BRA `(.L_x_208) ;  /* 0x0000000000348947 */ /* 0x000fea0003800000 */
[----:B------:R-:W-:Y:S02]  /*1850*/  ISETP.NE.AND P0, PT, R25, 0x7ff00000, PT ;  /* 0x7ff000001900780c */ /* 0x000fe40003f05270 */
[----:B------:R-:W-:Y:S02]  /*1860*/  LOP3.LUT R15, R9, 0x80000000, R19, 0x48, !PT ;  /* 0x80000000090f7812 */ /* 0x000fe400078e4813 */
[----:B------:R-:W-:-:S13]  /*1870*/  ISETP.EQ.OR P0, PT, R26, RZ, !P0 ;  /* 0x000000ff1a00720c */ /* 0x000fda0004702670 */
[----:B------:R-:W-:Y:S01]  /*1880*/  @P0 LOP3.LUT R5, R15, 0x7ff00000, RZ, 0xfc, !PT ;  /* 0x7ff000000f050812 */ /* 0x000fe200078efcff */
[----:B------:R-:W-:Y:S02]  /*1890*/  @!P0 IMAD.MOV.U32 R14, RZ, RZ, RZ ;  /* 0x000000ffff0e8224 */ /* 0x000fe400078e00ff */
[----:B------:R-:W-:Y:S02]  /*18a0*/  @P0 IMAD.MOV.U32 R14, RZ, RZ, RZ ;  /* 0x000000ffff0e0224 */ /* 0x000fe400078e00ff */
[----:B------:R-:W-:Y:S01]  /*18b0*/  @P0 IMAD.MOV.U32 R15, RZ, RZ, R5 ;  /* 0x000000ffff0f0224 */ /* 0x000fe200078e0005 */
[----:B------:R-:W-:Y:S06]  /*18c0*/  BRA `(.L_x_208) ;  /* 0x0000000000147947 */ /* 0x000fec0003800000 */
.L_x_210:
[----:B------:R-:W-:Y:S01]  /*18d0*/  LOP3.LUT R15, R19, 0x80000, RZ, 0xfc, !PT ;  /* 0x00080000130f7812 */ /* 0x000fe200078efcff */
[----:B------:R-:W-:Y:S01]  /*18e0*/  IMAD.MOV.U32 R14, RZ, RZ, R18 ;  /* 0x000000ffff0e7224 */ /* 0x000fe200078e0012 */
[----:B------:R-:W-:Y:S06]  /*18f0*/  BRA `(.L_x_208) ;  /* 0x0000000000087947 */ /* 0x000fec0003800000 */
.L_x_209:
[----:B------:R-:W-:Y:S01]  /*1900*/  LOP3.LUT R15, R9, 0x80000, RZ, 0xfc, !PT ;  /* 0x00080000090f7812 */ /* 0x000fe200078efcff */
[----:B------:R-:W-:-:S07]  /*1910*/  IMAD.MOV.U32 R14, RZ, RZ, R8 ;  /* 0x000000ffff0e7224 */ /* 0x000fce00078e0008 */
.L_x_208:
[----:B------:R-:W-:Y:S05]  /*1920*/  BSYNC.RECONVERGENT B1 ;  /* 0x0000000000017941 */ /* 0x000fea0003800200 */
.L_x_206:
[----:B------:R-:W-:Y:S02]  /*1930*/  IMAD.MOV.U32 R5, RZ, RZ, 0x0 ;  /* 0x00000000ff057424 */ /* 0x000fe400078e00ff */
[----:B------:R-:W-:Y:S02]  /*1940*/  IMAD.MOV.U32 R20, RZ, RZ, R14 ;  /* 0x000000ffff147224 */ /* 0x000fe400078e000e */
[----:B------:R-:W-:Y:S01]  /*1950*/  IMAD.MOV.U32 R21, RZ, RZ, R15 ;  /* 0x000000ffff157224 */ /* 0x000fe200078e000f */
[----:B------:R-:W-:Y:S06]  /*1960*/  RET.REL.NODEC R4 `(_Z16InitialiseArraysPdS_S_S_S_S_S_S_S_S_S_) ;  /* 0xffffffe404a47950 */ /* 0x000fec0003c3ffff */
        .type           $_Z16InitialiseArraysPdS_S_S_S_S_S_S_S_S_S_$__internal_trig_reduction_slowpathd,@function
        .size           $_Z16InitialiseArraysPdS_S_S_S_S_S_S_S_S_S_$__internal_trig_reduction_slowpathd,(.L_x_249 - $_Z16InitialiseArraysPdS_S_S_S_S_S_S_S_S_S_$__internal_trig_reduction_slowpathd)
$_Z16InitialiseArraysPdS_S_S_S_S_S_S_S_S_S_$__internal_trig_reduction_slowpathd:
[--C-:B------:R-:W-:Y:S01]  /*1970*/  SHF.R.U32.HI R18, RZ, 0x14, R21.reuse ;  /* 0x00000014ff127819 */ /* 0x100fe20000011615 */
[----:B------:R-:W-:Y:S02]  /*1980*/  IMAD.MOV.U32 R9, RZ, RZ, R21 ;  /* 0x000000ffff097224 */ /* 0x000fe400078e0015 */
[----:B------:R-:W-:Y:S01]  /*1990*/  IMAD.MOV.U32 R4, RZ, RZ, RZ ;  /* 0x000000ffff047224 */ /* 0x000fe200078e00ff */
[----:B------:R-:W-:-:S04]  /*19a0*/  LOP3.LUT R5, R18, 0x7ff, RZ, 0xc0, !PT ;  /* 0x000007ff12057812 */ /* 0x000fc800078ec0ff */
[----:B------:R-:W-:-:S13]  /*19b0*/  ISETP.NE.AND P0, PT, R5, 0x7ff, PT ;  /* 0x000007ff0500780c */ /* 0x000fda0003f05270 */
[----:B------:R-:W-:Y:S05]  /*19c0*/  @!P0 BRA `(.L_x_211) ;  /* 0x0000000800588947 */ /* 0x000fea0003800000 */
[----:B------:R-:W-:Y:S01]  /*19d0*/  VIADD R4, R5, 0xfffffc00 ;  /* 0xfffffc0005047836 */ /* 0x000fe20000000000 */
[----:B------:R-:W-:Y:S01]  /*19e0*/  BSSY.RECONVERGENT B1, `(.L_x_212) ;  /* 0x0000033000017945 */ /* 0x000fe20003800200 */
[----:B------:R-:W-:-:S03]  /*19f0*/  CS2R R10, SRZ ;  /* 0x00000000000a7805 */ /* 0x000fc6000001ff00 */
[----:B------:R-:W-:Y:S02]  /*1a00*/  SHF.R.U32.HI R14, RZ, 0x6, R4 ;  /* 0x00000006ff0e7819 */ /* 0x000fe40000011604 */
[----:B------:R-:W-:Y:S02]  /*1a10*/  ISETP.GE.U32.AND P0, PT, R4, 0x80, PT ;  /* 0x000000800400780c */ /* 0x000fe40003f06070 */
[C---:B------:R-:W-:Y:S02]  /*1a20*/  IADD3 R4, PT, PT, -R14.reuse, 0x13, RZ ;  /* 0x000000130e047810 */ /* 0x040fe40007ffe1ff */
[----:B------:R-:W-:Y:S02]  /*1a30*/  IADD3 R13, PT, PT, -R14, 0xf, RZ ;  /* 0x0000000f0e0d7810 */ /* 0x000fe40007ffe1ff */
[----:B------:R-:W-:-:S04]  /*1a40*/  SEL R12, R4, 0x12, P0 ;  /* 0x00000012040c7807 */ /* 0x000fc80000000000 */
[----:B------:R-:W-:-:S13]  /*1a50*/  ISETP.GE.AND P0, PT, R13, R12, PT ;  /* 0x0000000c0d00720c */ /* 0x000fda0003f06270 */
[----:B------:R-:W-:Y:S05]  /*1a60*/  @P0 BRA `(.L_x_213) ;  /* 0x0000000000a80947 */ /* 0x000fea0003800000 */
[----:B------:R-:W0:Y:S01]  /*1a70*/  LDC.64 R4, c[0x0][0x358] ;  /* 0x0000d600ff047b82 */ /* 0x000e220000000a00 */
[C---:B------:R-:W-:Y:S01]  /*1a80*/  SHF.L.U64.HI R23, R8.reuse, 0xb, R9 ;  /* 0x0000000b08177819 */ /* 0x040fe20000010209 */
[----:B------:R-:W-:Y:S01]  /*1a90*/  BSSY.RECONVERGENT B2, `(.L_x_214) ;  /* 0x0000022000027945 */ /* 0x000fe20003800200 */
[----:B------:R-:W-:Y:S01]  /*1aa0*/  IMAD.SHL.U32 R15, R8, 0x800, RZ ;  /* 0x00000800080f7824 */ /* 0x000fe200078e00ff */
[----:B------:R-:W-:Y:S01]  /*1ab0*/  IADD3 R12, PT, PT, RZ, -R14, -R12 ;  /* 0x8000000eff0c7210 */ /* 0x000fe20007ffe80c */
[----:B------:R-:W-:Y:S01]  /*1ac0*/  IMAD.MOV.U32 R22, RZ, RZ, RZ ;  /* 0x000000ffff167224 */ /* 0x000fe200078e00ff */
[----:B------:R-:W-:Y:S02]  /*1ad0*/  CS2R R10, SRZ ;  /* 0x00000000000a7805 */ /* 0x000fe4000001ff00 */
[----:B------:R-:W-:-:S07]  /*1ae0*/  LOP3.LUT R23, R23, 0x80000000, RZ, 0xfc, !PT ;  /* 0x8000000017177812 */ /* 0x000fce00078efcff */
.L_x_215:
[----:B------:R-:W1:Y:S01]  /*1af0*/  LDC.64 R8, c[0x4][0x158] ;  /* 0x01005600ff087b82 */ /* 0x000e620000000a00 */
[----:B0-----:R-:W-:Y:S02]  /*1b00*/  R2UR UR8, R4 ;  /* 0x00000000040872ca */ /* 0x001fe400000e0000 */
[----:B------:R-:W-:Y:S01]  /*1b10*/  R2UR UR9, R5 ;  /* 0x00000000050972ca */ /* 0x000fe200000e0000 */
[----:B-1----:R-:W-:-:S12]  /*1b20*/  IMAD.WIDE R8, R13, 0x8, R8 ;  /* 0x000000080d087825 */ /* 0x002fd800078e0208 */
[----:B------:R-:W2:Y:S01]  /*1b30*/  LDG.E.64.CONSTANT R8, desc[UR8][R8.64] ;  /* 0x0000000808087981 */ /* 0x000ea2000c1e9b00 */
[----:B------:R-:W-:Y:S02]  /*1b40*/  VIADD R12, R12, 0x1 ;  /* 0x000000010c0c7836 */ /* 0x000fe40000000000 */
[----:B------:R-:W-:Y:S02]  /*1b50*/  VIADD R13, R13, 0x1 ;  /* 0x000000010d0d7836 */ /* 0x000fe40000000000 */
[----:B--2---:R-:W-:-:S04]  /*1b60*/  IMAD.WIDE.U32 R10, P2, R8, R15, R10 ;  /* 0x0000000f080a7225 */ /* 0x004fc8000784000a */
[C---:B------:R-:W-:Y:S02]  /*1b70*/  IMAD R25, R8.reuse, R23, RZ ;  /* 0x0000001708197224 */ /* 0x040fe400078e02ff */
[----:B------:R-:W-:Y:S02]  /*1b80*/  IMAD R24, R9, R15, RZ ;  /* 0x0000000f09187224 */ /* 0x000fe400078e02ff */
[----:B------:R-:W-:Y:S01]  /*1b90*/  IMAD.HI.U32 R27, R8, R23, RZ ;  /* 0x00000017081b7227 */ /* 0x000fe200078e00ff */
[----:B------:R-:W-:-:S03]  /*1ba0*/  IADD3 R11, P0, PT, R25, R11, RZ ;  /* 0x0000000b190b7210 */ /* 0x000fc60007f1e0ff */
[----:B------:R-:W-:Y:S01]  /*1bb0*/  IMAD.X R27, RZ, RZ, R27, P2 ;  /* 0x000000ffff1b7224 */ /* 0x000fe200010e061b */
[----:B------:R-:W-:Y:S01]  /*1bc0*/  IADD3 R11, P1, PT, R24, R11, RZ ;  /* 0x0000000b180b7210 */ /* 0x000fe20007f3e0ff */
[----:B------:R-:W-:-:S04]  /*1bd0*/  IMAD.HI.U32 R24, R9, R15, RZ ;  /* 0x0000000f09187227 */ /* 0x000fc800078e00ff */
[----:B------:R-:W-:Y:S01]  /*1be0*/  IMAD.HI.U32 R8, R9, R23, RZ ;  /* 0x0000001709087227 */ /* 0x000fe200078e00ff */
[----:B------:R-:W-:-:S03]  /*1bf0*/  IADD3.X R24, P0, PT, R24, R27, RZ, P0, !PT ;  /* 0x0000001b18187210 */ /* 0x000fc6000071e4ff */
[----:B------:R-:W-:Y:S02]  /*1c00*/  IMAD R9, R9, R23, RZ ;  /* 0x0000001709097224 */ /* 0x000fe400078e02ff */
[----:B------:R-:W-:Y:S01]  /*1c10*/  IMAD.X R8, RZ, RZ, R8, P0 ;  /* 0x000000ffff087224 */ /* 0x000fe200000e0608 */
[----:B------:R-:W-:Y:S01]  /*1c20*/  ISETP.NE.AND P0, PT, R12, -0xf, PT ;  /* 0xfffffff10c00780c */ /* 0x000fe20003f05270 */
[C---:B------:R-:W-:Y:S01]  /*1c30*/  IMAD R25, R22.reuse, 0x8, R1 ;  /* 0x0000000816197824 */ /* 0x040fe200078e0201 */
[----:B------:R-:W-:Y:S01]  /*1c40*/  IADD3.X R24, P1, PT, R9, R24, RZ, P1, !PT ;  /* 0x0000001809187210 */ /* 0x000fe20000f3e4ff */
[----:B------:R-:W-:-:S03]  /*1c50*/  VIADD R22, R22, 0x1 ;  /* 0x0000000116167836 */ /* 0x000fc60000000000 */
[----:B------:R0:W-:Y:S01]  /*1c60*/  STL.64 [R25], R10 ;  /* 0x0000000a19007387 */ /* 0x0001e20000100a00 */
[----:B------:R-:W-:Y:S02]  /*1c70*/  IMAD.X R9, RZ, RZ, R8, P1 ;  /* 0x000000ffff097224 */ /* 0x000fe400008e0608 */
[----:B0-----:R-:W-:Y:S02]  /*1c80*/  IMAD.MOV.U32 R10, RZ, RZ, R24 ;  /* 0x000000ffff0a7224 */ /* 0x001fe400078e0018 */
[----:B------:R-:W-:Y:S02]  /*1c90*/  IMAD.MOV.U32 R11, RZ, RZ, R9 ;  /* 0x000000ffff0b7224 */ /* 0x000fe400078e0009 */
[----:B------:R-:W-:Y:S05]  /*1ca0*/  @P0 BRA `(.L_x_215) ;  /* 0xfffffffc00900947 */ /* 0x000fea000383ffff */
[----:B------:R-:W-:Y:S05]  /*1cb0*/  BSYNC.RECONVERGENT B2 ;  /* 0x0000000000027941 */ /* 0x000fea0003800200 */
.L_x_214:
[----:B------:R-:W-:Y:S02]  /*1cc0*/  LOP3.LUT R4, R18, 0x7ff, RZ, 0xc0, !PT ;  /* 0x000007ff12047812 */ /* 0x000fe400078ec0ff */
[----:B------:R-:W-:-:S03]  /*1cd0*/  IADD3 R13, PT, PT, -R14, 0x13, RZ ;  /* 0x000000130e0d7810 */ /* 0x000fc60007ffe1ff */
[----:B------:R-:W-:-:S05]  /*1ce0*/  VIADD R4, R4, 0xfffffc00 ;  /* 0xfffffc0004047836 */ /* 0x000fca0000000000 */
[----:B------:R-:W-:-:S04]  /*1cf0*/  ISETP.GE.U32.AND P0, PT, R4, 0x80, PT ;  /* 0x000000800400780c */ /* 0x000fc80003f06070 */
[----:B------:R-:W-:-:S09]  /*1d00*/  SEL R13, R13, 0x12, P0 ;  /* 0x000000120d0d7807 */ /* 0x000fd20000000000 */
.L_x_213:
[----:B------:R-:W-:Y:S05]  /*1d10*/  BSYNC.RECONVERGENT B1 ;  /* 0x0000000000017941 */ /* 0x000fea0003800200 */
.L_x_212:
[----:B------:R-:W-:Y:S01]  /*1d20*/  LOP3.LUT P0, R29, R18, 0x3f, RZ, 0xc0, !PT ;  /* 0x0000003f121d7812 */ /* 0x000fe2000780c0ff */
[----:B------:R-:W-:-:S04]  /*1d30*/  IMAD.IADD R14, R14, 0x1, R13 ;  /* 0x000000010e0e7824 */ /* 0x000fc800078e020d */
[----:B------:R-:W-:-:S05]  /*1d40*/  IMAD.U32 R18, R14, 0x8, R1 ;  /* 0x000000080e127824 */ /* 0x000fca00078e0001 */
[----:B------:R0:W-:Y:S04]  /*1d50*/  STL.64 [R18+-0x78], R10 ;  /* 0xffff880a12007387 */ /* 0x0001e80000100a00 */
[----:B------:R-:W2:Y:S04]  /*1d60*/  @P0 LDL.64 R14, [R1+0x8] ;  /* 0x00000800010e0983 */ /* 0x000ea80000100a00 */
[----:B------:R-:W3:Y:S04]  /*1d70*/  LDL.64 R8, [R1+0x10] ;  /* 0x0000100001087983 */ /* 0x000ee80000100a00 */
[----:B------:R-:W4:Y:S01]  /*1d80*/  LDL.64 R4, [R1+0x18] ;  /* 0x0000180001047983 */ /* 0x000f220000100a00 */
[----:B------:R-:W-:Y:S01]  /*1d90*/  @P0 LOP3.LUT R12, R29, 0x3f, RZ, 0x3c, !PT ;  /* 0x0000003f1d0c0812 */ /* 0x000fe200078e3cff */
[----:B------:R-:W-:Y:S01]  /*1da0*/  BSSY.RECONVERGENT B1, `(.L_x_216) ;  /* 0x0000034000017945 */ /* 0x000fe20003800200 */
[----:B--2---:R-:W-:-:S02]  /*1db0*/  @P0 SHF.R.U64 R13, R14, 0x1, R15 ;  /* 0x000000010e0d0819 */ /* 0x004fc4000000120f */
[----:B------:R-:W-:Y:S02]  /*1dc0*/  @P0 SHF.R.U32.HI R15, RZ, 0x1, R15 ;  /* 0x00000001ff0f0819 */ /* 0x000fe4000001160f */
[CC--:B---3--:R-:W-:Y:S02]  /*1dd0*/  @P0 SHF.L.U32 R23, R8.reuse, R29.reuse, RZ ;  /* 0x0000001d08170219 */ /* 0x0c8fe400000006ff */
[----:B0-----:R-:W-:Y:S02]  /*1de0*/  @P0 SHF.R.U64 R10, R13, R12, R15 ;  /* 0x0000000c0d0a0219 */ /* 0x001fe4000000120f */
[--C-:B------:R-:W-:Y:S02]  /*1df0*/  @P0 SHF.R.U32.HI R27, RZ, 0x1, R9.reuse ;  /* 0x00000001ff1b0819 */ /* 0x100fe40000011609 */
[C-C-:B------:R-:W-:Y:S02]  /*1e00*/  @P0 SHF.R.U64 R25, R8.reuse, 0x1, R9.reuse ;  /* 0x0000000108190819 */ /* 0x140fe40000001209 */
[----:B------:R-:W-:-:S02]  /*1e10*/  @P0 SHF.L.U64.HI R14, R8, R29, R9 ;  /* 0x0000001d080e0219 */ /* 0x000fc40000010209 */
[----:B------:R-:W-:Y:S02]  /*1e20*/  @P0 SHF.R.U32.HI R11, RZ, R12, R15 ;  /* 0x0000000cff0b0219 */ /* 0x000fe4000001160f */
[----:B------:R-:W-:Y:S02]  /*1e30*/  @P0 LOP3.LUT R8, R23, R10, RZ, 0xfc, !PT ;  /* 0x0000000a17080212 */ /* 0x000fe400078efcff */
[----:B----4-:R-:W-:Y:S02]  /*1e40*/  @P0 SHF.L.U32 R13, R4, R29, RZ ;  /* 0x0000001d040d0219 */ /* 0x010fe400000006ff */
[----:B------:R-:W-:Y:S01]  /*1e50*/  @P0 SHF.R.U64 R18, R25, R12, R27 ;  /* 0x0000000c19120219 */ /* 0x000fe2000000121b */
[----:B------:R-:W-:Y:S01]  /*1e60*/  IMAD.SHL.U32 R10, R8, 0x4, RZ ;  /* 0x00000004080a7824 */ /* 0x000fe200078e00ff */
[----:B------:R-:W-:Y:S02]  /*1e70*/  @P0 LOP3.LUT R9, R14, R11, RZ, 0xfc, !PT ;  /* 0x0000000b0e090212 */ /* 0x000fe400078efcff */
[----:B------:R-:W-:-:S02]  /*1e80*/  @P0 SHF.L.U64.HI R14, R4, R29, R5 ;  /* 0x0000001d040e0219 */ /* 0x000fc40000010205 */
[----:B------:R-:W-:Y:S02]  /*1e90*/  @P0 SHF.R.U32.HI R27, RZ, R12, R27 ;  /* 0x0000000cff1b0219 */ /* 0x000fe4000001161b */
[----:B------:R-:W-:Y:S02]  /*1ea0*/  @P0 LOP3.LUT R4, R13, R18, RZ, 0xfc, !PT ;  /* 0x000000120d040212 */ /* 0x000fe400078efcff */
[----:B------:R-:W-:Y:S02]  /*1eb0*/  SHF.L.U64.HI R12, R8, 0x2, R9 ;  /* 0x00000002080c7819 */ /* 0x000fe40000010209 */
[----:B------:R-:W-:Y:S02]  /*1ec0*/  @P0 LOP3.LUT R5, R14, R27, RZ, 0xfc, !PT ;  /* 0x0000001b0e050212 */ /* 0x000fe400078efcff */
[----:B------:R-:W-:Y:S02]  /*1ed0*/  SHF.L.W.U32.HI R9, R9, 0x2, R4 ;  /* 0x0000000209097819 */ /* 0x000fe40000010e04 */
[----:B------:R-:W-:-:S02]  /*1ee0*/  IADD3 RZ, P0, PT, RZ, -R10, RZ ;  /* 0x8000000affff7210 */ /* 0x000fc40007f1e0ff */
[----:B------:R-:W-:Y:S02]  /*1ef0*/  LOP3.LUT R8, RZ, R12, RZ, 0x33, !PT ;  /* 0x0000000cff087212 */ /* 0x000fe400078e33ff */
[----:B------:R-:W-:Y:S02]  /*1f00*/  SHF.L.W.U32.HI R4, R4, 0x2, R5 ;  /* 0x0000000204047819 */ /* 0x000fe40000010e05 */
[----:B------:R-:W-:Y:S02]  /*1f10*/  LOP3.LUT R11, RZ, R9, RZ, 0x33, !PT ;  /* 0x00000009ff0b7212 */ /* 0x000fe400078e33ff */
[----:B------:R-:W-:Y:S02]  /*1f20*/  IADD3.X R13, P0, PT, RZ, R8, RZ, P0, !PT ;  /* 0x00000008ff0d7210 */ /* 0x000fe4000071e4ff */
[----:B------:R-:W-:Y:S02]  /*1f30*/  LOP3.LUT R8, RZ, R4, RZ, 0x33, !PT ;  /* 0x00000004ff087212 */ /* 0x000fe400078e33ff */
[----:B------:R-:W-:-:S02]  /*1f40*/  IADD3.X R14, P1, PT, RZ, R11, RZ, P0, !PT ;  /* 0x0000000bff0e7210 */ /* 0x000fc4000073e4ff */
[----:B------:R-:W-:-:S03]  /*1f50*/  ISETP.GT.U32.AND P2, PT, R9, -0x1, PT ;  /* 0xffffffff0900780c */ /* 0x000fc60003f44070 */
[----:B------:R-:W-:Y:S01]  /*1f60*/  IMAD.X R11, RZ, RZ, R8, P1 ;  /* 0x000000ffff0b7224 */ /* 0x000fe200008e0608 */
[----:B------:R-:W-:-:S04]  /*1f70*/  ISETP.GT.AND.EX P0, PT, R4, -0x1, PT, P2 ;  /* 0xffffffff0400780c */ /* 0x000fc80003f04320 */
[----:B------:R-:W-:Y:S02]  /*1f80*/  SEL R8, R4, R11, P0 ;  /* 0x0000000b04087207 */ /* 0x000fe40000000000 */
[----:B------:R-:W-:Y:S02]  /*1f90*/  SEL R11, R9, R14, P0 ;  /* 0x0000000e090b7207 */ /* 0x000fe40000000000 */
[----:B------:R-:W-:-:S04]  /*1fa0*/  ISETP.NE.U32.AND P1, PT, R8, RZ, PT ;  /* 0x000000ff0800720c */ /* 0x000fc80003f25070 */
[----:B------:R-:W-:Y:S01]  /*1fb0*/  SEL R14, R11, R8, !P1 ;  /* 0x000000080b0e7207 */ /* 0x000fe20004800000 */
[----:B------:R-:W-:-:S05]  /*1fc0*/  @!P0 IMAD.MOV R10, RZ, RZ, -R10 ;  /* 0x000000ffff0a8224 */ /* 0x000fca00078e0a0a */
[----:B------:R-:W0:Y:S02]  /*1fd0*/  FLO.U32 R14, R14 ;  /* 0x0000000e000e7300 */ /* 0x000e2400000e0000 */
[C---:B0-----:R-:W-:Y:S02]  /*1fe0*/  IADD3 R15, PT, PT, -R14.reuse, 0x1f, RZ ;  /* 0x0000001f0e0f7810 */ /* 0x041fe40007ffe1ff */
[----:B------:R-:W-:-:S03]  /*1ff0*/  IADD3 R9, PT, PT, -R14, 0x3f, RZ ;  /* 0x0000003f0e097810 */ /* 0x000fc60007ffe1ff */
[----:B------:R-:W-:Y:S01]  /*2000*/  @P1 IMAD.MOV R9, RZ, RZ, R15 ;  /* 0x000000ffff091224 */ /* 0x000fe200078e020f */
[----:B------:R-:W-:-:S04]  /*2010*/  SEL R15, R12, R13, P0 ;  /* 0x0000000d0c0f7207 */ /* 0x000fc80000000000 */
[----:B------:R-:W-:-:S13]  /*2020*/  ISETP.NE.AND P1, PT, R9, RZ, PT ;  /* 0x000000ff0900720c */ /* 0x000fda0003f25270 */
[----:B------:R-:W-:Y:S05]  /*2030*/  @!P1 BRA `(.L_x_217) ;  /* 0x0000000000289947 */ /* 0x000fea0003800000 */
[--C-:B------:R-:W-:Y:S02]  /*2040*/  SHF.R.U64 R13, R10, 0x1, R15.reuse ;  /* 0x000000010a0d7819 */ /* 0x100fe4000000120f */
[C---:B------:R-:W-:Y:S02]  /*2050*/  LOP3.LUT R10, R9.reuse, 0x3f, RZ, 0xc0, !PT ;  /* 0x0000003f090a7812 */ /* 0x040fe400078ec0ff */
[----:B------:R-:W-:Y:S02]  /*2060*/  SHF.R.U32.HI R15, RZ, 0x1, R15 ;  /* 0x00000001ff0f7819 */ /* 0x000fe4000001160f */
[----:B------:R-:W-:Y:S02]  /*2070*/  LOP3.LUT R12, R9, 0x3f, RZ, 0xc, !PT ;  /* 0x0000003f090c7812 */ /* 0x000fe400078e0cff */
[CC--:B------:R-:W-:Y:S02]  /*2080*/  SHF.L.U64.HI R23, R11.reuse, R10.reuse, R8 ;  /* 0x0000000a0b177219 */ /* 0x0c0fe40000010208 */
[----:B------:R-:W-:-:S02]  /*2090*/  SHF.L.U32 R10, R11, R10, RZ ;  /* 0x0000000a0b0a7219 */ /* 0x000fc400000006ff */
[-CC-:B------:R-:W-:Y:S02]  /*20a0*/  SHF.R.U64 R11, R13, R12.reuse, R15.reuse ;  /* 0x0000000c0d0b7219 */ /* 0x180fe4000000120f */
[----:B------:R-:W-:Y:S02]  /*20b0*/  SHF.R.U32.HI R8, RZ, R12, R15 ;  /* 0x0000000cff087219 */ /* 0x000fe4000001160f */
[----:B------:R-:W-:Y:S02]  /*20c0*/  LOP3.LUT R11, R10, R11, RZ, 0xfc, !PT ;  /* 0x0000000b0a0b7212 */ /* 0x000fe400078efcff */
[----:B------:R-:W-:-:S07]  /*20d0*/  LOP3.LUT R8, R23, R8, RZ, 0xfc, !PT ;  /* 0x0000000817087212 */ /* 0x000fce00078efcff */
.L_x_217:
[----:B------:R-:W-:Y:S05]  /*20e0*/  BSYNC.RECONVERGENT B1 ;  /* 0x0000000000017941 */ /* 0x000fea0003800200 */
.L_x_216:
[----:B------:R-:W-:-:S04]  /*20f0*/  IMAD.WIDE.U32 R12, R11, 0x2168c235, RZ ;  /* 0x2168c2350b0c7825 */ /* 0x000fc800078e00ff */
[----:B------:R-:W-:Y:S01]  /*2100*/  IMAD.MOV.U32 R14, RZ, RZ, R13 ;  /* 0x000000ffff0e7224 */ /* 0x000fe200078e000d */
[----:B------:R-:W-:Y:S01]  /*2110*/  IADD3 RZ, P1, PT, R12, R12, RZ ;  /* 0x0000000c0cff7210 */ /* 0x000fe20007f3e0ff */
[----:B------:R-:W-:Y:S02]  /*2120*/  IMAD.MOV.U32 R15, RZ, RZ, RZ ;  /* 0x000000ffff0f7224 */ /* 0x000fe400078e00ff */
[----:B------:R-:W-:-:S04]  /*2130*/  IMAD.HI.U32 R13, R8, -0x36f0255e, RZ ;  /* 0xc90fdaa2080d7827 */ /* 0x000fc800078e00ff */
[----:B------:R-:W-:-:S04]  /*2140*/  IMAD.WIDE.U32 R10, R11, -0x36f0255e, R14 ;  /* 0xc90fdaa20b0a7825 */ /* 0x000fc800078e000e */
[C---:B------:R-:W-:Y:S02]  /*2150*/  IMAD R15, R8.reuse, -0x36f0255e, RZ ;  /* 0xc90fdaa2080f7824 */ /* 0x040fe400078e02ff */
[----:B------:R-:W-:-:S04]  /*2160*/  IMAD.WIDE.U32 R10, P2, R8, 0x2168c235, R10 ;  /* 0x2168c235080a7825 */ /* 0x000fc8000784000a */
[----:B------:R-:W-:Y:S01]  /*2170*/  IMAD.X R8, RZ, RZ, R13, P2 ;  /* 0x000000ffff087224 */ /* 0x000fe200010e060d */
[----:B------:R-:W-:Y:S02]  /*2180*/  IADD3 R11, P2, PT, R15, R11, RZ ;  /* 0x0000000b0f0b7210 */ /* 0x000fe40007f5e0ff */
[----:B------:R-:W-:Y:S02]  /*2190*/  IADD3.X RZ, P1, PT, R10, R10, RZ, P1, !PT ;  /* 0x0000000a0aff7210 */ /* 0x000fe40000f3e4ff */
[C---:B------:R-:W-:Y:S01]  /*21a0*/  ISETP.GT.U32.AND P3, PT, R11.reuse, RZ, PT ;  /* 0x000000ff0b00720c */ /* 0x040fe20003f64070 */
[----:B------:R-:W-:Y:S01]  /*21b0*/  IMAD.X R8, RZ, RZ, R8, P2 ;  /* 0x000000ffff087224 */ /* 0x000fe200010e0608 */
[----:B------:R-:W-:-:S04]  /*21c0*/  IADD3.X R10, P2, PT, R11, R11, RZ, P1, !PT ;  /* 0x0000000b0b0a7210 */ /* 0x000fc80000f5e4ff */
[C---:B------:R-:W-:Y:S01]  /*21d0*/  ISETP.GT.AND.EX P1, PT, R8.reuse, RZ, PT, P3 ;  /* 0x000000ff0800720c */ /* 0x040fe20003f24330 */
[----:B------:R-:W-:-:S03]  /*21e0*/  IMAD.X R13, R8, 0x1, R8, P2 ;  /* 0x00000001080d7824 */ /* 0x000fc600010e0608 */
[----:B------:R-:W-:Y:S02]  /*21f0*/  SEL R10, R10, R11, P1 ;  /* 0x0000000b0a0a7207 */ /* 0x000fe40000800000 */
[----:B------:R-:W-:Y:S02]  /*2200*/  SEL R11, R13, R8, P1 ;  /* 0x000000080d0b7207 */ /* 0x000fe40000800000 */
[----:B------:R-:W-:Y:S02]  /*2210*/  IADD3 R8, P2, PT, R10, 0x1, RZ ;  /* 0x000000010a087810 */ /* 0x000fe40007f5e0ff */
[----:B------:R-:W-:Y:S02]  /*2220*/  SEL R10, RZ, 0xffffffff, !P1 ;  /* 0xffffffffff0a7807 */ /* 0x000fe40004800000 */
[----:B------:R-:W-:Y:S01]  /*2230*/  LOP3.LUT P1, R21, R21, 0x80000000, RZ, 0xc0, !PT ;  /* 0x8000000015157812 */ /* 0x000fe2000782c0ff */
[----:B------:R-:W-:Y:S02]  /*2240*/  IMAD.X R11, RZ, RZ, R11, P2 ;  /* 0x000000ffff0b7224 */ /* 0x000fe400010e060b */
[----:B------:R-:W-:Y:S01]  /*2250*/  IMAD.IADD R10, R10, 0x1, -R9 ;  /* 0x000000010a0a7824 */ /* 0x000fe200078e0a09 */
[----:B------:R-:W-:-:S02]  /*2260*/  SHF.R.U32.HI R9, RZ, 0x1e, R5 ;  /* 0x0000001eff097819 */ /* 0x000fc40000011605 */
[----:B------:R-:W-:Y:S01]  /*2270*/  SHF.R.U64 R8, R8, 0xa, R11 ;  /* 0x0000000a08087819 */ /* 0x000fe2000000120b */
[----:B------:R-:W-:Y:S01]  /*2280*/  IMAD.SHL.U32 R10, R10, 0x100000, RZ ;  /* 0x001000000a0a7824 */ /* 0x000fe200078e00ff */
[----:B------:R-:W-:Y:S02]  /*2290*/  LEA.HI R4, R4, R9, RZ, 0x1 ;  /* 0x0000000904047211 */ /* 0x000fe400078f08ff */
[----:B------:R-:W-:Y:S02]  /*22a0*/  IADD3 R8, P2, PT, R8, 0x1, RZ ;  /* 0x0000000108087810 */ /* 0x000fe40007f5e0ff */
[----:B------:R-:W-:Y:S01]  /*22b0*/  @!P0 LOP3.LUT R21, R21, 0x80000000, RZ, 0x3c, !PT ;  /* 0x8000000015158812 */ /* 0x000fe200078e3cff */
[----:B------:R-:W-:Y:S01]  /*22c0*/  @P1 IMAD.MOV R4, RZ, RZ, -R4 ;  /* 0x000000ffff041224 */ /* 0x000fe200078e0a04 */
[----:B------:R-:W-:-:S04]  /*22d0*/  LEA.HI.X R11, R11, RZ, RZ, 0x16, P2 ;  /* 0x000000ff0b0b7211 */ /* 0x000fc800010fb4ff */
[--C-:B------:R-:W-:Y:S02]  /*22e0*/  SHF.R.U64 R8, R8, 0x1, R11.reuse ;  /* 0x0000000108087819 */ /* 0x100fe4000000120b */
[----:B------:R-:W-:Y:S02]  /*22f0*/  SHF.R.U32.HI R5, RZ, 0x1, R11 ;  /* 0x00000001ff057819 */ /* 0x000fe4000001160b */
[----:B------:R-:W-:-:S04]  /*2300*/  IADD3 R8, P2, P3, RZ, RZ, R8 ;  /* 0x000000ffff087210 */ /* 0x000fc80007b5e008 */
[----:B------:R-:W-:-:S04]  /*2310*/  IADD3.X R10, PT, PT, R10, 0x3fe00000, R5, P2, P3 ;  /* 0x3fe000000a0a7810 */ /* 0x000fc800017e6405 */
[----:B------:R-:W-:-:S07]  /*2320*/  LOP3.LUT R9, R10, R21, RZ, 0xfc, !PT ;  /* 0x000000150a097212 */ /* 0x000fce00078efcff */
.L_x_211:
[----:B------:R-:W-:-:S04]  /*2330*/  IMAD.MOV.U32 R21, RZ, RZ, 0x0 ;  /* 0x00000000ff157424 */ /* 0x000fc800078e00ff */
[----:B------:R-:W-:Y:S05]  /*2340*/  RET.REL.NODEC R20 `(_Z16InitialiseArraysPdS_S_S_S_S_S_S_S_S_S_) ;  /* 0xffffffdc142c7950 */ /* 0x000fea0003c3ffff */
.L_x_218:
        /* <DEDUP_REMOVED lines=11> */
.L_x_249:


//--------------------- .text._Z5DeriyILi2EEvPKdPd --------------------------
	.section	.text._Z5DeriyILi2EEvPKdPd,"ax",@progbits
	.align	128
        .global         _Z5DeriyILi2EEvPKdPd
        .type           _Z5DeriyILi2EEvPKdPd,@function
        .size           _Z5DeriyILi2EEvPKdPd,(.L_x_266 - _Z5DeriyILi2EEvPKdPd)
        .other          _Z5DeriyILi2EEvPKdPd,@"STO_CUDA_ENTRY STV_DEFAULT"
_Z5DeriyILi2EEvPKdPd:
.text._Z5DeriyILi2EEvPKdPd:
[----:B------:R-:W-:Y:S01]  /*0000*/  LDC R1, c[0x0][0x37c] ;  /* 0x0000df00ff017b82 */ /* 0x000fe20000000800 */
[----:B------:R-:W0:Y:S01]  /*0010*/  S2R R6, SR_TID.Y ;  /* 0x0000000000067919 */ /* 0x000e220000002200 */
[----:B------:R-:W1:Y:S06]  /*0020*/  LDCU UR4, c[0x0][0x360] ;  /* 0x00006c00ff0477ac */ /* 0x000e6c0008000800 */
[----:B------:R-:W2:Y:S01]  /*0030*/  S2UR UR5, SR_CTAID.Y ;  /* 0x00000000000579c3 */ /* 0x000ea20000002600 */
[----:B------:R-:W1:Y:S01]  /*0040*/  S2R R9, SR_CTAID.X ;  /* 0x0000000000097919 */ /* 0x000e620000002500 */
[----:B------:R-:W1:Y:S06]  /*0050*/  S2R R19, SR_TID.X ;  /* 0x0000000000137919 */ /* 0x000e6c0000002100 */
[----:B------:R-:W2:Y:S08]  /*0060*/  LDC R5, c[0x0][0x364] ;  /* 0x0000d900ff057b82 */ /* 0x000eb00000000800 */
[----:B------:R-:W0:Y:S08]  /*0070*/  LDC R8, c[0x3][0x4c] ;  /* 0x00c01300ff087b82 */ /* 0x000e300000000800 */
[----:B------:R-:W3:Y:S01]  /*0080*/  LDC.64 R2, c[0x3][0x40] ;  /* 0x00c01000ff027b82 */ /* 0x000ee20000000a00 */
[----:B--2---:R-:W-:-:S02]  /*0090*/  IMAD R7, R5, UR5, RZ ;  /* 0x0000000505077c24 */ /* 0x004fc4000f8e02ff */
[----:B-1----:R-:W-:Y:S02]  /*00a0*/  IMAD R9, R9, UR4, R19 ;  /* 0x0000000409097c24 */ /* 0x002fe4000f8e0213 */
[----:B0-----:R-:W-:-:S05]  /*00b0*/  IMAD R14, R7, R8, R6 ;  /* 0x00000008070e7224 */ /* 0x001fca00078e0206 */
[----:B---3--:R-:W-:-:S04]  /*00c0*/  ISETP.GT.AND P0, PT, R14, R3, PT ;  /* 0x000000030e00720c */ /* 0x008fc80003f04270 */
[----:B------:R-:W-:-:S13]  /*00d0*/  ISETP.GE.OR P0, PT, R9, R2, P0 ;  /* 0x000000020900720c */ /* 0x000fda0000706670 */
[----:B------:R-:W-:Y:S05]  /*00e0*/  @P0 EXIT ;  /* 0x000000000000094d */ /* 0x000fea0003800000 */
[C---:B------:R-:W-:Y:S01]  /*00f0*/  IMAD R10, R14.reuse, R2, RZ ;  /* 0x000000020e0a7224 */ /* 0x040fe200078e02ff */
[-C--:B------:R-:W-:Y:S01]  /*0100*/  ISETP.NE.AND P1, PT, R14, R3.reuse, PT ;  /* 0x000000030e00720c */ /* 0x080fe20003f25270 */
[----:B------:R-:W-:Y:S01]  /*0110*/  IMAD R7, R2, R3, RZ ;  /* 0x0000000302077224 */ /* 0x000fe200078e02ff */
[----:B------:R-:W-:Y:S01]  /*0120*/  ISETP.NE.AND P2, PT, R6, RZ, PT ;  /* 0x000000ff0600720c */ /* 0x000fe20003f45270 */
[----:B------:R-:W0:Y:S01]  /*0130*/  LDCU.64 UR6, c[0x0][0x358] ;  /* 0x00006b00ff0677ac */ /* 0x000e220008000a00 */
[----:B------:R-:W-:Y:S01]  /*0140*/  SEL R0, R10, RZ, P1 ;  /* 0x000000ff0a007207 */ /* 0x000fe20000800000 */
[----:B------:R-:W-:Y:S04]  /*0150*/  BSSY.RECONVERGENT B0, `(.L_x_219) ;  /* 0x0000018000007945 */ /* 0x000fe80003800200 */
[----:B------:R-:W-:-:S02]  /*0160*/  IMAD.IADD R11, R9, 0x1, R0 ;  /* 0x00000001090b7824 */ /* 0x000fc400078e0200 */
[----:B------:R-:W-:-:S03]  /*0170*/  IMAD R0, R5, R8, 0x2 ;  /* 0x0000000205007424 */ /* 0x000fc600078e0208 */
[----:B------:R-:W-:Y:S01]  /*0180*/  ISETP.GE.AND P0, PT, R11, R7, PT ;  /* 0x000000070b00720c */ /* 0x000fe20003f06270 */
[----:B------:R-:W-:-:S03]  /*0190*/  IMAD R19, R0, R19, RZ ;  /* 0x0000001300137224 */ /* 0x000fc600078e02ff */
[----:B------:R-:W-:Y:S02]  /*01a0*/  ISETP.LT.OR P0, PT, R8, 0x1, P0 ;  /* 0x000000010800780c */ /* 0x000fe40000701670 */
[----:B------:R-:W-:-:S05]  /*01b0*/  IADD3 R0, PT, PT, R6, 0x1, R19 ;  /* 0x0000000106007810 */ /* 0x000fca0007ffe013 */
[----:B------:R-:W-:Y:S01]  /*01c0*/  IMAD.MOV.U32 R4, RZ, RZ, R0 ;  /* 0x000000ffff047224 */ /* 0x000fe200078e0000 */
[----:B0-----:R-:W-:Y:S06]  /*01d0*/  @P2 BRA `(.L_x_220) ;  /* 0x00000000003c2947 */ /* 0x001fec0003800000 */
[----:B------:R-:W0:Y:S01]  /*01e0*/  LDC.64 R12, c[0x0][0x380] ;  /* 0x0000e000ff0c7b82 */ /* 0x000e220000000a00 */
[----:B------:R-:W-:-:S13]  /*01f0*/  ISETP.NE.AND P2, PT, R14, RZ, PT ;  /* 0x000000ff0e00720c */ /* 0x000fda0003f45270 */
[----:B------:R-:W-:Y:S01]  /*0200*/  @!P2 IADD3 R3, PT, PT, R3, -0x1, RZ ;  /* 0xffffffff0303a810 */ /* 0x000fe20007ffe0ff */
[----:B------:R-:W-:-:S04]  /*0210*/  @P2 IMAD.IADD R17, R11, 0x1, -R2 ;  /* 0x000000010b112824 */ /* 0x000fc800078e0a02 */
[----:B------:R-:W-:-:S04]  /*0220*/  @!P2 IMAD R3, R3, R2, R11 ;  /* 0x000000020303a224 */ /* 0x000fc800078e020b */
[----:B0-----:R-:W-:-:S04]  /*0230*/  @!P2 IMAD.WIDE R14, R3, 0x8, R12 ;  /* 0x00000008030ea825 */ /* 0x001fc800078e020c */
[----:B------:R-:W-:Y:S02]  /*0240*/  @P2 IMAD.WIDE R16, R17, 0x8, R12 ;  /* 0x0000000811102825 */ /* 0x000fe400078e020c */
[----:B------:R-:W2:Y:S04]  /*0250*/  @!P2 LDG.E.64.CONSTANT R12, desc[UR6][R14.64] ;  /* 0x000000060e0ca981 */ /* 0x000ea8000c1e9b00 */
[----:B------:R-:W3:Y:S01]  /*0260*/  @P2 LDG.E.64.CONSTANT R16, desc[UR6][R16.64] ;  /* 0x0000000610102981 */ /* 0x000ee2000c1e9b00 */
[----:B------:R-:W0:Y:S01]  /*0270*/  S2UR UR5, SR_CgaCtaId ;  /* 0x00000000000579c3 */ /* 0x000e220000008800 */
[----:B------:R-:W-:Y:S02]  /*0280*/  UMOV UR4, 0x400 ;  /* 0x0000040000047882 */ /* 0x000fe40000000000 */
[----:B0-----:R-:W-:-:S06]  /*0290*/  ULEA UR4, UR5, UR4, 0x18 ;  /* 0x0000000405047291 */ /* 0x001fcc000f8ec0ff */
[----:B------:R-:W-:-:S05]  /*02a0*/  LEA R19, R19, UR4, 0x3 ;  /* 0x0000000413137c11 */ /* 0x000fca000f8e18ff */
[----:B--2---:R0:W-:Y:S04]  /*02b0*/  @!P2 STS.64 [R19], R12 ;  /* 0x0000000c1300a388 */ /* 0x0041e80000000a00 */
[----:B---3--:R0:W-:Y:S02]  /*02c0*/  @P2 STS.64 [R19], R16 ;  /* 0x0000001013002388 */ /* 0x0081e40000000a00 */
.L_x_220:
[----:B------:R-:W-:Y:S05]  /*02d0*/  BSYNC.RECONVERGENT B0 ;  /* 0x0000000000007941 */ /* 0x000fea0003800200 */
.L_x_219:
[----:B------:R-:W-:Y:S04]  /*02e0*/  BSSY.RECONVERGENT B0, `(.L_x_221) ;  /* 0x0000012000007945 */ /* 0x000fe80003800200 */
[----:B------:R-:W-:Y:S05]  /*02f0*/  @P0 BRA `(.L_x_222) ;  /* 0x0000000000400947 */ /* 0x000fea0003800000 */
[----:B------:R-:W1:Y:S01]  /*0300*/  S2R R15, SR_CgaCtaId ;  /* 0x00000000000f7919 */ /* 0x000e620000008800 */
[----:B0-----:R-:W0:Y:S01]  /*0310*/  LDC.64 R12, c[0x0][0x380] ;  /* 0x0000e000ff0c7b82 */ /* 0x001e220000000a00 */
[----:B------:R-:W-:Y:S01]  /*0320*/  MOV R4, 0x400 ;  /* 0x0000040000047802 */ /* 0x000fe20000000f00 */
[----:B------:R-:W-:-:S03]  /*0330*/  IMAD.MOV.U32 R3, RZ, RZ, RZ ;  /* 0x000000ffff037224 */ /* 0x000fc600078e00ff */
[----:B-1----:R-:W-:Y:S02]  /*0340*/  LEA R19, R15, R4, 0x18 ;  /* 0x000000040f137211 */ /* 0x002fe400078ec0ff */
[----:B------:R-:W-:-:S07]  /*0350*/  MOV R4, R0 ;  /* 0x0000000000047202 */ /* 0x000fce0000000f00 */
.L_x_223:
[----:B01----:R-:W-:-:S06]  /*0360*/  IMAD.WIDE R14, R11, 0x8, R12 ;  /* 0x000000080b0e7825 */ /* 0x003fcc00078e020c */
[----:B------:R-:W2:Y:S01]  /*0370*/  LDG.E.64.CONSTANT R14, desc[UR6][R14.64] ;  /* 0x000000060e0e7981 */ /* 0x000ea2000c1e9b00 */
[----:B------:R-:W-:Y:S01]  /*0380*/  IMAD R17, R4, 0x8, R19 ;  /* 0x0000000804117824 */ /* 0x000fe200078e0213 */
[----:B------:R-:W-:Y:S01]  /*0390*/  IADD3 R3, PT, PT, R3, 0x1, RZ ;  /* 0x0000000103037810 */ /* 0x000fe20007ffe0ff */
[C---:B------:R-:W-:Y:S02]  /*03a0*/  IMAD R11, R5.reuse, R2, R11 ;  /* 0x00000002050b7224 */ /* 0x040fe400078e020b */
[----:B------:R-:W-:Y:S01]  /*03b0*/  IMAD.IADD R4, R5, 0x1, R4 ;  /* 0x0000000105047824 */ /* 0x000fe200078e0204 */
[----:B------:R-:W-:Y:S02]  /*03c0*/  ISETP.GE.AND P0, PT, R3, R8, PT ;  /* 0x000000080300720c */ /* 0x000fe40003f06270 */
[----:B------:R-:W-:Y:S01]  /*03d0*/  ISETP.LT.AND P2, PT, R11, R7, PT ;  /* 0x000000070b00720c */ /* 0x000fe20003f41270 */
[----:B--2---:R1:W-:-:S12]  /*03e0*/  STS.64 [R17], R14 ;  /* 0x0000000e11007388 */ /* 0x0043d80000000a00 */
[----:B------:R-:W-:Y:S05]  /*03f0*/  @!P0 BRA P2, `(.L_x_223) ;  /* 0xfffffffc00d88947 */ /* 0x000fea000103ffff */
.L_x_222:
[----:B------:R-:W-:Y:S05]  /*0400*/  BSYNC.RECONVERGENT B0 ;  /* 0x0000000000007941 */ /* 0x000fea0003800200 */
.L_x_221:
[----:B------:R-:W-:Y:S05]  /*0410*/  @!P1 EXIT ;  /* 0x000000000000994d */ /* 0x000fea0003800000 */
[----:B------:R-:W-:Y:S01]  /*0420*/  VIADD R3, R5, 0xffffffff ;  /* 0xffffffff05037836 */ /* 0x000fe20000000000 */
[----:B------:R-:W-:Y:S01]  /*0430*/  IADD3 R10, PT, PT, R9, R10, RZ ;  /* 0x0000000a090a7210 */ /* 0x000fe20007ffe0ff */
[----:B------:R-:W-:Y:S03]  /*0440*/  BSSY.RECONVERGENT B0, `(.L_x_224) ;  /* 0x0000016000007945 */ /* 0x000fe60003800200 */
[----:B------:R-:W-:Y:S02]  /*0450*/  ISETP.NE.AND P1, PT, R6, R3, PT ;  /* 0x000000030600720c */ /* 0x000fe40003f25270 */
[----:B------:R-:W-:-:S04]  /*0460*/  ISETP.GE.AND P0, PT, R10, R7, PT ;  /* 0x000000070a00720c */ /* 0x000fc80003f06270 */
[----:B------:R-:W-:-:S07]  /*0470*/  ISETP.LT.OR P0, PT, R8, 0x1, P0 ;  /* 0x000000010800780c */ /* 0x000fce0000701670 */
[----:B------:R-:W-:Y:S06]  /*0480*/  @P1 BRA `(.L_x_225) ;  /* 0x0000000000441947 */ /* 0x000fec0003800000 */
[----:B------:R-:W-:Y:S01]  /*0490*/  IADD3 R3, PT, PT, -R5, RZ, RZ ;  /* 0x000000ff05037210 */ /* 0x000fe20007ffe1ff */
[----:B0-----:R-:W0:Y:S04]  /*04a0*/  LDC.64 R12, c[0x0][0x380] ;  /* 0x0000e000ff0c7b82 */ /* 0x001e280000000a00 */
[----:B------:R-:W-:Y:S01]  /*04b0*/  IMAD R11, R2, R3, R11 ;  /* 0x00000003020b7224 */ /* 0x000fe200078e020b */
[----:B------:R-:W-:-:S04]  /*04c0*/  IADD3 R3, PT, PT, R9, -R2, R7 ;  /* 0x8000000209037210 */ /* 0x000fc80007ffe007 */
[----:B------:R-:W-:-:S13]  /*04d0*/  ISETP.NE.AND P1, PT, R11, R3, PT ;  /* 0x000000030b00720c */ /* 0x000fda0003f25270 */
[----:B------:R-:W-:Y:S02]  /*04e0*/  @P1 IMAD.IADD R11, R11, 0x1, R2 ;  /* 0x000000010b0b1824 */ /* 0x000fe400078e0202 */
[----:B0-----:R-:W-:-:S04]  /*04f0*/  @!P1 IMAD.WIDE R2, R9, 0x8, R12 ;  /* 0x0000000809029825 */ /* 0x001fc800078e020c */
[----:B------:R-:W-:Y:S02]  /*0500*/  @P1 IMAD.WIDE R8, R11, 0x8, R12 ;  /* 0x000000080b081825 */ /* 0x000fe400078e020c */
[----:B------:R-:W2:Y:S04]  /*0510*/  @!P1 LDG.E.64.CONSTANT R2, desc[UR6][R2.64] ;  /* 0x0000000602029981 */ /* 0x000ea8000c1e9b00 */
[----:B------:R-:W3:Y:S01]  /*0520*/  @P1 LDG.E.64.CONSTANT R8, desc[UR6][R8.64] ;  /* 0x0000000608081981 */ /* 0x000ee2000c1e9b00 */
[----:B------:R-:W0:Y:S01]  /*0530*/  S2UR UR5, SR_CgaCtaId ;  /* 0x00000000000579c3 */ /* 0x000e220000008800 */
[----:B------:R-:W-:Y:S01]  /*0540*/  UMOV UR4, 0x400 ;  /* 0x0000040000047882 */ /* 0x000fe20000000000 */
[----:B------:R-:W-:Y:S01]  /*0550*/  IADD3 R11, PT, PT, -R5, R4, RZ ;  /* 0x00000004050b7210 */ /* 0x000fe20007ffe1ff */
[----:B0-----:R-:W-:-:S06]  /*0560*/  ULEA UR4, UR5, UR4, 0x18 ;  /* 0x0000000405047291 */ /* 0x001fcc000f8ec0ff */
[----:B------:R-:W-:-:S05]  /*0570*/  LEA R11, R11, UR4, 0x3 ;  /* 0x000000040b0b7c11 */ /* 0x000fca000f8e18ff */
[----:B--2---:R2:W-:Y:S04]  /*0580*/  @!P1 STS.64 [R11+0x8], R2 ;  /* 0x000008020b009388 */ /* 0x0045e80000000a00 */
[----:B---3--:R2:W-:Y:S02]  /*0590*/  @P1 STS.64 [R11+0x8], R8 ;  /* 0x000008080b001388 */ /* 0x0085e40000000a00 */
.L_x_225:
[----:B------:R-:W-:Y:S05]  /*05a0*/  BSYNC.RECONVERGENT B0 ;  /* 0x0000000000007941 */ /* 0x000fea0003800200 */
.L_x_224:
[----:B------:R-:W-:Y:S06]  /*05b0*/  BAR.SYNC.DEFER_BLOCKING 0x0 ;  /* 0x0000000000007b1d */ /* 0x000fec0000010000 */
[----:B------:R-:W-:Y:S05]  /*05c0*/  @P0 EXIT ;  /* 0x000000000000094d */ /* 0x000fea0003800000 */
[----:B------:R-:W3:Y:S01]  /*05d0*/  S2UR UR5, SR_CgaCtaId ;  /* 0x00000000000579c3 */ /* 0x000ee20000008800 */
[----:B------:R-:W-:Y:S01]  /*05e0*/  UMOV UR4, 0x400 ;  /* 0x0000040000047882 */ /* 0x000fe20000000000 */
[----:B------:R-:W-:Y:S01]  /*05f0*/  IMAD.MOV.U32 R4, RZ, RZ, R10 ;  /* 0x000000ffff047224 */ /* 0x000fe200078e000a */
[----:B------:R-:W4:Y:S01]  /*0600*/  LDCU UR11, c[0x3][0x4c] ;  /* 0x00c00980ff0b77ac */ /* 0x000f220008000800 */
[----:B------:R-:W0:Y:S04]  /*0610*/  LDCU.64 UR8, c[0x3][0x18] ;  /* 0x00c00300ff0877ac */ /* 0x000e280008000a00 */
[----:B--2---:R-:W2:Y:S01]  /*0620*/  LDC.64 R2, c[0x0][0x388] ;  /* 0x0000e200ff027b82 */ /* 0x004ea20000000a00 */
[----:B------:R-:W0:Y:S01]  /*0630*/  LDCU UR10, c[0x3][0x40] ;  /* 0x00c00800ff0a77ac */ /* 0x000e220008000800 */
[----:B---3--:R-:W-:-:S03]  /*0640*/  ULEA UR5, UR5, UR4, 0x18 ;  /* 0x0000000405057291 */ /* 0x008fc6000f8ec0ff */
[----:B0---4-:R-:W-:-:S09]  /*0650*/  UMOV UR4, URZ ;  /* 0x000000ff00047c82 */ /* 0x011fd20008000000 */
.L_x_226:
[----:B------:R-:W-:Y:S01]  /*0660*/  LEA R6, R0, UR5, 0x3 ;  /* 0x0000000500067c11 */ /* 0x000fe2000f8e18ff */
[----:B------:R-:W-:-:S04]  /*0670*/  UIADD3 UR4, UPT, UPT, UR4, 0x1, URZ ;  /* 0x0000000104047890 */ /* 0x000fc8000fffe0ff */
[----:B0-----:R-:W0:Y:S01]  /*0680*/  LDS.64 R10, [R6] ;  /* 0x00000000060a7984 */ /* 0x001e220000000a00 */
[----:B------:R-:W-:-:S03]  /*0690*/  UISETP.GE.AND UP0, UPT, UR4, UR11, UPT ;  /* 0x0000000b0400728c */ /* 0x000fc6000bf06270 */
[----:B------:R-:W3:Y:S04]  /*06a0*/  LDS.64 R8, [R6+0x8] ;  /* 0x0000080006087984 */ /* 0x000ee80000000a00 */
[----:B------:R-:W4:Y:S01]  /*06b0*/  LDS.64 R12, [R6+-0x8] ;  /* 0xfffff800060c7984 */ /* 0x000f220000000a00 */
[----:B0-----:R-:W-:-:S08]  /*06c0*/  DADD R10, R10, R10 ;  /* 0x000000000a0a7229 */ /* 0x001fd0000000000a */
[----:B---3--:R-:W-:Y:S01]  /*06d0*/  DADD R8, R8, -R10 ;  /* 0x0000000008087229 */ /* 0x008fe2000000080a */
[----:B--2---:R-:W-:-:S04]  /*06e0*/  IMAD.WIDE R10, R4, 0x8, R2 ;  /* 0x00000008040a7825 */ /* 0x004fc800078e0202 */
[----:B------:R-:W-:-:S03]  /*06f0*/  IMAD R4, R5, UR10, R4 ;  /* 0x0000000a05047c24 */ /* 0x000fc6000f8e0204 */
[----:B----4-:R-:W-:Y:S02]  /*0700*/  DADD R8, R8, R12 ;  /* 0x0000000008087229 */ /* 0x010fe4000000000c */
[----:B------:R-:W-:-:S06]  /*0710*/  ISETP.GE.AND P0, PT, R4, R7, PT ;  /* 0x000000070400720c */ /* 0x000fcc0003f06270 */
[----:B------:R-:W-:-:S07]  /*0720*/  DMUL R8, R8, UR8 ;  /* 0x0000000808087c28 */ /* 0x000fce0008000000 */
[----:B------:R0:W-:Y:S01]  /*0730*/  STG.E.64 desc[UR6][R10.64], R8 ;  /* 0x000000080a007986 */ /* 0x0001e2000c101b06 */
[----:B------:R-:W-:Y:S05]  /*0740*/  @P0 EXIT ;  /* 0x000000000000094d */ /* 0x000fea0003800000 */
[----:B------:R-:W-:Y:S01]  /*0750*/  IADD3 R0, PT, PT, R5, R0, RZ ;  /* 0x0000000005007210 */ /* 0x000fe20007ffe0ff */
[----:B------:R-:W-:Y:S06]  /*0760*/  BRA.U !UP0, `(.L_x_226) ;  /* 0xfffffffd08bc7547 */ /* 0x000fec000b83ffff */
[----:B------:R-:W-:Y:S05]  /*0770*/  EXIT ;  /* 0x000000000000794d */ /* 0x000fea0003800000 */
.L_x_227:
        /* <DEDUP_REMOVED lines=16> */
.L_x_266:


//--------------------- .text._Z5DerixILi2EEvPKdPd --------------------------
	.section	.text._Z5DerixILi2EEvPKdPd,"ax",@progbits
	.align	128
        .global         _Z5DerixILi2EEvPKdPd
        .type           _Z5DerixILi2EEvPKdPd,@function
        .size           _Z5DerixILi2EEvPKdPd,(.L_x_267 - _Z5DerixILi2EEvPKdPd)
        .other          _Z5DerixILi2EEvPKdPd,@"STO_CUDA_ENTRY STV_DEFAULT"
_Z5DerixILi2EEvPKdPd:
.text._Z5DerixILi2EEvPKdPd:
[----:B------:R-:W-:Y:S01]  /*0000*/  LDC R1, c[0x0][0x37c] ;  /* 0x0000df00ff017b82 */ /* 0x000fe20000000800 */
[----:B------:R-:W0:Y:S01]  /*0010*/  S2R R0, SR_CTAID.Y ;  /* 0x0000000000007919 */ /* 0x000e220000002600 */
[----:B------:R-:W1:Y:S06]  /*0020*/  LDCU UR6, c[0x0][0x360] ;  /* 0x00006c00ff0677ac */ /* 0x000e6c0008000800 */
[----:B------:R-:W2:Y:S01]  /*0030*/  LDC.64 R2, c[0x3][0x40] ;  /* 0x00c01000ff027b82 */ /* 0x000ea20000000a00 */
[----:B------:R-:W0:Y:S01]  /*0040*/  S2R R5, SR_TID.Y ;  /* 0x0000000000057919 */ /* 0x000e220000002200 */
[----:B------:R-:W0:Y:S01]  /*0050*/  LDCU UR4, c[0x0][0x364] ;  /* 0x00006c80ff0477ac */ /* 0x000e220008000800 */
[----:B------:R-:W3:Y:S01]  /*0060*/  S2R R13, SR_CTAID.X ;  /* 0x00000000000d7919 */ /* 0x000ee20000002500 */
[----:B------:R-:W3:Y:S01]  /*0070*/  S2R R16, SR_TID.X ;  /* 0x0000000000107919 */ /* 0x000ee20000002100 */
[----:B0-----:R-:W-:Y:S01]  /*0080*/  IMAD R0, R0, UR4, R5 ;  /* 0x0000000400007c24 */ /* 0x001fe2000f8e0205 */
[----:B-1----:R-:W-:-:S04]  /*0090*/  UIADD3 UR4, UPT, UPT, UR6, 0x2, URZ ;  /* 0x0000000206047890 */ /* 0x002fc8000fffe0ff */
[----:B--2---:R-:W-:Y:S02]  /*00a0*/  ISETP.GE.AND P0, PT, R0, R3, PT ;  /* 0x000000030000720c */ /* 0x004fe40003f06270 */
[----:B------:R-:W-:Y:S02]  /*00b0*/  IMAD R14, R5, UR4, RZ ;  /* 0x00000004050e7c24 */ /* 0x000fe4000f8e02ff */
[----:B---3--:R-:W-:-:S05]  /*00c0*/  IMAD R13, R13, UR6, R16 ;  /* 0x000000060d0d7c24 */ /* 0x008fca000f8e0210 */
[----:B------:R-:W-:-:S13]  /*00d0*/  ISETP.GT.OR P0, PT, R13, R2, P0 ;  /* 0x000000020d00720c */ /* 0x000fda0000704670 */
[----:B------:R-:W-:Y:S05]  /*00e0*/  @P0 EXIT ;  /* 0x000000000000094d */ /* 0x000fea0003800000 */
[----:B------:R-:W0:Y:S01]  /*00f0*/  LDC.64 R4, c[0x0][0x380] ;  /* 0x0000e000ff047b82 */ /* 0x000e220000000a00 */
[----:B------:R-:W1:Y:S01]  /*0100*/  LDCU.64 UR8, c[0x0][0x358] ;  /* 0x00006b00ff0877ac */ /* 0x000e620008000a00 */
[-C--:B------:R-:W-:Y:S01]  /*0110*/  ISETP.NE.AND P0, PT, R13, R2.reuse, PT ;  /* 0x000000020d00720c */ /* 0x080fe20003f05270 */
[----:B------:R-:W-:-:S03]  /*0120*/  IMAD R12, R0, R2, RZ ;  /* 0x00000002000c7224 */ /* 0x000fc600078e02ff */
[----:B------:R-:W-:-:S04]  /*0130*/  SEL R3, R2, RZ, !P0 ;  /* 0x000000ff02037207 */ /* 0x000fc80004000000 */
[----:B------:R-:W-:-:S05]  /*0140*/  IADD3 R3, PT, PT, -R3, R12, R13 ;  /* 0x0000000c03037210 */ /* 0x000fca0007ffe10d */
[----:B0-----:R-:W-:-:S05]  /*0150*/  IMAD.WIDE R6, R3, 0x8, R4 ;  /* 0x0000000803067825 */ /* 0x001fca00078e0204 */
[----:B-1----:R-:W2:Y:S01]  /*0160*/  LDG.E.64.CONSTANT R8, desc[UR8][R6.64] ;  /* 0x0000000806087981 */ /* 0x002ea2000c1e9b00 */
[----:B------:R-:W0:Y:S01]  /*0170*/  S2UR UR5, SR_CgaCtaId ;  /* 0x00000000000579c3 */ /* 0x000e220000008800 */
[----:B------:R-:W-:Y:S01]  /*0180*/  UMOV UR4, 0x400 ;  /* 0x0000040000047882 */ /* 0x000fe20000000000 */
[----:B------:R-:W-:Y:S01]  /*0190*/  IMAD.IADD R0, R14, 0x1, R16 ;  /* 0x000000010e007824 */ /* 0x000fe200078e0210 */
[----:B0-----:R-:W-:-:S06]  /*01a0*/  ULEA UR4, UR5, UR4, 0x18 ;  /* 0x0000000405047291 */ /* 0x001fcc000f8ec0ff */
[----:B------:R-:W-:-:S05]  /*01b0*/  LEA R0, R0, UR4, 0x3 ;  /* 0x0000000400007c11 */ /* 0x000fca000f8e18ff */
[----:B--2---:R0:W-:Y:S01]  /*01c0*/  STS.64 [R0+0x8], R8 ;  /* 0x0000080800007388 */ /* 0x0041e20000000a00 */
[----:B------:R-:W-:Y:S05]  /*01d0*/  @!P0 EXIT ;  /* 0x000000000000894d */ /* 0x000fea0003800000 */
[----:B------:R-:W-:Y:S01]  /*01e0*/  ISETP.NE.AND P0, PT, R16, RZ, PT ;  /* 0x000000ff1000720c */ /* 0x000fe20003f05270 */
[----:B------:R-:W-:-:S12]  /*01f0*/  BSSY.RECONVERGENT B0, `(.L_x_228) ;  /* 0x000000a000007945 */ /* 0x000fd80003800200 */
[----:B------:R-:W-:Y:S05]  /*0200*/  @P0 BRA `(.L_x_229) ;  /* 0x0000000000200947 */ /* 0x000fea0003800000 */
[----:B------:R-:W-:-:S13]  /*0210*/  ISETP.NE.AND P0, PT, R13, RZ, PT ;  /* 0x000000ff0d00720c */ /* 0x000fda0003f05270 */
[----:B0-----:R-:W-:Y:S01]  /*0220*/  @!P0 IADD3 R9, PT, PT, R3, -0x1, R2 ;  /* 0xffffffff03098810 */ /* 0x001fe20007ffe002 */
[----:B------:R-:W2:Y:S04]  /*0230*/  @P0 LDG.E.64.CONSTANT R10, desc[UR8][R6.64+-0x8] ;  /* 0xfffff808060a0981 */ /* 0x000ea8000c1e9b00 */
[----:B------:R-:W-:-:S06]  /*0240*/  @!P0 IMAD.WIDE R8, R9, 0x8, R4 ;  /* 0x0000000809088825 */ /* 0x000fcc00078e0204 */
[----:B------:R-:W3:Y:S01]  /*0250*/  @!P0 LDG.E.64.CONSTANT R8, desc[UR8][R8.64] ;  /* 0x0000000808088981 */ /* 0x000ee2000c1e9b00 */
[----:B------:R-:W-:-:S05]  /*0260*/  LEA R15, R14, UR4, 0x3 ;  /* 0x000000040e0f7c11 */ /* 0x000fca000f8e18ff */
[----:B---3--:R1:W-:Y:S04]  /*0270*/  @!P0 STS.64 [R15], R8 ;  /* 0x000000080f008388 */ /* 0x0083e80000000a00 */
[----:B--2---:R1:W-:Y:S02]  /*0280*/  @P0 STS.64 [R15], R10 ;  /* 0x0000000a0f000388 */ /* 0x0043e40000000a00 */
.L_x_229:
[----:B------:R-:W-:Y:S05]  /*0290*/  BSYNC.RECONVERGENT B0 ;  /* 0x0000000000007941 */ /* 0x000fea0003800200 */
.L_x_228:
[----:B------:R-:W-:Y:S01]  /*02a0*/  UIADD3 UR4, UPT, UPT, UR6, -0x1, URZ ;  /* 0xffffffff06047890 */ /* 0x000fe2000fffe0ff */
[----:B------:R-:W-:Y:S05]  /*02b0*/  BSSY.RECONVERGENT B0, `(.L_x_230) ;  /* 0x000000a000007945 */ /* 0x000fea0003800200 */
[----:B------:R-:W-:-:S13]  /*02c0*/  ISETP.NE.AND P0, PT, R16, UR4, PT ;  /* 0x0000000410007c0c */ /* 0x000fda000bf05270 */
[----:B------:R-:W-:Y:S05]  /*02d0*/  @P0 BRA `(.L_x_231) ;  /* 0x00000000001c0947 */ /* 0x000fea0003800000 */
[----:B------:R-:W-:-:S05]  /*02e0*/  VIADD R2, R2, 0xffffffff ;  /* 0xffffffff02027836 */ /* 0x000fca0000000000 */
[----:B------:R-:W-:-:S13]  /*02f0*/  ISETP.NE.AND P0, PT, R13, R2, PT ;  /* 0x000000020d00720c */ /* 0x000fda0003f05270 */
[----:B------:R-:W-:Y:S01]  /*0300*/  @!P0 IMAD.WIDE R4, R12, 0x8, R4 ;  /* 0x000000080c048825 */ /* 0x000fe200078e0204 */
[----:B------:R-:W2:Y:S05]  /*0310*/  @P0 LDG.E.64.CONSTANT R6, desc[UR8][R6.64+0x8] ;  /* 0x0000080806060981 */ /* 0x000eaa000c1e9b00 */
[----:B------:R-:W3:Y:S04]  /*0320*/  @!P0 LDG.E.64.CONSTANT R4, desc[UR8][R4.64] ;  /* 0x0000000804048981 */ /* 0x000ee8000c1e9b00 */
[----:B---3--:R3:W-:Y:S04]  /*0330*/  @!P0 STS.64 [R0+0x10], R4 ;  /* 0x0000100400008388 */ /* 0x0087e80000000a00 */
[----:B--2---:R3:W-:Y:S02]  /*0340*/  @P0 STS.64 [R0+0x10], R6 ;  /* 0x0000100600000388 */ /* 0x0047e40000000a00 */
.L_x_231:
[----:B------:R-:W-:Y:S05]  /*0350*/  BSYNC.RECONVERGENT B0 ;  /* 0x0000000000007941 */ /* 0x000fea0003800200 */
.L_x_230:
[----:B------:R-:W-:Y:S08]  /*0360*/  BAR.SYNC.DEFER_BLOCKING 0x0 ;  /* 0x0000000000007b1d */ /* 0x000ff00000010000 */
[----:B-1----:R-:W1:Y:S01]  /*0370*/  LDC.64 R10, c[0x0][0x388] ;  /* 0x0000e200ff0a7b82 */ /* 0x002e620000000a00 */
[----:B------:R-:W2:Y:S01]  /*0380*/  LDCU.64 UR4, c[0x3][0x10] ;  /* 0x00c00200ff0477ac */ /* 0x000ea20008000a00 */
[----:B---3--:R-:W3:Y:S04]  /*0390*/  LDS.64 R6, [R0+0x8] ;  /* 0x0000080000067984 */ /* 0x008ee80000000a00 */
[----:B------:R-:W4:Y:S01]  /*03a0*/  LDS.64 R4, [R0+0x10] ;  /* 0x0000100000047984 */ /* 0x000f220000000a00 */
[----:B-1----:R-:W-:-:S03]  /*03b0*/  IMAD.WIDE R2, R3, 0x8, R10 ;  /* 0x0000000803027825 */ /* 0x002fc600078e020a */
[----:B0-----:R-:W0:Y:S01]  /*03c0*/  LDS.64 R8, [R0] ;  /* 0x0000000000087984 */ /* 0x001e220000000a00 */
[----:B---3--:R-:W-:-:S08]  /*03d0*/  DADD R6, R6, R6 ;  /* 0x0000000006067229 */ /* 0x008fd00000000006 */
[----:B----4-:R-:W-:-:S08]  /*03e0*/  DADD R4, R4, -R6 ;  /* 0x0000000004047229 */ /* 0x010fd00000000806 */
[----:B0-----:R-:W-:-:S08]  /*03f0*/  DADD R4, R4, R8 ;  /* 0x0000000004047229 */ /* 0x001fd00000000008 */
[----:B--2---:R-:W-:-:S07]  /*0400*/  DMUL R4, R4, UR4 ;  /* 0x0000000404047c28 */ /* 0x004fce0008000000 */
[----:B------:R-:W-:Y:S01]  /*0410*/  STG.E.64 desc[UR8][R2.64], R4 ;  /* 0x0000000402007986 */ /* 0x000fe2000c101b08 */
[----:B------:R-:W-:Y:S05]  /*0420*/  EXIT ;  /* 0x000000000000794d */ /* 0x000fea0003800000 */
.L_x_232:
        /* <DEDUP_REMOVED lines=13> */
.L_x_267:


//--------------------- .text._Z5DeriyILi1EEvPKdPd --------------------------
	.section	.text._Z5DeriyILi1EEvPKdPd,"ax",@progbits
	.align	128
        .global         _Z5DeriyILi1EEvPKdPd
        .type           _Z5DeriyILi1EEvPKdPd,@function
        .size           _Z5DeriyILi1EEvPKdPd,(.L_x_268 - _Z5DeriyILi1EEvPKdPd)
        .other          _Z5DeriyILi1EEvPKdPd,@"STO_CUDA_ENTRY STV_DEFAULT"
_Z5DeriyILi1EEvPKdPd:
.text._Z5DeriyILi1EEvPKdPd:
        /* <DEDUP_REMOVED lines=45> */
.L_x_234:
[----:B------:R-:W-:Y:S05]  /*02d0*/  BSYNC.RECONVERGENT B0 ;  /* 0x0000000000007941 */ /* 0x000fea0003800200 */
.L_x_233:
        /* <DEDUP_REMOVED lines=8> */
.L_x_237:
[----:B01----:R-:W-:-:S06]  /*0360*/  IMAD.WIDE R14, R11, 0x8, R12 ;  /* 0x000000080b0e7825 */ /* 0x003fcc00078e020c */
[----:B------:R-:W2:Y:S01]  /*0370*/  LDG.E.64.CONSTANT R14, desc[UR6][R14.64] ;  /* 0x000000060e0e7981 */ /* 0x000ea2000c1e9b00 */
[----:B------:R-:W-:Y:S01]  /*0380*/  IMAD R17, R4, 0x8, R19 ;  /* 0x0000000804117824 */ /* 0x000fe200078e0213 */
[----:B------:R-:W-:Y:S01]  /*0390*/  IADD3 R4, PT, PT, R5, R4, RZ ;  /* 0x0000000405047210 */ /* 0x000fe20007ffe0ff */
[----:B------:R-:W-:Y:S02]  /*03a0*/  VIADD R3, R3, 0x1 ;  /* 0x0000000103037836 */ /* 0x000fe40000000000 */
[----:B------:R-:W-:-:S03]  /*03b0*/  IMAD R11, R5, R2, R11 ;  /* 0x00000002050b7224 */ /* 0x000fc600078e020b */
[----:B------:R-:W-:Y:S02]  /*03c0*/  ISETP.GE.AND P0, PT, R3, R8, PT ;  /* 0x000000080300720c */ /* 0x000fe40003f06270 */
[----:B------:R-:W-:Y:S01]  /*03d0*/  ISETP.LT.AND P2, PT, R11, R7, PT ;  /* 0x000000070b00720c */ /* 0x000fe20003f41270 */
[----:B--2---:R1:W-:-:S12]  /*03e0*/  STS.64 [R17], R14 ;  /* 0x0000000e11007388 */ /* 0x0043d80000000a00 */
[----:B------:R-:W-:Y:S05]  /*03f0*/  @!P0 BRA P2, `(.L_x_237) ;  /* 0xfffffffc00d88947 */ /* 0x000fea000103ffff */
.L_x_236:
[----:B------:R-:W-:Y:S05]  /*0400*/  BSYNC.RECONVERGENT B0 ;  /* 0x0000000000007941 */ /* 0x000fea0003800200 */
.L_x_235:
[----:B------:R-:W-:Y:S05]  /*0410*/  @!P1 EXIT ;  /* 0x000000000000994d */ /* 0x000fea0003800000 */
[----:B------:R-:W-:Y:S01]  /*0420*/  IADD3 R3, PT, PT, R5, -0x1, RZ ;  /* 0xffffffff05037810 */ /* 0x000fe20007ffe0ff */
[----:B-1----:R-:W-:Y:S01]  /*0430*/  IMAD.IADD R14, R9, 0x1, R10 ;  /* 0x00000001090e7824 */ /* 0x002fe200078e020a */
[----:B------:R-:W-:Y:S02]  /*0440*/  BSSY.RECONVERGENT B0, `(.L_x_238) ;  /* 0x0000016000007945 */ /* 0x000fe40003800200 */
[----:B------:R-:W-:Y:S02]  /*0450*/  ISETP.NE.AND P1, PT, R6, R3, PT ;  /* 0x000000030600720c */ /* 0x000fe40003f25270 */
[----:B------:R-:W-:-:S04]  /*0460*/  ISETP.GE.AND P0, PT, R14, R7, PT ;  /* 0x000000070e00720c */ /* 0x000fc80003f06270 */
[----:B------:R-:W-:-:S07]  /*0470*/  ISETP.LT.OR P0, PT, R8, 0x1, P0 ;  /* 0x000000010800780c */ /* 0x000fce0000701670 */
[----:B------:R-:W-:Y:S06]  /*0480*/  @P1 BRA `(.L_x_239) ;  /* 0x0000000000441947 */ /* 0x000fec0003800000 */
[----:B------:R-:W-:Y:S01]  /*0490*/  IMAD.MOV R3, RZ, RZ, -R5 ;  /* 0x000000ffff037224 */ /* 0x000fe200078e0a05 */
[----:B0-----:R-:W0:Y:S03]  /*04a0*/  LDC.64 R12, c[0x0][0x380] ;  /* 0x0000e000ff0c7b82 */ /* 0x001e260000000a00 */
[----:B------:R-:W-:Y:S01]  /*04b0*/  IMAD R11, R2, R3, R11 ;  /* 0x00000003020b7224 */ /* 0x000fe200078e020b */
[----:B------:R-:W-:-:S04]  /*04c0*/  IADD3 R3, PT, PT, R9, -R2, R7 ;  /* 0x8000000209037210 */ /* 0x000fc80007ffe007 */
[----:B------:R-:W-:-:S13]  /*04d0*/  ISETP.NE.AND P1, PT, R11, R3, PT ;  /* 0x000000030b00720c */ /* 0x000fda0003f25270 */
[----:B------:R-:W-:Y:S01]  /*04e0*/  @P1 IADD3 R11, PT, PT, R11, R2, RZ ;  /* 0x000000020b0b1210 */ /* 0x000fe20007ffe0ff */
[----:B0-----:R-:W-:-:S04]  /*04f0*/  @!P1 IMAD.WIDE R2, R9, 0x8, R12 ;  /* 0x0000000809029825 */ /* 0x001fc800078e020c */
[----:B------:R-:W-:Y:S02]  /*0500*/  @P1 IMAD.WIDE R8, R11, 0x8, R12 ;  /* 0x000000080b081825 */ /* 0x000fe400078e020c */
[----:B------:R-:W2:Y:S04]  /*0510*/  @!P1 LDG.E.64.CONSTANT R2, desc[UR6][R2.64] ;  /* 0x0000000602029981 */ /* 0x000ea8000c1e9b00 */
[----:B------:R-:W3:Y:S01]  /*0520*/  @P1 LDG.E.64.CONSTANT R8, desc[UR6][R8.64] ;  /* 0x0000000608081981 */ /* 0x000ee2000c1e9b00 */
[----:B------:R-:W0:Y:S01]  /*0530*/  S2UR UR5, SR_CgaCtaId ;  /* 0x00000000000579c3 */ /* 0x000e220000008800 */
[----:B------:R-:W-:Y:S01]  /*0540*/  UMOV UR4, 0x400 ;  /* 0x0000040000047882 */ /* 0x000fe20000000000 */
[----:B------:R-:W-:Y:S01]  /*0550*/  IMAD.IADD R11, R4, 0x1, -R5 ;  /* 0x00000001040b7824 */ /* 0x000fe200078e0a05 */
[----:B0-----:R-:W-:-:S06]  /*0560*/  ULEA UR4, UR5, UR4, 0x18 ;  /* 0x0000000405047291 */ /* 0x001fcc000f8ec0ff */
[----:B------:R-:W-:-:S05]  /*0570*/  LEA R11, R11, UR4, 0x3 ;  /* 0x000000040b0b7c11 */ /* 0x000fca000f8e18ff */
[----:B--2---:R1:W-:Y:S04]  /*0580*/  @!P1 STS.64 [R11+0x8], R2 ;  /* 0x000008020b009388 */ /* 0x0043e80000000a00 */
[----:B---3--:R1:W-:Y:S02]  /*0590*/  @P1 STS.64 [R11+0x8], R8 ;  /* 0x000008080b001388 */ /* 0x0083e40000000a00 */
.L_x_239:
[----:B------:R-:W-:Y:S05]  /*05a0*/  BSYNC.RECONVERGENT B0 ;  /* 0x0000000000007941 */ /* 0x000fea0003800200 */
.L_x_238:
[----:B------:R-:W-:Y:S06]  /*05b0*/  BAR.SYNC.DEFER_BLOCKING 0x0 ;  /* 0x0000000000007b1d */ /* 0x000fec0000010000 */
[----:B------:R-:W-:Y:S05]  /*05c0*/  @P0 EXIT ;  /* 0x000000000000094d */ /* 0x000fea0003800000 */
[----:B------:R-:W2:Y:S01]  /*05d0*/  S2UR UR5, SR_CgaCtaId ;  /* 0x00000000000579c3 */ /* 0x000ea20000008800 */
[----:B------:R-:W-:Y:S01]  /*05e0*/  UMOV UR4, 0x400 ;  /* 0x0000040000047882 */ /* 0x000fe20000000000 */
[----:B------:R-:W3:Y:S01]  /*05f0*/  LDCU UR11, c[0x3][0x4c] ;  /* 0x00c00980ff0b77ac */ /* 0x000ee20008000800 */
[----:B------:R-:W4:Y:S05]  /*0600*/  LDCU.64 UR8, c[0x3][0x8] ;  /* 0x00c00100ff0877ac */ /* 0x000f2a0008000a00 */
[----:B-1----:R-:W1:Y:S01]  /*0610*/  LDC.64 R10, c[0x0][0x388] ;  /* 0x0000e200ff0a7b82 */ /* 0x002e620000000a00 */
[----:B------:R-:W0:Y:S01]  /*0620*/  LDCU UR10, c[0x3][0x40] ;  /* 0x00c00800ff0a77ac */ /* 0x000e220008000800 */
[----:B--2---:R-:W-:-:S03]  /*0630*/  ULEA UR5, UR5, UR4, 0x18 ;  /* 0x0000000405057291 */ /* 0x004fc6000f8ec0ff */
[----:B0--34-:R-:W-:-:S09]  /*0640*/  UMOV UR4, URZ ;  /* 0x000000ff00047c82 */ /* 0x019fd20008000000 */
.L_x_240:
[----:B------:R-:W-:Y:S01]  /*0650*/  LEA R4, R0, UR5, 0x3 ;  /* 0x0000000500047c11 */ /* 0x000fe2000f8e18ff */
[----:B------:R-:W-:-:S04]  /*0660*/  UIADD3 UR4, UPT, UPT, UR4, 0x1, URZ ;  /* 0x0000000104047890 */ /* 0x000fc8000fffe0ff */
[----:B0-----:R-:W-:Y:S01]  /*0670*/  LDS.64 R2, [R4+0x8] ;  /* 0x0000080004027984 */ /* 0x001fe20000000a00 */
[----:B------:R-:W-:-:S03]  /*0680*/  UISETP.GE.AND UP0, UPT, UR4, UR11, UPT ;  /* 0x0000000b0400728c */ /* 0x000fc6000bf06270 */
[----:B------:R-:W0:Y:S02]  /*0690*/  LDS.64 R8, [R4+-0x8] ;  /* 0xfffff80004087984 */ /* 0x000e240000000a00 */
[----:B0-----:R-:W-:Y:S01]  /*06a0*/  DADD R2, R2, -R8 ;  /* 0x0000000002027229 */ /* 0x001fe20000000808 */
[----:B-1----:R-:W-:-:S04]  /*06b0*/  IMAD.WIDE R8, R14, 0x8, R10 ;  /* 0x000000080e087825 */ /* 0x002fc800078e020a */
[----:B------:R-:W-:-:S03]  /*06c0*/  IMAD R14, R5, UR10, R14 ;  /* 0x0000000a050e7c24 */ /* 0x000fc6000f8e020e */
[----:B------:R-:W-:Y:S02]  /*06d0*/  DMUL R2, R2, UR8 ;  /* 0x0000000802027c28 */ /* 0x000fe40008000000 */
[----:B------:R-:W-:-:S05]  /*06e0*/  ISETP.GE.AND P0, PT, R14, R7, PT ;  /* 0x000000070e00720c */ /* 0x000fca0003f06270 */
[----:B------:R0:W-:Y:S08]  /*06f0*/  STG.E.64 desc[UR6][R8.64], R2 ;  /* 0x0000000208007986 */ /* 0x0001f0000c101b06 */
[----:B------:R-:W-:Y:S05]  /*0700*/  @P0 EXIT ;  /* 0x000000000000094d */ /* 0x000fea0003800000 */
[----:B------:R-:W-:Y:S01]  /*0710*/  IADD3 R0, PT, PT, R5, R0, RZ ;  /* 0x0000000005007210 */ /* 0x000fe20007ffe0ff */
[----:B------:R-:W-:Y:S06]  /*0720*/  BRA.U !UP0, `(.L_x_240) ;  /* 0xfffffffd08c87547 */ /* 0x000fec000b83ffff */
[----:B------:R-:W-:Y:S05]  /*0730*/  EXIT ;  /* 0x000000000000794d */ /* 0x000fea0003800000 */
.L_x_241:
        /* <DEDUP_REMOVED lines=12> */
.L_x_268:


//--------------------- .text._Z5DerixILi1EEvPKdPd --------------------------
	.section	.text._Z5DerixILi1EEvPKdPd,"ax",@progbits
	.align	128
        .global         _Z5DerixILi1EEvPKdPd
        .type           _Z5DerixILi1EEvPKdPd,@function
        .size           _Z5DerixILi1EEvPKdPd,(.L_x_269 - _Z5DerixILi1EEvPKdPd)
        .other          _Z5DerixILi1EEvPKdPd,@"STO_CUDA_ENTRY STV_DEFAULT"
_Z5DerixILi1EEvPKdPd:
.text._Z5DerixILi1EEvPKdPd:
        /* <DEDUP_REMOVED lines=41> */
.L_x_243:
[----:B------:R-:W-:Y:S05]  /*0290*/  BSYNC.RECONVERGENT B0 ;  /* 0x0000000000007941 */ /* 0x000fea0003800200 */
.L_x_242:
        /* <DEDUP_REMOVED lines=11> */
.L_x_245:
[----:B------:R-:W-:Y:S05]  /*0350*/  BSYNC.RECONVERGENT B0 ;  /* 0x0000000000007941 */ /* 0x000fea0003800200 */
.L_x_244:
[----:B------:R-:W-:Y:S08]  /*0360*/  BAR.SYNC.DEFER_BLOCKING 0x0 ;  /* 0x0000000000007b1d */ /* 0x000ff00000010000 */
[----:B01----:R-:W0:Y:S01]  /*0370*/  LDC.64 R8, c[0x0][0x388] ;  /* 0x0000e200ff087b82 */ /* 0x003e220000000a00 */
[----:B------:R-:W1:Y:S01]  /*0380*/  LDCU.64 UR4, c[0x3][URZ] ;  /* 0x00c00000ff0477ac */ /* 0x000e620008000a00 */
[----:B---3--:R-:W-:Y:S04]  /*0390*/  LDS.64 R4, [R0+0x10] ;  /* 0x0000100000047984 */ /* 0x008fe80000000a00 */
[----:B------:R-:W2:Y:S01]  /*03a0*/  LDS.64 R6, [R0] ;  /* 0x0000000000067984 */ /* 0x000ea20000000a00 */
[----:B0-----:R-:W-:Y:S01]  /*03b0*/  IMAD.WIDE R2, R3, 0x8, R8 ;  /* 0x0000000803027825 */ /* 0x001fe200078e0208 */
[----:B--2---:R-:W-:-:S08]  /*03c0*/  DADD R4, R4, -R6 ;  /* 0x0000000004047229 */ /* 0x004fd00000000806 */
[----:B-1----:R-:W-:-:S07]  /*03d0*/  DMUL R4, R4, UR4 ;  /* 0x0000000404047c28 */ /* 0x002fce0008000000 */
[----:B------:R-:W-:Y:S01]  /*03e0*/  STG.E.64 desc[UR8][R2.64], R4 ;  /* 0x0000000402007986 */ /* 0x000fe2000c101b08 */
[----:B------:R-:W-:Y:S05]  /*03f0*/  EXIT ;  /* 0x000000000000794d */ /* 0x000fea0003800000 */
.L_x_246:
        /* <DEDUP_REMOVED lines=16> */
.L_x_269:


//--------------------- .nv.global.init           --------------------------
	.section	.nv.global.init,"aw",@progbits
	.align	16
.nv.global.init:
	.type		__cudart_sin_cos_coeffs,@object
	.size		__cudart_sin_cos_coeffs,(__cudart_i2opi_d - __cudart_sin_cos_coeffs)
__cudart_sin_cos_coeffs:
        /*0000*/ 	.byte	0x46, 0xd2, 0xb0, 0x2c, 0xf1, 0xe5, 0x5a, 0xbe, 0x92, 0xe3, 0xac, 0x69, 0xe3, 0x1d, 0xc7, 0x3e
        /*0010*/ 	.byte	0xa1, 0x62, 0xdb, 0x19, 0xa0, 0x01, 0x2a, 0xbf, 0x18, 0x08, 0x11, 0x11, 0x11, 0x11, 0x81, 0x3f
        /*0020*/ 	.byte	0x54, 0x55, 0x55, 0x55, 0x55, 0x55, 0xc5, 0xbf, 0x00, 0x00, 0x00, 0x00, 0x00, 0x00, 0x00, 0x00
        /*0030*/ 	.byte	0x00, 0x00, 0x00, 0x00, 0x00, 0x00, 0x00, 0x00, 0x64, 0x81, 0xfd, 0x20, 0x83, 0xff, 0xa8, 0xbd
        /*0040*/ 	.byte	0x28, 0x85, 0xef, 0xc1, 0xa7, 0xee, 0x21, 0x3e, 0xd9, 0xe6, 0x06, 0x8e, 0x4f, 0x7e, 0x92, 0xbe
        /*0050*/ 	.byte	0xe9, 0xbc, 0xdd, 0x19, 0xa0, 0x01, 0xfa, 0x3e, 0x47, 0x5d, 0xc1, 0x16, 0x6c, 0xc1, 0x56, 0xbf
        /*0060*/ 	.byte	0x51, 0x55, 0x55, 0x55, 0x55, 0x55, 0xa5, 0x3f, 0x00, 0x00, 0x00, 0x00, 0x00, 0x00, 0xe0, 0xbf
        /*0070*/ 	.byte	0x00, 0x00, 0x00, 0x00, 0x00, 0x00, 0xf0, 0x3f, 0x00, 0x00, 0x00, 0x00, 0x00, 0x00, 0x00, 0x00
	.type		__cudart_i2opi_d,@object
	.size		__cudart_i2opi_d,(.L_64 - __cudart_i2opi_d)
__cudart_i2opi_d:
        /* <DEDUP_REMOVED lines=9> */
.L_64:


//--------------------- .nv.shared._ZN3cub18CUB_300001_SM_10006detail6reduce28DeviceReduceSingleTileKernelINS2_10policy_hubIdyN4cuda3std3__44plusIdEEE10Policy1000EPdSC_iS9_ddNS7_10__identityEEEvT0_T1_T2_T3_T4_T6_ --------------------------
	.section	.nv.shared._ZN3cub18CUB_300001_SM_10006detail6reduce28DeviceReduceSingleTileKernelINS2_10policy_hubIdyN4cuda3std3__44plusIdEEE10Policy1000EPdSC_iS9_ddNS7_10__identityEEEvT0_T1_T2_T3_T4_T6_,"aw",@nobits
	.sectionflags	@""
	.align	8
.nv.shared._ZN3cub18CUB_300001_SM_10006detail6reduce28DeviceReduceSingleTileKernelINS2_10policy_hubIdyN4cuda3std3__44plusIdEEE10Policy1000EPdSC_iS9_ddNS7_10__identityEEEvT0_T1_T2_T3_T4_T6_:
	.zero		1176


//--------------------- .nv.shared.reserved.0     --------------------------
	.section	.nv.shared.reserved.0,"aw",@nobits
	.weak		__nv_reservedSMEM_offset_0_alias
	.size		__nv_reservedSMEM_offset_0_alias, 0, 64
	.other		__nv_reservedSMEM_offset_0_alias,@"STO_CUDA_RESERVED_SHARED STV_DEFAULT"
__nv_reservedSMEM_offset_0_alias:
	.zero		0
	.zero		64


//--------------------- .nv.global                --------------------------
	.section	.nv.global,"aw",@nobits
.nv.global:
	.type		_ZN30_INTERNAL_0aa72efd_4_k_cu_main6thrust24THRUST_300001_SM_1000_NS3seqE,@object
	.size		_ZN30_INTERNAL_0aa72efd_4_k_cu_main6thrust24THRUST_300001_SM_1000_NS3seqE,(_ZN30_INTERNAL_0aa72efd_4_k_cu_main4cuda3std3__48in_placeE - _ZN30_INTERNAL_0aa72efd_4_k_cu_main6thrust24THRUST_300001_SM_1000_NS3seqE)
_ZN30_INTERNAL_0aa72efd_4_k_cu_main6thrust24THRUST_300001_SM_1000_NS3seqE:
	.zero		1
	.type		_ZN30_INTERNAL_0aa72efd_4_k_cu_main4cuda3std3__48in_placeE,@object
	.size		_ZN30_INTERNAL_0aa72efd_4_k_cu_main4cuda3std3__48in_placeE,(_ZN30_INTERNAL_0aa72efd_4_k_cu_main4cuda3std6ranges3__45__cpo4sizeE - _ZN30_INTERNAL_0aa72efd_4_k_cu_main4cuda3std3__48in_placeE)
_ZN30_INTERNAL_0aa72efd_4_k_cu_main4cuda3std3__48in_placeE:
	.zero		1
	.type		_ZN30_INTERNAL_0aa72efd_4_k_cu_main4cuda3std6ranges3__45__cpo4sizeE,@object
	.size		_ZN30_INTERNAL_0aa72efd_4_k_cu_main4cuda3std6ranges3__45__cpo4sizeE,(_ZN30_INTERNAL_0aa72efd_4_k_cu_main6thrust24THRUST_300001_SM_1000_NS12placeholders2_3E - _ZN30_INTERNAL_0aa72efd_4_k_cu_main4cuda3std6ranges3__45__cpo4sizeE)
_ZN30_INTERNAL_0aa72efd_4_k_cu_main4cuda3std6ranges3__45__cpo4sizeE:
	.zero		1
	.type		_ZN30_INTERNAL_0aa72efd_4_k_cu_main6thrust24THRUST_300001_SM_1000_NS12placeholders2_3E,@object
	.size		_ZN30_INTERNAL_0aa72efd_4_k_cu_main6thrust24THRUST_300001_SM_1000_NS12placeholders2_3E,(_ZN30_INTERNAL_0aa72efd_4_k_cu_main4cuda3std3__45__cpo6cbeginE - _ZN30_INTERNAL_0aa72efd_4_k_cu_main6thrust24THRUST_300001_SM_1000_NS12placeholders2_3E)
_ZN30_INTERNAL_0aa72efd_4_k_cu_main6thrust24THRUST_300001_SM_1000_NS12placeholders2_3E:
	.zero		1
	.type		_ZN30_INTERNAL_0aa72efd_4_k_cu_main4cuda3std3__45__cpo6cbeginE,@object
	.size		_ZN30_INTERNAL_0aa72efd_4_k_cu_main4cuda3std3__45__cpo6cbeginE,(_ZN30_INTERNAL_0aa72efd_4_k_cu_main4cuda3std6ranges3__45__cpo6cbeginE - _ZN30_INTERNAL_0aa72efd_4_k_cu_main4cuda3std3__45__cpo6cbeginE)
_ZN30_INTERNAL_0aa72efd_4_k_cu_main4cuda3std3__45__cpo6cbeginE:
	.zero		1
	.type		_ZN30_INTERNAL_0aa72efd_4_k_cu_main4cuda3std6ranges3__45__cpo6cbeginE,@object
	.size		_ZN30_INTERNAL_0aa72efd_4_k_cu_main4cuda3std6ranges3__45__cpo6cbeginE,(_ZN30_INTERNAL_0aa72efd_4_k_cu_main6thrust24THRUST_300001_SM_1000_NS12placeholders2_7E - _ZN30_INTERNAL_0aa72efd_4_k_cu_main4cuda3std6ranges3__45__cpo6cbeginE)
_ZN30_INTERNAL_0aa72efd_4_k_cu_main4cuda3std6ranges3__45__cpo6cbeginE:
	.zero		1
	.type		_ZN30_INTERNAL_0aa72efd_4_k_cu_main6thrust24THRUST_300001_SM_1000_NS12placeholders2_7E,@object
	.size		_ZN30_INTERNAL_0aa72efd_4_k_cu_main6thrust24THRUST_300001_SM_1000_NS12placeholders2_7E,(_ZN30_INTERNAL_0aa72efd_4_k_cu_main4cuda3std3__45__cpo7crbeginE - _ZN30_INTERNAL_0aa72efd_4_k_cu_main6thrust24THRUST_300001_SM_1000_NS12placeholders2_7E)
_ZN30_INTERNAL_0aa72efd_4_k_cu_main6thrust24THRUST_300001_SM_1000_NS12placeholders2_7E:
	.zero		1
	.type		_ZN30_INTERNAL_0aa72efd_4_k_cu_main4cuda3std3__45__cpo7crbeginE,@object
	.size		_ZN30_INTERNAL_0aa72efd_4_k_cu_main4cuda3std3__45__cpo7crbeginE,(_ZN30_INTERNAL_0aa72efd_4_k_cu_main4cuda3std6ranges3__45__cpo4nextE - _ZN30_INTERNAL_0aa72efd_4_k_cu_main4cuda3std3__45__cpo7crbeginE)
_ZN30_INTERNAL_0aa72efd_4_k_cu_main4cuda3std3__45__cpo7crbeginE:
	.zero		1
	.type		_ZN30_INTERNAL_0aa72efd_4_k_cu_main4cuda3std6ranges3__45__cpo4nextE,@object
	.size		_ZN30_INTERNAL_0aa72efd_4_k_cu_main4cuda3std6ranges3__45__cpo4nextE,(_ZN30_INTERNAL_0aa72efd_4_k_cu_main4cuda3std6ranges3__45__cpo4swapE - _ZN30_INTERNAL_0aa72efd_4_k_cu_main4cuda3std6ranges3__45__cpo4nextE)
_ZN30_INTERNAL_0aa72efd_4_k_cu_main4cuda3std6ranges3__45__cpo4nextE:
	.zero		1
	.type		_ZN30_INTERNAL_0aa72efd_4_k_cu_main4cuda3std6ranges3__45__cpo4swapE,@object
	.size		_ZN30_INTERNAL_0aa72efd_4_k_cu_main4cuda3std6ranges3__45__cpo4swapE,(_ZN30_INTERNAL_0aa72efd_4_k_cu_main6thrust24THRUST_300001_SM_1000_NS8cuda_cub10par_nosyncE - _ZN30_INTERNAL_0aa72efd_4_k_cu_main4cuda3std6ranges3__45__cpo4swapE)
_ZN30_INTERNAL_0aa72efd_4_k_cu_main4cuda3std6ranges3__45__cpo4swapE:
	.zero		1
	.type		_ZN30_INTERNAL_0aa72efd_4_k_cu_main6thrust24THRUST_300001_SM_1000_NS8cuda_cub10par_nosyncE,@object
	.size		_ZN30_INTERNAL_0aa72efd_4_k_cu_main6thrust24THRUST_300001_SM_1000_NS8cuda_cub10par_nosyncE,(_ZN30_INTERNAL_0aa72efd_4_k_cu_main6thrust24THRUST_300001_SM_1000_NS12placeholders2_9E - _ZN30_INTERNAL_0aa72efd_4_k_cu_main6thrust24THRUST_300001_SM_1000_NS8cuda_cub10par_nosyncE)
_ZN30_INTERNAL_0aa72efd_4_k_cu_main6thrust24THRUST_300001_SM_1000_NS8cuda_cub10par_nosyncE:
	.zero		1
	.type		_ZN30_INTERNAL_0aa72efd_4_k_cu_main6thrust24THRUST_300001_SM_1000_NS12placeholders2_9E,@object
	.size		_ZN30_INTERNAL_0aa72efd_4_k_cu_main6thrust24THRUST_300001_SM_1000_NS12placeholders2_9E,(_ZN30_INTERNAL_0aa72efd_4_k_cu_main4cuda3std3__432_GLOBAL__N__0aa72efd_4_k_cu_main6ignoreE - _ZN30_INTERNAL_0aa72efd_4_k_cu_main6thrust24THRUST_300001_SM_1000_NS12placeholders2_9E)
_ZN30_INTERNAL_0aa72efd_4_k_cu_main6thrust24THRUST_300001_SM_1000_NS12placeholders2_9E:
	.zero		1
	.type		_ZN30_INTERNAL_0aa72efd_4_k_cu_main4cuda3std3__432_GLOBAL__N__0aa72efd_4_k_cu_main6ignoreE,@object
	.size		_ZN30_INTERNAL_0aa72efd_4_k_cu_main4cuda3std3__432_GLOBAL__N__0aa72efd_4_k_cu_main6ignoreE,(_ZN30_INTERNAL_0aa72efd_4_k_cu_main4cuda3std6ranges3__45__cpo4dataE - _ZN30_INTERNAL_0aa72efd_4_k_cu_main4cuda3std3__432_GLOBAL__N__0aa72efd_4_k_cu_main6ignoreE)
_ZN30_INTERNAL_0aa72efd_4_k_cu_main4cuda3std3__432_GLOBAL__N__0aa72efd_4_k_cu_main6ignoreE:
	.zero		1
	.type		_ZN30_INTERNAL_0aa72efd_4_k_cu_main4cuda3std6ranges3__45__cpo4dataE,@object
	.size		_ZN30_INTERNAL_0aa72efd_4_k_cu_main4cuda3std6ranges3__45__cpo4dataE,(_ZN30_INTERNAL_0aa72efd_4_k_cu_main6thrust24THRUST_300001_SM_1000_NS12placeholders2_1E - _ZN30_INTERNAL_0aa72efd_4_k_cu_main4cuda3std6ranges3__45__cpo4dataE)
_ZN30_INTERNAL_0aa72efd_4_k_cu_main4cuda3std6ranges3__45__cpo4dataE:
	.zero		1
	.type		_ZN30_INTERNAL_0aa72efd_4_k_cu_main6thrust24THRUST_300001_SM_1000_NS12placeholders2_1E,@object
	.size		_ZN30_INTERNAL_0aa72efd_4_k_cu_main6thrust24THRUST_300001_SM_1000_NS12placeholders2_1E,(_ZN30_INTERNAL_0aa72efd_4_k_cu_main4cuda3std3__45__cpo5beginE - _ZN30_INTERNAL_0aa72efd_4_k_cu_main6thrust24THRUST_300001_SM_1000_NS12placeholders2_1E)
_ZN30_INTERNAL_0aa72efd_4_k_cu_main6thrust24THRUST_300001_SM_1000_NS12placeholders2_1E:
	.zero		1
	.type		_ZN30_INTERNAL_0aa72efd_4_k_cu_main4cuda3std3__45__cpo5beginE,@object
	.size		_ZN30_INTERNAL_0aa72efd_4_k_cu_main4cuda3std3__45__cpo5beginE,(_ZN30_INTERNAL_0aa72efd_4_k_cu_main4cuda3std6ranges3__45__cpo5beginE - _ZN30_INTERNAL_0aa72efd_4_k_cu_main4cuda3std3__45__cpo5beginE)
_ZN30_INTERNAL_0aa72efd_4_k_cu_main4cuda3std3__45__cpo5beginE:
	.zero		1
	.type		_ZN30_INTERNAL_0aa72efd_4_k_cu_main4cuda3std6ranges3__45__cpo5beginE,@object
	.size		_ZN30_INTERNAL_0aa72efd_4_k_cu_main4cuda3std6ranges3__45__cpo5beginE,(_ZN30_INTERNAL_0aa72efd_4_k_cu_main6thrust24THRUST_300001_SM_1000_NS12placeholders2_5E - _ZN30_INTERNAL_0aa72efd_4_k_cu_main4cuda3std6ranges3__45__cpo5beginE)
_ZN30_INTERNAL_0aa72efd_4_k_cu_main4cuda3std6ranges3__45__cpo5beginE:
	.zero		1
	.type		_ZN30_INTERNAL_0aa72efd_4_k_cu_main6thrust24THRUST_300001_SM_1000_NS12placeholders2_5E,@object
	.size		_ZN30_INTERNAL_0aa72efd_4_k_cu_main6thrust24THRUST_300001_SM_1000_NS12placeholders2_5E,(_ZN30_INTERNAL_0aa72efd_4_k_cu_main4cuda3std3__45__cpo6rbeginE - _ZN30_INTERNAL_0aa72efd_4_k_cu_main6thrust24THRUST_300001_SM_1000_NS12placeholders2_5E)
_ZN30_INTERNAL_0aa72efd_4_k_cu_main6thrust24THRUST_300001_SM_1000_NS12placeholders2_5E:
	.zero		1
	.type		_ZN30_INTERNAL_0aa72efd_4_k_cu_main4cuda3std3__45__cpo6rbeginE,@object
	.size		_ZN30_INTERNAL_0aa72efd_4_k_cu_main4cuda3std3__45__cpo6rbeginE,(_ZN30_INTERNAL_0aa72efd_4_k_cu_main4cuda3std6ranges3__45__cpo7advanceE - _ZN30_INTERNAL_0aa72efd_4_k_cu_main4cuda3std3__45__cpo6rbeginE)
_ZN30_INTERNAL_0aa72efd_4_k_cu_main4cuda3std3__45__cpo6rbeginE:
	.zero		1
	.type		_ZN30_INTERNAL_0aa72efd_4_k_cu_main4cuda3std6ranges3__45__cpo7advanceE,@object
	.size		_ZN30_INTERNAL_0aa72efd_4_k_cu_main4cuda3std6ranges3__45__cpo7advanceE,(_ZN30_INTERNAL_0aa72efd_4_k_cu_main4cuda3std3__47nulloptE - _ZN30_INTERNAL_0aa72efd_4_k_cu_main4cuda3std6ranges3__45__cpo7advanceE)
_ZN30_INTERNAL_0aa72efd_4_k_cu_main4cuda3std6ranges3__45__cpo7advanceE:
	.zero		1
	.type		_ZN30_INTERNAL_0aa72efd_4_k_cu_main4cuda3std3__47nulloptE,@object
	.size		_ZN30_INTERNAL_0aa72efd_4_k_cu_main4cuda3std3__47nulloptE,(_ZN30_INTERNAL_0aa72efd_4_k_cu_main4cuda3std6ranges3__45__cpo8distanceE - _ZN30_INTERNAL_0aa72efd_4_k_cu_main4cuda3std3__47nulloptE)
_ZN30_INTERNAL_0aa72efd_4_k_cu_main4cuda3std3__47nulloptE:
	.zero		1
	.type		_ZN30_INTERNAL_0aa72efd_4_k_cu_main4cuda3std6ranges3__45__cpo8distanceE,@object
	.size		_ZN30_INTERNAL_0aa72efd_4_k_cu_main4cuda3std6ranges3__45__cpo8distanceE,(_ZN30_INTERNAL_0aa72efd_4_k_cu_main6thrust24THRUST_300001_SM_1000_NS12placeholders3_10E - _ZN30_INTERNAL_0aa72efd_4_k_cu_main4cuda3std6ranges3__45__cpo8distanceE)
_ZN30_INTERNAL_0aa72efd_4_k_cu_main4cuda3std6ranges3__45__cpo8distanceE:
	.zero		1
	.type		_ZN30_INTERNAL_0aa72efd_4_k_cu_main6thrust24THRUST_300001_SM_1000_NS12placeholders3_10E,@object
	.size		_ZN30_INTERNAL_0aa72efd_4_k_cu_main6thrust24THRUST_300001_SM_1000_NS12placeholders3_10E,(_ZN30_INTERNAL_0aa72efd_4_k_cu_main4cuda3std3__419piecewise_constructE - _ZN30_INTERNAL_0aa72efd_4_k_cu_main6thrust24THRUST_300001_SM_1000_NS12placeholders3_10E)
_ZN30_INTERNAL_0aa72efd_4_k_cu_main6thrust24THRUST_300001_SM_1000_NS12placeholders3_10E:
	.zero		1
	.type		_ZN30_INTERNAL_0aa72efd_4_k_cu_main4cuda3std3__419piecewise_constructE,@object
	.size		_ZN30_INTERNAL_0aa72efd_4_k_cu_main4cuda3std3__419piecewise_constructE,(_ZN30_INTERNAL_0aa72efd_4_k_cu_main4cuda3std6ranges3__45__cpo5cdataE - _ZN30_INTERNAL_0aa72efd_4_k_cu_main4cuda3std3__419piecewise_constructE)
_ZN30_INTERNAL_0aa72efd_4_k_cu_main4cuda3std3__419piecewise_constructE:
	.zero		1
	.type		_ZN30_INTERNAL_0aa72efd_4_k_cu_main4cuda3std6ranges3__45__cpo5cdataE,@object
	.size		_ZN30_INTERNAL_0aa72efd_4_k_cu_main4cuda3std6ranges3__45__cpo5cdataE,(_ZN30_INTERNAL_0aa72efd_4_k_cu_main6thrust24THRUST_300001_SM_1000_NS12placeholders2_2E - _ZN30_INTERNAL_0aa72efd_4_k_cu_main4cuda3std6ranges3__45__cpo5cdataE)
_ZN30_INTERNAL_0aa72efd_4_k_cu_main4cuda3std6ranges3__45__cpo5cdataE:
	.zero		1
	.type		_ZN30_INTERNAL_0aa72efd_4_k_cu_main6thrust24THRUST_300001_SM_1000_NS12placeholders2_2E,@object
	.size		_ZN30_INTERNAL_0aa72efd_4_k_cu_main6thrust24THRUST_300001_SM_1000_NS12placeholders2_2E,(_ZN30_INTERNAL_0aa72efd_4_k_cu_main4cuda3std3__45__cpo3endE - _ZN30_INTERNAL_0aa72efd_4_k_cu_main6thrust24THRUST_300001_SM_1000_NS12placeholders2_2E)
_ZN30_INTERNAL_0aa72efd_4_k_cu_main6thrust24THRUST_300001_SM_1000_NS12placeholders2_2E:
	.zero		1
	.type		_ZN30_INTERNAL_0aa72efd_4_k_cu_main4cuda3std3__45__cpo3endE,@object
	.size		_ZN30_INTERNAL_0aa72efd_4_k_cu_main4cuda3std3__45__cpo3endE,(_ZN30_INTERNAL_0aa72efd_4_k_cu_main4cuda3std6ranges3__45__cpo3endE - _ZN30_INTERNAL_0aa72efd_4_k_cu_main4cuda3std3__45__cpo3endE)
_ZN30_INTERNAL_0aa72efd_4_k_cu_main4cuda3std3__45__cpo3endE:
	.zero		1
	.type		_ZN30_INTERNAL_0aa72efd_4_k_cu_main4cuda3std6ranges3__45__cpo3endE,@object
	.size		_ZN30_INTERNAL_0aa72efd_4_k_cu_main4cuda3std6ranges3__45__cpo3endE,(_ZN30_INTERNAL_0aa72efd_4_k_cu_main6thrust24THRUST_300001_SM_1000_NS12placeholders2_6E - _ZN30_INTERNAL_0aa72efd_4_k_cu_main4cuda3std6ranges3__45__cpo3endE)
_ZN30_INTERNAL_0aa72efd_4_k_cu_main4cuda3std6ranges3__45__cpo3endE:
	.zero		1
	.type		_ZN30_INTERNAL_0aa72efd_4_k_cu_main6thrust24THRUST_300001_SM_1000_NS12placeholders2_6E,@object
	.size		_ZN30_INTERNAL_0aa72efd_4_k_cu_main6thrust24THRUST_300001_SM_1000_NS12placeholders2_6E,(_ZN30_INTERNAL_0aa72efd_4_k_cu_main4cuda3std3__45__cpo4rendE - _ZN30_INTERNAL_0aa72efd_4_k_cu_main6thrust24THRUST_300001_SM_1000_NS12placeholders2_6E)
_ZN30_INTERNAL_0aa72efd_4_k_cu_main6thrust24THRUST_300001_SM_1000_NS12placeholders2_6E:
	.zero		1
	.type		_ZN30_INTERNAL_0aa72efd_4_k_cu_main4cuda3std3__45__cpo4rendE,@object
	.size		_ZN30_INTERNAL_0aa72efd_4_k_cu_main4cuda3std3__45__cpo4rendE,(_ZN30_INTERNAL_0aa72efd_4_k_cu_main4cuda3std6ranges3__45__cpo9iter_swapE - _ZN30_INTERNAL_0aa72efd_4_k_cu_main4cuda3std3__45__cpo4rendE)
_ZN30_INTERNAL_0aa72efd_4_k_cu_main4cuda3std3__45__cpo4rendE:
	.zero		1
	.type		_ZN30_INTERNAL_0aa72efd_4_k_cu_main4cuda3std6ranges3__45__cpo9iter_swapE,@object
	.size		_ZN30_INTERNAL_0aa72efd_4_k_cu_main4cuda3std6ranges3__45__cpo9iter_swapE,(_ZN30_INTERNAL_0aa72efd_4_k_cu_main4cuda3std3__48unexpectE - _ZN30_INTERNAL_0aa72efd_4_k_cu_main4cuda3std6ranges3__45__cpo9iter_swapE)
_ZN30_INTERNAL_0aa72efd_4_k_cu_main4cuda3std6ranges3__45__cpo9iter_swapE:
	.zero		1
	.type		_ZN30_INTERNAL_0aa72efd_4_k_cu_main4cuda3std3__48unexpectE,@object
	.size		_ZN30_INTERNAL_0aa72efd_4_k_cu_main4cuda3std3__48unexpectE,(_ZN30_INTERNAL_0aa72efd_4_k_cu_main6thrust24THRUST_300001_SM_1000_NS8cuda_cub3parE - _ZN30_INTERNAL_0aa72efd_4_k_cu_main4cuda3std3__48unexpectE)
_ZN30_INTERNAL_0aa72efd_4_k_cu_main4cuda3std3__48unexpectE:
	.zero		1
	.type		_ZN30_INTERNAL_0aa72efd_4_k_cu_main6thrust24THRUST_300001_SM_1000_NS8cuda_cub3parE,@object
	.size		_ZN30_INTERNAL_0aa72efd_4_k_cu_main6thrust24THRUST_300001_SM_1000_NS8cuda_cub3parE,(_ZN30_INTERNAL_0aa72efd_4_k_cu_main6thrust24THRUST_300001_SM_1000_NS12placeholders2_4E - _ZN30_INTERNAL_0aa72efd_4_k_cu_main6thrust24THRUST_300001_SM_1000_NS8cuda_cub3parE)
_ZN30_INTERNAL_0aa72efd_4_k_cu_main6thrust24THRUST_300001_SM_1000_NS8cuda_cub3parE:
	.zero		1
	.type		_ZN30_INTERNAL_0aa72efd_4_k_cu_main6thrust24THRUST_300001_SM_1000_NS12placeholders2_4E,@object
	.size		_ZN30_INTERNAL_0aa72efd_4_k_cu_main6thrust24THRUST_300001_SM_1000_NS12placeholders2_4E,(_ZN30_INTERNAL_0aa72efd_4_k_cu_main4cuda3std3__45__cpo4cendE - _ZN30_INTERNAL_0aa72efd_4_k_cu_main6thrust24THRUST_300001_SM_1000_NS12placeholders2_4E)
_ZN30_INTERNAL_0aa72efd_4_k_cu_main6thrust24THRUST_300001_SM_1000_NS12placeholders2_4E:
	.zero		1
	.type		_ZN30_INTERNAL_0aa72efd_4_k_cu_main4cuda3std3__45__cpo4cendE,@object
	.size		_ZN30_INTERNAL_0aa72efd_4_k_cu_main4cuda3std3__45__cpo4cendE,(_ZN30_INTERNAL_0aa72efd_4_k_cu_main4cuda3std6ranges3__45__cpo4cendE - _ZN30_INTERNAL_0aa72efd_4_k_cu_main4cuda3std3__45__cpo4cendE)
_ZN30_INTERNAL_0aa72efd_4_k_cu_main4cuda3std3__45__cpo4cendE:
	.zero		1
	.type		_ZN30_INTERNAL_0aa72efd_4_k_cu_main4cuda3std6ranges3__45__cpo4cendE,@object
	.size		_ZN30_INTERNAL_0aa72efd_4_k_cu_main4cuda3std6ranges3__45__cpo4cendE,(_ZN30_INTERNAL_0aa72efd_4_k_cu_main4cuda3std3__420unreachable_sentinelE - _ZN30_INTERNAL_0aa72efd_4_k_cu_main4cuda3std6ranges3__45__cpo4cendE)
_ZN30_INTERNAL_0aa72efd_4_k_cu_main4cuda3std6ranges3__45__cpo4cendE:
	.zero		1
	.type		_ZN30_INTERNAL_0aa72efd_4_k_cu_main4cuda3std3__420unreachable_sentinelE,@object
	.size		_ZN30_INTERNAL_0aa72efd_4_k_cu_main4cuda3std3__420unreachable_sentinelE,(_ZN30_INTERNAL_0aa72efd_4_k_cu_main4cuda3std6ranges3__45__cpo5ssizeE - _ZN30_INTERNAL_0aa72efd_4_k_cu_main4cuda3std3__420unreachable_sentinelE)
_ZN30_INTERNAL_0aa72efd_4_k_cu_main4cuda3std3__420unreachable_sentinelE:
	.zero		1
	.type		_ZN30_INTERNAL_0aa72efd_4_k_cu_main4cuda3std6ranges3__45__cpo5ssizeE,@object
	.size		_ZN30_INTERNAL_0aa72efd_4_k_cu_main4cuda3std6ranges3__45__cpo5ssizeE,(_ZN30_INTERNAL_0aa72efd_4_k_cu_main6thrust24THRUST_300001_SM_1000_NS12placeholders2_8E - _ZN30_INTERNAL_0aa72efd_4_k_cu_main4cuda3std6ranges3__45__cpo5ssizeE)
_ZN30_INTERNAL_0aa72efd_4_k_cu_main4cuda3std6ranges3__45__cpo5ssizeE:
	.zero		1
	.type		_ZN30_INTERNAL_0aa72efd_4_k_cu_main6thrust24THRUST_300001_SM_1000_NS12placeholders2_8E,@object
	.size		_ZN30_INTERNAL_0aa72efd_4_k_cu_main6thrust24THRUST_300001_SM_1000_NS12placeholders2_8E,(_ZN30_INTERNAL_0aa72efd_4_k_cu_main4cuda3std3__45__cpo5crendE - _ZN30_INTERNAL_0aa72efd_4_k_cu_main6thrust24THRUST_300001_SM_1000_NS12placeholders2_8E)
_ZN30_INTERNAL_0aa72efd_4_k_cu_main6thrust24THRUST_300001_SM_1000_NS12placeholders2_8E:
	.zero		1
	.type		_ZN30_INTERNAL_0aa72efd_4_k_cu_main4cuda3std3__45__cpo5crendE,@object
	.size		_ZN30_INTERNAL_0aa72efd_4_k_cu_main4cuda3std3__45__cpo5crendE,(_ZN30_INTERNAL_0aa72efd_4_k_cu_main4cuda3std6ranges3__45__cpo4prevE - _ZN30_INTERNAL_0aa72efd_4_k_cu_main4cuda3std3__45__cpo5crendE)
_ZN30_INTERNAL_0aa72efd_4_k_cu_main4cuda3std3__45__cpo5crendE:
	.zero		1
	.type		_ZN30_INTERNAL_0aa72efd_4_k_cu_main4cuda3std6ranges3__45__cpo4prevE,@object
	.size		_ZN30_INTERNAL_0aa72efd_4_k_cu_main4cuda3std6ranges3__45__cpo4prevE,(_ZN30_INTERNAL_0aa72efd_4_k_cu_main4cuda3std6ranges3__45__cpo9iter_moveE - _ZN30_INTERNAL_0aa72efd_4_k_cu_main4cuda3std6ranges3__45__cpo4prevE)
_ZN30_INTERNAL_0aa72efd_4_k_cu_main4cuda3std6ranges3__45__cpo4prevE:
	.zero		1
	.type		_ZN30_INTERNAL_0aa72efd_4_k_cu_main4cuda3std6ranges3__45__cpo9iter_moveE,@object
	.size		_ZN30_INTERNAL_0aa72efd_4_k_cu_main4cuda3std6ranges3__45__cpo9iter_moveE,(_ZN30_INTERNAL_0aa72efd_4_k_cu_main6thrust24THRUST_300001_SM_1000_NS6system6detail10sequential3seqE - _ZN30_INTERNAL_0aa72efd_4_k_cu_main4cuda3std6ranges3__45__cpo9iter_moveE)
_ZN30_INTERNAL_0aa72efd_4_k_cu_main4cuda3std6ranges3__45__cpo9iter_moveE:
	.zero		1
	.type		_ZN30_INTERNAL_0aa72efd_4_k_cu_main6thrust24THRUST_300001_SM_1000_NS6system6detail10sequential3seqE,@object
	.size		_ZN30_INTERNAL_0aa72efd_4_k_cu_main6thrust24THRUST_300001_SM_1000_NS6system6detail10sequential3seqE,(.L_52 - _ZN30_INTERNAL_0aa72efd_4_k_cu_main6thrust24THRUST_300001_SM_1000_NS6system6detail10sequential3seqE)
_ZN30_INTERNAL_0aa72efd_4_k_cu_main6thrust24THRUST_300001_SM_1000_NS6system6detail10sequential3seqE:
	.zero		1
.L_52:


//--------------------- .nv.shared._ZN3cub18CUB_300001_SM_10006detail6reduce18DeviceReduceKernelINS2_10policy_hubIdyN4cuda3std3__44plusIdEEE10Policy1000EN6thrust24THRUST_300001_SM_1000_NS10device_ptrIdEEyS9_dNS7_10__identityEEEvT0_PT3_T1_NS0_13GridEvenShareISK_EET2_T4_ --------------------------
	.section	.nv.shared._ZN3cub18CUB_300001_SM_10006detail6reduce18DeviceReduceKernelINS2_10policy_hubIdyN4cuda3std3__44plusIdEEE10Policy1000EN6thrust24THRUST_300001_SM_1000_NS10device_ptrIdEEyS9_dNS7_10__identityEEEvT0_PT3_T1_NS0_13GridEvenShareISK_EET2_T4_,"aw",@nobits
	.sectionflags	@""
	.align	8
.nv.shared._ZN3cub18CUB_300001_SM_10006detail6reduce18DeviceReduceKernelINS2_10policy_hubIdyN4cuda3std3__44plusIdEEE10Policy1000EN6thrust24THRUST_300001_SM_1000_NS10device_ptrIdEEyS9_dNS7_10__identityEEEvT0_PT3_T1_NS0_13GridEvenShareISK_EET2_T4_:
	.zero		1176


//--------------------- .nv.shared._ZN3cub18CUB_300001_SM_10006detail6reduce28DeviceReduceSingleTileKernelINS2_10policy_hubIdyN4cuda3std3__44plusIdEEE10Policy1000EN6thrust24THRUST_300001_SM_1000_NS10device_ptrIdEEPdyS9_ddNS7_10__identityEEEvT0_T1_T2_T3_T4_T6_ --------------------------
	.section	.nv.shared._ZN3cub18CUB_300001_SM_10006detail6reduce28DeviceReduceSingleTileKernelINS2_10policy_hubIdyN4cuda3std3__44plusIdEEE10Policy1000EN6thrust24THRUST_300001_SM_1000_NS10device_ptrIdEEPdyS9_ddNS7_10__identityEEEvT0_T1_T2_T3_T4_T6_,"aw",@nobits
	.sectionflags	@""
	.align	8
.nv.shared._ZN3cub18CUB_300001_SM_10006detail6reduce28DeviceReduceSingleTileKernelINS2_10policy_hubIdyN4cuda3std3__44plusIdEEE10Policy1000EN6thrust24THRUST_300001_SM_1000_NS10device_ptrIdEEPdyS9_ddNS7_10__identityEEEvT0_T1_T2_T3_T4_T6_:
	.zero		1176


//--------------------- .nv.shared._ZN3cub18CUB_300001_SM_10006detail6reduce28DeviceReduceSingleTileKernelINS2_10policy_hubIdjN4cuda3std3__44plusIdEEE10Policy1000EPdSC_iS9_ddNS7_10__identityEEEvT0_T1_T2_T3_T4_T6_ --------------------------
	.section	.nv.shared._ZN3cub18CUB_300001_SM_10006detail6reduce28DeviceReduceSingleTileKernelINS2_10policy_hubIdjN4cuda3std3__44plusIdEEE10Policy1000EPdSC_iS9_ddNS7_10__identityEEEvT0_T1_T2_T3_T4_T6_,"aw",@nobits
	.sectionflags	@""
	.align	8
.nv.shared._ZN3cub18CUB_300001_SM_10006detail6reduce28DeviceReduceSingleTileKernelINS2_10policy_hubIdjN4cuda3std3__44plusIdEEE10Policy1000EPdSC_iS9_ddNS7_10__identityEEEvT0_T1_T2_T3_T4_T6_:
	.zero		1216


//--------------------- .nv.shared._ZN3cub18CUB_300001_SM_10006detail6reduce18DeviceReduceKernelINS2_10policy_hubIdjN4cuda3std3__44plusIdEEE10Policy1000EN6thrust24THRUST_300001_SM_1000_NS10device_ptrIdEEjS9_dNS7_10__identityEEEvT0_PT3_T1_NS0_13GridEvenShareISK_EET2_T4_ --------------------------
	.section	.nv.shared._ZN3cub18CUB_300001_SM_10006detail6reduce18DeviceReduceKernelINS2_10policy_hubIdjN4cuda3std3__44plusIdEEE10Policy1000EN6thrust24THRUST_300001_SM_1000_NS10device_ptrIdEEjS9_dNS7_10__identityEEEvT0_PT3_T1_NS0_13GridEvenShareISK_EET2_T4_,"aw",@nobits
	.sectionflags	@""
	.align	8
.nv.shared._ZN3cub18CUB_300001_SM_10006detail6reduce18DeviceReduceKernelINS2_10policy_hubIdjN4cuda3std3__44plusIdEEE10Policy1000EN6thrust24THRUST_300001_SM_1000_NS10device_ptrIdEEjS9_dNS7_10__identityEEEvT0_PT3_T1_NS0_13GridEvenShareISK_EET2_T4_:
	.zero		1216


//--------------------- .nv.shared._ZN3cub18CUB_300001_SM_10006detail6reduce28DeviceReduceSingleTileKernelINS2_10policy_hubIdjN4cuda3std3__44plusIdEEE10Policy1000EN6thrust24THRUST_300001_SM_1000_NS10device_ptrIdEEPdjS9_ddNS7_10__identityEEEvT0_T1_T2_T3_T4_T6_ --------------------------
	.section	.nv.shared._ZN3cub18CUB_300001_SM_10006detail6reduce28DeviceReduceSingleTileKernelINS2_10policy_hubIdjN4cuda3std3__44plusIdEEE10Policy1000EN6thrust24THRUST_300001_SM_1000_NS10device_ptrIdEEPdjS9_ddNS7_10__identityEEEvT0_T1_T2_T3_T4_T6_,"aw",@nobits
	.sectionflags	@""
	.align	8
.nv.shared._ZN3cub18CUB_300001_SM_10006detail6reduce28DeviceReduceSingleTileKernelINS2_10policy_hubIdjN4cuda3std3__44plusIdEEE10Policy1000EN6thrust24THRUST_300001_SM_1000_NS10device_ptrIdEEPdjS9_ddNS7_10__identityEEEvT0_T1_T2_T3_T4_T6_:
	.zero		1216


//--------------------- .nv.shared._Z5DeriyILi2EEvPKdPd --------------------------
	.section	.nv.shared._Z5DeriyILi2EEvPKdPd,"aw",@nobits
	.sectionflags	@""
	.align	8
.nv.shared._Z5DeriyILi2EEvPKdPd:
	.zero		17920


//--------------------- .nv.shared._Z5DerixILi2EEvPKdPd --------------------------
	.section	.nv.shared._Z5DerixILi2EEvPKdPd,"aw",@nobits
	.sectionflags	@""
	.align	8
.nv.shared._Z5DerixILi2EEvPKdPd:
	.zero		9232


//--------------------- .nv.shared._Z5DeriyILi1EEvPKdPd --------------------------
	.section	.nv.shared._Z5DeriyILi1EEvPKdPd,"aw",@nobits
	.sectionflags	@""
	.align	8
.nv.shared._Z5DeriyILi1EEvPKdPd:
	.zero		17920


//--------------------- .nv.shared._Z5DerixILi1EEvPKdPd --------------------------
	.section	.nv.shared._Z5DerixILi1EEvPKdPd,"aw",@nobits
	.sectionflags	@""
	.align	8
.nv.shared._Z5DerixILi1EEvPKdPd:
	.zero		9232


//--------------------- .nv.constant0._ZN3cub18CUB_300001_SM_10006detail6reduce28DeviceReduceSingleTileKernelINS2_10policy_hubIdyN4cuda3std3__44plusIdEEE10Policy1000EPdSC_iS9_ddNS7_10__identityEEEvT0_T1_T2_T3_T4_T6_ --------------------------
	.section	.nv.constant0._ZN3cub18CUB_300001_SM_10006detail6reduce28DeviceReduceSingleTileKernelINS2_10policy_hubIdyN4cuda3std3__44plusIdEEE10Policy1000EPdSC_iS9_ddNS7_10__identityEEEvT0_T1_T2_T3_T4_T6_,"a",@progbits
	.sectionflags	@""
	.align	4
.nv.constant0._ZN3cub18CUB_300001_SM_10006detail6reduce28DeviceReduceSingleTileKernelINS2_10policy_hubIdyN4cuda3std3__44plusIdEEE10Policy1000EPdSC_iS9_ddNS7_10__identityEEEvT0_T1_T2_T3_T4_T6_:
	.zero		929


//--------------------- .nv.constant0._ZN3cub18CUB_300001_SM_10006detail6reduce18DeviceReduceKernelINS2_10policy_hubIdyN4cuda3std3__44plusIdEEE10Policy1000EN6thrust24THRUST_300001_SM_1000_NS10device_ptrIdEEyS9_dNS7_10__identityEEEvT0_PT3_T1_NS0_13GridEvenShareISK_EET2_T4_ --------------------------
	.section	.nv.constant0._ZN3cub18CUB_300001_SM_10006detail6reduce18DeviceReduceKernelINS2_10policy_hubIdyN4cuda3std3__44plusIdEEE10Policy1000EN6thrust24THRUST_300001_SM_1000_NS10device_ptrIdEEyS9_dNS7_10__identityEEEvT0_PT3_T1_NS0_13GridEvenShareISK_EET2_T4_,"a",@progbits
	.sectionflags	@""
	.align	4
.nv.constant0._ZN3cub18CUB_300001_SM_10006detail6reduce18DeviceReduceKernelINS2_10policy_hubIdyN4cuda3std3__44plusIdEEE10Policy1000EN6thrust24THRUST_300001_SM_1000_NS10device_ptrIdEEyS9_dNS7_10__identityEEEvT0_PT3_T1_NS0_13GridEvenShareISK_EET2_T4_:
	.zero		994


//--------------------- .nv.constant0._ZN3cub18CUB_300001_SM_10006detail6reduce28DeviceReduceSingleTileKernelINS2_10policy_hubIdyN4cuda3std3__44plusIdEEE10Policy1000EN6thrust24THRUST_300001_SM_1000_NS10device_ptrIdEEPdyS9_ddNS7_10__identityEEEvT0_T1_T2_T3_T4_T6_ --------------------------
	.section	.nv.constant0._ZN3cub18CUB_300001_SM_10006detail6reduce28DeviceReduceSingleTileKernelINS2_10policy_hubIdyN4cuda3std3__44plusIdEEE10Policy1000EN6thrust24THRUST_300001_SM_1000_NS10device_ptrIdEEPdyS9_ddNS7_10__identityEEEvT0_T1_T2_T3_T4_T6_,"a",@progbits
	.sectionflags	@""
	.align	4
.nv.constant0._ZN3cub18CUB_300001_SM_10006detail6reduce28DeviceReduceSingleTileKernelINS2_10policy_hubIdyN4cuda3std3__44plusIdEEE10Policy1000EN6thrust24THRUST_300001_SM_1000_NS10device_ptrIdEEPdyS9_ddNS7_10__identityEEEvT0_T1_T2_T3_T4_T6_:
	.zero		937


//--------------------- .nv.constant0._ZN3cub18CUB_300001_SM_10006detail6reduce28DeviceReduceSingleTileKernelINS2_10policy_hubIdjN4cuda3std3__44plusIdEEE10Policy1000EPdSC_iS9_ddNS7_10__identityEEEvT0_T1_T2_T3_T4_T6_ --------------------------
	.section	.nv.constant0._ZN3cub18CUB_300001_SM_10006detail6reduce28DeviceReduceSingleTileKernelINS2_10policy_hubIdjN4cuda3std3__44plusIdEEE10Policy1000EPdSC_iS9_ddNS7_10__identityEEEvT0_T1_T2_T3_T4_T6_,"a",@progbits
	.sectionflags	@""
	.align	4
.nv.constant0._ZN3cub18CUB_300001_SM_10006detail6reduce28DeviceReduceSingleTileKernelINS2_10policy_hubIdjN4cuda3std3__44plusIdEEE10Policy1000EPdSC_iS9_ddNS7_10__identityEEEvT0_T1_T2_T3_T4_T6_:
	.zero		929


//--------------------- .nv.constant0._ZN3cub18CUB_300001_SM_10006detail6reduce18DeviceReduceKernelINS2_10policy_hubIdjN4cuda3std3__44plusIdEEE10Policy1000EN6thrust24THRUST_300001_SM_1000_NS10device_ptrIdEEjS9_dNS7_10__identityEEEvT0_PT3_T1_NS0_13GridEvenShareISK_EET2_T4_ --------------------------
	.section	.nv.constant0._ZN3cub18CUB_300001_SM_10006detail6reduce18DeviceReduceKernelINS2_10policy_hubIdjN4cuda3std3__44plusIdEEE10Policy1000EN6thrust24THRUST_300001_SM_1000_NS10device_ptrIdEEjS9_dNS7_10__identityEEEvT0_PT3_T1_NS0_13GridEvenShareISK_EET2_T4_,"a",@progbits
	.sectionflags	@""
	.align	4
.nv.constant0._ZN3cub18CUB_300001_SM_10006detail6reduce18DeviceReduceKernelINS2_10policy_hubIdjN4cuda3std3__44plusIdEEE10Policy1000EN6thrust24THRUST_300001_SM_1000_NS10device_ptrIdEEjS9_dNS7_10__identityEEEvT0_PT3_T1_NS0_13GridEvenShareISK_EET2_T4_:
	.zero		958


//--------------------- .nv.constant0._ZN3cub18CUB_300001_SM_10006detail6reduce28DeviceReduceSingleTileKernelINS2_10policy_hubIdjN4cuda3std3__44plusIdEEE10Policy1000EN6thrust24THRUST_300001_SM_1000_NS10device_ptrIdEEPdjS9_ddNS7_10__identityEEEvT0_T1_T2_T3_T4_T6_ --------------------------
	.section	.nv.constant0._ZN3cub18CUB_300001_SM_10006detail6reduce28DeviceReduceSingleTileKernelINS2_10policy_hubIdjN4cuda3std3__44plusIdEEE10Policy1000EN6thrust24THRUST_300001_SM_1000_NS10device_ptrIdEEPdjS9_ddNS7_10__identityEEEvT0_T1_T2_T3_T4_T6_,"a",@progbits
	.sectionflags	@""
	.align	4
.nv.constant0._ZN3cub18CUB_300001_SM_10006detail6reduce28DeviceReduceSingleTileKernelINS2_10policy_hubIdjN4cuda3std3__44plusIdEEE10Policy1000EN6thrust24THRUST_300001_SM_1000_NS10device_ptrIdEEPdjS9_ddNS7_10__identityEEEvT0_T1_T2_T3_T4_T6_:
	.zero		929


//--------------------- .nv.constant0._ZN3cub18CUB_300001_SM_10006detail11EmptyKernelIvEEvv --------------------------
	.section	.nv.constant0._ZN3cub18CUB_300001_SM_10006detail11EmptyKernelIvEEvv,"a",@progbits
	.sectionflags	@""
	.align	4
.nv.constant0._ZN3cub18CUB_300001_SM_10006detail11EmptyKernelIvEEvv:
	.zero		896


//--------------------- .nv.constant0._Z5EtattPKdS0_S0_S0_PdS1_S1_S1_ --------------------------
	.section	.nv.constant0._Z5EtattPKdS0_S0_S0_PdS1_S1_S1_,"a",@progbits
	.sectionflags	@""
	.align	4
.nv.constant0._Z5EtattPKdS0_S0_S0_PdS1_S1_S1_:
	.zero		960


//--------------------- .nv.constant0._Z5AdamsPKdPdS1_ --------------------------
	.section	.nv.constant0._Z5AdamsPKdPdS1_,"a",@progbits
	.sectionflags	@""
	.align	4
.nv.constant0._Z5AdamsPKdPdS1_:
	.zero		920


//--------------------- .nv.constant0._Z9SubFluxx6PKdS0_S0_S0_S0_S0_Pd --------------------------
	.section	.nv.constant0._Z9SubFluxx6PKdS0_S0_S0_S0_S0_Pd,"a",@progbits
	.sectionflags	@""
	.align	4
.nv.constant0._Z9SubFluxx6PKdS0_S0_S0_S0_S0_Pd:
	.zero		952


//--------------------- .nv.constant0._Z9SubFluxx5PKdS0_S0_S0_S0_S0_PdS1_S1_S1_S1_ --------------------------
	.section	.nv.constant0._Z9SubFluxx5PKdS0_S0_S0_S0_S0_PdS1_S1_S1_S1_,"a",@progbits
	.sectionflags	@""
	.align	4
.nv.constant0._Z9SubFluxx5PKdS0_S0_S0_S0_S0_PdS1_S1_S1_S1_:
	.zero		984


//--------------------- .nv.constant0._Z9SubFluxx4PKdS0_S0_S0_S0_S0_S0_S0_Pd --------------------------
	.section	.nv.constant0._Z9SubFluxx4PKdS0_S0_S0_S0_S0_S0_S0_Pd,"a",@progbits
	.sectionflags	@""
	.align	4
.nv.constant0._Z9SubFluxx4PKdS0_S0_S0_S0_S0_S0_S0_Pd:
	.zero		968


//--------------------- .nv.constant0._Z9SubFluxx3PKdS0_S0_S0_S0_S0_S0_S0_PdS1_ --------------------------
	.section	.nv.constant0._Z9SubFluxx3PKdS0_S0_S0_S0_S0_S0_S0_PdS1_,"a",@progbits
	.sectionflags	@""
	.align	4
.nv.constant0._Z9SubFluxx3PKdS0_S0_S0_S0_S0_S0_S0_PdS1_:
	.zero		976


//--------------------- .nv.constant0._Z9SubFluxx2PKdS0_S0_S0_S0_S0_S0_S0_S0_S0_S0_PdS1_S1_S1_ --------------------------
	.section	.nv.constant0._Z9SubFluxx2PKdS0_S0_S0_S0_S0_S0_S0_S0_S0_S0_PdS1_S1_S1_,"a",@progbits
	.sectionflags	@""
	.align	4
.nv.constant0._Z9SubFluxx2PKdS0_S0_S0_S0_S0_S0_S0_S0_S0_S0_PdS1_S1_S1_:
	.zero		1016


//--------------------- .nv.constant0._Z9SubFluxx1PKdS0_S0_PdS1_S1_ --------------------------
	.section	.nv.constant0._Z9SubFluxx1PKdS0_S0_PdS1_S1_,"a",@progbits
	.sectionflags	@""
	.align	4
.nv.constant0._Z9SubFluxx1PKdS0_S0_PdS1_S1_:
	.zero		944


//--------------------- .nv.constant0._Z16InitialiseArraysPdS_S_S_S_S_S_S_S_S_S_ --------------------------
	.section	.nv.constant0._Z16InitialiseArraysPdS_S_S_S_S_S_S_S_S_S_,"a",@progbits
	.sectionflags	@""
	.align	4
.nv.constant0._Z16InitialiseArraysPdS_S_S_S_S_S_S_S_S_S_:
	.zero		984


//--------------------- .nv.constant0._Z5DeriyILi2EEvPKdPd --------------------------
	.section	.nv.constant0._Z5DeriyILi2EEvPKdPd,"a",@progbits
	.sectionflags	@""
	.align	4
.nv.constant0._Z5DeriyILi2EEvPKdPd:
	.zero		912


//--------------------- .nv.constant0._Z5DerixILi2EEvPKdPd --------------------------
	.section	.nv.constant0._Z5DerixILi2EEvPKdPd,"a",@progbits
	.sectionflags	@""
	.align	4
.nv.constant0._Z5DerixILi2EEvPKdPd:
	.zero		912


//--------------------- .nv.constant0._Z5DeriyILi1EEvPKdPd --------------------------
	.section	.nv.constant0._Z5DeriyILi1EEvPKdPd,"a",@progbits
	.sectionflags	@""
	.align	4
.nv.constant0._Z5DeriyILi1EEvPKdPd:
	.zero		912


//--------------------- .nv.constant0._Z5DerixILi1EEvPKdPd --------------------------
	.section	.nv.constant0._Z5DerixILi1EEvPKdPd,"a",@progbits
	.sectionflags	@""
	.align	4
.nv.constant0._Z5DerixILi1EEvPKdPd:
	.zero		912


//--------------------- SYMBOLS --------------------------

	.type		.nv.reservedSmem.offset0,@object
	.size		.nv.reservedSmem.offset0,0x4
	.type		.nv.reservedSmem.cap,@object
	.size		.nv.reservedSmem.cap,0x4
